//
// Generated by NVIDIA NVVM Compiler
//
// Compiler Build ID: CL-36424714
// Cuda compilation tools, release 13.0, V13.0.88
// Based on NVVM 20.0.0
//

.version 9.0
.target sm_100
.address_size 64

	// .globl	_Z12quick_kernelv
.extern .func  (.param .b32 func_retval0) vprintf
(
	.param .b64 vprintf_param_0,
	.param .b64 vprintf_param_1
)
;
.global .align 1 .b8 $str[32] = {84, 104, 114, 101, 97, 100, 32, 37, 100, 32, 102, 105, 110, 105, 115, 104, 101, 100, 32, 99, 111, 109, 112, 117, 116, 97, 116, 105, 111, 110, 10};
.global .align 4 .b8 __cudart_i2opi_f[24] = {65, 144, 67, 60, 153, 149, 98, 219, 192, 221, 52, 245, 209, 87, 39, 252, 41, 21, 68, 78, 110, 131, 249, 162};

.visible .entry _Z12quick_kernelv()
{
	.local .align 8 .b8 	__local_depot0[40];
	.reg .b64 	%SP;
	.reg .b64 	%SPL;
	.reg .pred 	%p<1602>;
	.reg .b32 	%r<7808>;
	.reg .b32 	%f<4704>;
	.reg .b64 	%rd<3012>;
	.reg .b64 	%fd<401>;

	mov.u64 	%SPL, __local_depot0;
	cvta.local.u64 	%SP, %SPL;
	add.u64 	%rd1, %SPL, 0;
	add.u64 	%rd2, %SPL, 0;
	mov.u32 	%r1, %tid.x;
	cvt.rn.f32.u32 	%f4503, %r1;
	mov.b32 	%r7007, 0;
	mov.u64 	%rd2797, __cudart_i2opi_f;
$L__BB0_1:
	.pragma "nounroll";
	mul.f32 	%f1003, %f4503, 0f3F22F983;
	cvt.rni.s32.f32 	%r7015, %f1003;
	cvt.rn.f32.s32 	%f1004, %r7015;
	fma.rn.f32 	%f1005, %f1004, 0fBFC90FDA, %f4503;
	fma.rn.f32 	%f1006, %f1004, 0fB3A22168, %f1005;
	fma.rn.f32 	%f4505, %f1004, 0fA7C234C5, %f1006;
	abs.f32 	%f4, %f4503;
	setp.ltu.f32 	%p1, %f4, 0f47CE4780;
	mov.u32 	%r7011, %r7015;
	mov.f32 	%f4504, %f4505;
	@%p1 bra 	$L__BB0_9;
	setp.neu.f32 	%p2, %f4, 0f7F800000;
	@%p2 bra 	$L__BB0_4;
	mov.f32 	%f1009, 0f00000000;
	mul.rn.f32 	%f4504, %f4503, %f1009;
	mov.b32 	%r7011, 0;
	bra.uni 	$L__BB0_9;
$L__BB0_4:
	mov.b32 	%r4, %f4503;
	shl.b32 	%r2706, %r4, 8;
	or.b32  	%r5, %r2706, -2147483648;
	mov.b64 	%rd2812, 0;
	mov.b32 	%r7008, 0;
	mov.u64 	%rd2810, %rd2797;
	mov.u64 	%rd2811, %rd2;
$L__BB0_5:
	.pragma "nounroll";
	ld.global.nc.u32 	%r2707, [%rd2810];
	mad.wide.u32 	%rd611, %r2707, %r5, %rd2812;
	shr.u64 	%rd2812, %rd611, 32;
	st.local.u32 	[%rd2811], %rd611;
	add.s32 	%r7008, %r7008, 1;
	add.s64 	%rd2811, %rd2811, 4;
	add.s64 	%rd2810, %rd2810, 4;
	setp.ne.s32 	%p3, %r7008, 6;
	@%p3 bra 	$L__BB0_5;
	shr.u32 	%r2708, %r4, 23;
	st.local.u32 	[%rd2+24], %rd2812;
	and.b32  	%r8, %r2708, 31;
	and.b32  	%r2709, %r2708, 224;
	add.s32 	%r2710, %r2709, -128;
	shr.u32 	%r2711, %r2710, 5;
	mul.wide.u32 	%rd612, %r2711, 4;
	sub.s64 	%rd9, %rd2, %rd612;
	ld.local.u32 	%r7009, [%rd9+24];
	ld.local.u32 	%r7010, [%rd9+20];
	setp.eq.s32 	%p4, %r8, 0;
	@%p4 bra 	$L__BB0_8;
	shf.l.wrap.b32 	%r7009, %r7010, %r7009, %r8;
	ld.local.u32 	%r2712, [%rd9+16];
	shf.l.wrap.b32 	%r7010, %r2712, %r7010, %r8;
$L__BB0_8:
	shr.u32 	%r2713, %r7009, 30;
	shf.l.wrap.b32 	%r2714, %r7010, %r7009, 2;
	shl.b32 	%r2715, %r7010, 2;
	shr.u32 	%r2716, %r2714, 31;
	add.s32 	%r2717, %r2716, %r2713;
	neg.s32 	%r2718, %r2717;
	setp.lt.s32 	%p5, %r4, 0;
	selp.b32 	%r7011, %r2718, %r2717, %p5;
	xor.b32  	%r2719, %r2714, %r4;
	shr.s32 	%r2720, %r2714, 31;
	xor.b32  	%r2721, %r2720, %r2714;
	xor.b32  	%r2722, %r2720, %r2715;
	cvt.u64.u32 	%rd613, %r2721;
	shl.b64 	%rd614, %rd613, 32;
	cvt.u64.u32 	%rd615, %r2722;
	or.b64  	%rd616, %rd614, %rd615;
	cvt.rn.f64.s64 	%fd1, %rd616;
	mul.f64 	%fd2, %fd1, 0d3BF921FB54442D19;
	cvt.rn.f32.f64 	%f1007, %fd2;
	neg.f32 	%f1008, %f1007;
	setp.lt.s32 	%p6, %r2719, 0;
	selp.f32 	%f4504, %f1008, %f1007, %p6;
$L__BB0_9:
	setp.ltu.f32 	%p7, %f4, 0f47CE4780;
	mul.rn.f32 	%f1010, %f4504, %f4504;
	and.b32  	%r2724, %r7011, 1;
	setp.eq.b32 	%p8, %r2724, 1;
	selp.f32 	%f1011, 0f3F800000, %f4504, %p8;
	fma.rn.f32 	%f1012, %f1010, %f1011, 0f00000000;
	fma.rn.f32 	%f1013, %f1010, 0f37CBAC00, 0fBAB607ED;
	selp.f32 	%f1014, %f1013, 0fB94D4153, %p8;
	selp.f32 	%f1015, 0f3D2AAABB, 0f3C0885E4, %p8;
	fma.rn.f32 	%f1016, %f1014, %f1010, %f1015;
	selp.f32 	%f1017, 0fBEFFFFFF, 0fBE2AAAA8, %p8;
	fma.rn.f32 	%f1018, %f1016, %f1010, %f1017;
	fma.rn.f32 	%f1019, %f1018, %f1012, %f1011;
	and.b32  	%r2725, %r7011, 2;
	setp.eq.s32 	%p9, %r2725, 0;
	mov.f32 	%f1020, 0f00000000;
	sub.f32 	%f1021, %f1020, %f1019;
	selp.f32 	%f8, %f1019, %f1021, %p9;
	@%p7 bra 	$L__BB0_17;
	setp.neu.f32 	%p10, %f4, 0f7F800000;
	@%p10 bra 	$L__BB0_12;
	mov.f32 	%f1024, 0f00000000;
	mul.rn.f32 	%f4505, %f4503, %f1024;
	mov.b32 	%r7015, 0;
	bra.uni 	$L__BB0_17;
$L__BB0_12:
	mov.b32 	%r17, %f4503;
	shl.b32 	%r2727, %r17, 8;
	or.b32  	%r18, %r2727, -2147483648;
	mov.b64 	%rd2813, 0;
	mov.b32 	%r7012, 0;
$L__BB0_13:
	.pragma "nounroll";
	mul.wide.u32 	%rd618, %r7012, 4;
	mov.u64 	%rd619, __cudart_i2opi_f;
	add.s64 	%rd620, %rd619, %rd618;
	ld.global.nc.u32 	%r2728, [%rd620];
	mad.wide.u32 	%rd621, %r2728, %r18, %rd2813;
	shr.u64 	%rd2813, %rd621, 32;
	add.s64 	%rd622, %rd1, %rd618;
	st.local.u32 	[%rd622], %rd621;
	add.s32 	%r7012, %r7012, 1;
	setp.ne.s32 	%p11, %r7012, 6;
	@%p11 bra 	$L__BB0_13;
	shr.u32 	%r2729, %r17, 23;
	st.local.u32 	[%rd1+24], %rd2813;
	and.b32  	%r21, %r2729, 31;
	and.b32  	%r2730, %r2729, 224;
	add.s32 	%r2731, %r2730, -128;
	shr.u32 	%r2732, %r2731, 5;
	mul.wide.u32 	%rd623, %r2732, 4;
	sub.s64 	%rd12, %rd1, %rd623;
	ld.local.u32 	%r7013, [%rd12+24];
	ld.local.u32 	%r7014, [%rd12+20];
	setp.eq.s32 	%p12, %r21, 0;
	@%p12 bra 	$L__BB0_16;
	shf.l.wrap.b32 	%r7013, %r7014, %r7013, %r21;
	ld.local.u32 	%r2733, [%rd12+16];
	shf.l.wrap.b32 	%r7014, %r2733, %r7014, %r21;
$L__BB0_16:
	shr.u32 	%r2734, %r7013, 30;
	shf.l.wrap.b32 	%r2735, %r7014, %r7013, 2;
	shl.b32 	%r2736, %r7014, 2;
	shr.u32 	%r2737, %r2735, 31;
	add.s32 	%r2738, %r2737, %r2734;
	neg.s32 	%r2739, %r2738;
	setp.lt.s32 	%p13, %r17, 0;
	selp.b32 	%r7015, %r2739, %r2738, %p13;
	xor.b32  	%r2740, %r2735, %r17;
	shr.s32 	%r2741, %r2735, 31;
	xor.b32  	%r2742, %r2741, %r2735;
	xor.b32  	%r2743, %r2741, %r2736;
	cvt.u64.u32 	%rd624, %r2742;
	shl.b64 	%rd625, %rd624, 32;
	cvt.u64.u32 	%rd626, %r2743;
	or.b64  	%rd627, %rd625, %rd626;
	cvt.rn.f64.s64 	%fd3, %rd627;
	mul.f64 	%fd4, %fd3, 0d3BF921FB54442D19;
	cvt.rn.f32.f64 	%f1022, %fd4;
	neg.f32 	%f1023, %f1022;
	setp.lt.s32 	%p14, %r2740, 0;
	selp.f32 	%f4505, %f1023, %f1022, %p14;
$L__BB0_17:
	add.s32 	%r2745, %r7015, 1;
	mul.rn.f32 	%f1025, %f4505, %f4505;
	and.b32  	%r2746, %r7015, 1;
	setp.eq.b32 	%p15, %r2746, 1;
	selp.f32 	%f1026, %f4505, 0f3F800000, %p15;
	fma.rn.f32 	%f1027, %f1025, %f1026, 0f00000000;
	fma.rn.f32 	%f1028, %f1025, 0f37CBAC00, 0fBAB607ED;
	selp.f32 	%f1029, 0fB94D4153, %f1028, %p15;
	selp.f32 	%f1030, 0f3C0885E4, 0f3D2AAABB, %p15;
	fma.rn.f32 	%f1031, %f1029, %f1025, %f1030;
	selp.f32 	%f1032, 0fBE2AAAA8, 0fBEFFFFFF, %p15;
	fma.rn.f32 	%f1033, %f1031, %f1025, %f1032;
	fma.rn.f32 	%f1034, %f1033, %f1027, %f1026;
	and.b32  	%r2747, %r2745, 2;
	setp.eq.s32 	%p16, %r2747, 0;
	mov.f32 	%f1035, 0f00000000;
	sub.f32 	%f1036, %f1035, %f1034;
	selp.f32 	%f1037, %f1034, %f1036, %p16;
	fma.rn.f32 	%f12, %f8, %f1037, %f4503;
	mul.f32 	%f1038, %f12, 0f3F22F983;
	cvt.rni.s32.f32 	%r7023, %f1038;
	cvt.rn.f32.s32 	%f1039, %r7023;
	fma.rn.f32 	%f1040, %f1039, 0fBFC90FDA, %f12;
	fma.rn.f32 	%f1041, %f1039, 0fB3A22168, %f1040;
	fma.rn.f32 	%f4507, %f1039, 0fA7C234C5, %f1041;
	abs.f32 	%f14, %f12;
	setp.ltu.f32 	%p17, %f14, 0f47CE4780;
	mov.u32 	%r7019, %r7023;
	mov.f32 	%f4506, %f4507;
	@%p17 bra 	$L__BB0_25;
	setp.eq.f32 	%p18, %f14, 0f7F800000;
	@%p18 bra 	$L__BB0_24;
	mov.b32 	%r31, %f12;
	shl.b32 	%r2749, %r31, 8;
	or.b32  	%r32, %r2749, -2147483648;
	mov.b64 	%rd2814, 0;
	mov.b32 	%r7016, 0;
$L__BB0_20:
	.pragma "nounroll";
	mul.wide.u32 	%rd629, %r7016, 4;
	mov.u64 	%rd630, __cudart_i2opi_f;
	add.s64 	%rd631, %rd630, %rd629;
	ld.global.nc.u32 	%r2750, [%rd631];
	mad.wide.u32 	%rd632, %r2750, %r32, %rd2814;
	shr.u64 	%rd2814, %rd632, 32;
	add.s64 	%rd633, %rd2, %rd629;
	st.local.u32 	[%rd633], %rd632;
	add.s32 	%r7016, %r7016, 1;
	setp.ne.s32 	%p19, %r7016, 6;
	@%p19 bra 	$L__BB0_20;
	shr.u32 	%r2751, %r31, 23;
	st.local.u32 	[%rd2+24], %rd2814;
	and.b32  	%r35, %r2751, 31;
	and.b32  	%r2752, %r2751, 224;
	add.s32 	%r2753, %r2752, -128;
	shr.u32 	%r2754, %r2753, 5;
	mul.wide.u32 	%rd634, %r2754, 4;
	sub.s64 	%rd15, %rd2, %rd634;
	ld.local.u32 	%r7017, [%rd15+24];
	ld.local.u32 	%r7018, [%rd15+20];
	setp.eq.s32 	%p20, %r35, 0;
	@%p20 bra 	$L__BB0_23;
	shf.l.wrap.b32 	%r7017, %r7018, %r7017, %r35;
	ld.local.u32 	%r2755, [%rd15+16];
	shf.l.wrap.b32 	%r7018, %r2755, %r7018, %r35;
$L__BB0_23:
	shr.u32 	%r2756, %r7017, 30;
	shf.l.wrap.b32 	%r2757, %r7018, %r7017, 2;
	shl.b32 	%r2758, %r7018, 2;
	shr.u32 	%r2759, %r2757, 31;
	add.s32 	%r2760, %r2759, %r2756;
	neg.s32 	%r2761, %r2760;
	setp.lt.s32 	%p21, %r31, 0;
	selp.b32 	%r7019, %r2761, %r2760, %p21;
	xor.b32  	%r2762, %r2757, %r31;
	shr.s32 	%r2763, %r2757, 31;
	xor.b32  	%r2764, %r2763, %r2757;
	xor.b32  	%r2765, %r2763, %r2758;
	cvt.u64.u32 	%rd635, %r2764;
	shl.b64 	%rd636, %rd635, 32;
	cvt.u64.u32 	%rd637, %r2765;
	or.b64  	%rd638, %rd636, %rd637;
	cvt.rn.f64.s64 	%fd5, %rd638;
	mul.f64 	%fd6, %fd5, 0d3BF921FB54442D19;
	cvt.rn.f32.f64 	%f1042, %fd6;
	neg.f32 	%f1043, %f1042;
	setp.lt.s32 	%p22, %r2762, 0;
	selp.f32 	%f4506, %f1043, %f1042, %p22;
	bra.uni 	$L__BB0_25;
$L__BB0_24:
	mov.f32 	%f1044, 0f00000000;
	mul.rn.f32 	%f4506, %f12, %f1044;
	mov.b32 	%r7019, 0;
$L__BB0_25:
	setp.ltu.f32 	%p23, %f14, 0f47CE4780;
	mul.rn.f32 	%f1045, %f4506, %f4506;
	and.b32  	%r2767, %r7019, 1;
	setp.eq.b32 	%p24, %r2767, 1;
	selp.f32 	%f1046, 0f3F800000, %f4506, %p24;
	fma.rn.f32 	%f1047, %f1045, %f1046, 0f00000000;
	fma.rn.f32 	%f1048, %f1045, 0f37CBAC00, 0fBAB607ED;
	selp.f32 	%f1049, %f1048, 0fB94D4153, %p24;
	selp.f32 	%f1050, 0f3D2AAABB, 0f3C0885E4, %p24;
	fma.rn.f32 	%f1051, %f1049, %f1045, %f1050;
	selp.f32 	%f1052, 0fBEFFFFFF, 0fBE2AAAA8, %p24;
	fma.rn.f32 	%f1053, %f1051, %f1045, %f1052;
	fma.rn.f32 	%f1054, %f1053, %f1047, %f1046;
	and.b32  	%r2768, %r7019, 2;
	setp.eq.s32 	%p25, %r2768, 0;
	mov.f32 	%f1055, 0f00000000;
	sub.f32 	%f1056, %f1055, %f1054;
	selp.f32 	%f18, %f1054, %f1056, %p25;
	@%p23 bra 	$L__BB0_33;
	setp.eq.f32 	%p26, %f14, 0f7F800000;
	@%p26 bra 	$L__BB0_32;
	mov.b32 	%r44, %f12;
	shl.b32 	%r2770, %r44, 8;
	or.b32  	%r45, %r2770, -2147483648;
	mov.b64 	%rd2815, 0;
	mov.b32 	%r7020, 0;
$L__BB0_28:
	.pragma "nounroll";
	mul.wide.u32 	%rd640, %r7020, 4;
	mov.u64 	%rd641, __cudart_i2opi_f;
	add.s64 	%rd642, %rd641, %rd640;
	ld.global.nc.u32 	%r2771, [%rd642];
	mad.wide.u32 	%rd643, %r2771, %r45, %rd2815;
	shr.u64 	%rd2815, %rd643, 32;
	add.s64 	%rd644, %rd1, %rd640;
	st.local.u32 	[%rd644], %rd643;
	add.s32 	%r7020, %r7020, 1;
	setp.ne.s32 	%p27, %r7020, 6;
	@%p27 bra 	$L__BB0_28;
	shr.u32 	%r2772, %r44, 23;
	st.local.u32 	[%rd1+24], %rd2815;
	and.b32  	%r48, %r2772, 31;
	and.b32  	%r2773, %r2772, 224;
	add.s32 	%r2774, %r2773, -128;
	shr.u32 	%r2775, %r2774, 5;
	mul.wide.u32 	%rd645, %r2775, 4;
	sub.s64 	%rd18, %rd1, %rd645;
	ld.local.u32 	%r7021, [%rd18+24];
	ld.local.u32 	%r7022, [%rd18+20];
	setp.eq.s32 	%p28, %r48, 0;
	@%p28 bra 	$L__BB0_31;
	shf.l.wrap.b32 	%r7021, %r7022, %r7021, %r48;
	ld.local.u32 	%r2776, [%rd18+16];
	shf.l.wrap.b32 	%r7022, %r2776, %r7022, %r48;
$L__BB0_31:
	shr.u32 	%r2777, %r7021, 30;
	shf.l.wrap.b32 	%r2778, %r7022, %r7021, 2;
	shl.b32 	%r2779, %r7022, 2;
	shr.u32 	%r2780, %r2778, 31;
	add.s32 	%r2781, %r2780, %r2777;
	neg.s32 	%r2782, %r2781;
	setp.lt.s32 	%p29, %r44, 0;
	selp.b32 	%r7023, %r2782, %r2781, %p29;
	xor.b32  	%r2783, %r2778, %r44;
	shr.s32 	%r2784, %r2778, 31;
	xor.b32  	%r2785, %r2784, %r2778;
	xor.b32  	%r2786, %r2784, %r2779;
	cvt.u64.u32 	%rd646, %r2785;
	shl.b64 	%rd647, %rd646, 32;
	cvt.u64.u32 	%rd648, %r2786;
	or.b64  	%rd649, %rd647, %rd648;
	cvt.rn.f64.s64 	%fd7, %rd649;
	mul.f64 	%fd8, %fd7, 0d3BF921FB54442D19;
	cvt.rn.f32.f64 	%f1057, %fd8;
	neg.f32 	%f1058, %f1057;
	setp.lt.s32 	%p30, %r2783, 0;
	selp.f32 	%f4507, %f1058, %f1057, %p30;
	bra.uni 	$L__BB0_33;
$L__BB0_32:
	mov.f32 	%f1059, 0f00000000;
	mul.rn.f32 	%f4507, %f12, %f1059;
	mov.b32 	%r7023, 0;
$L__BB0_33:
	add.s32 	%r2788, %r7023, 1;
	mul.rn.f32 	%f1060, %f4507, %f4507;
	and.b32  	%r2789, %r7023, 1;
	setp.eq.b32 	%p31, %r2789, 1;
	selp.f32 	%f1061, %f4507, 0f3F800000, %p31;
	fma.rn.f32 	%f1062, %f1060, %f1061, 0f00000000;
	fma.rn.f32 	%f1063, %f1060, 0f37CBAC00, 0fBAB607ED;
	selp.f32 	%f1064, 0fB94D4153, %f1063, %p31;
	selp.f32 	%f1065, 0f3C0885E4, 0f3D2AAABB, %p31;
	fma.rn.f32 	%f1066, %f1064, %f1060, %f1065;
	selp.f32 	%f1067, 0fBE2AAAA8, 0fBEFFFFFF, %p31;
	fma.rn.f32 	%f1068, %f1066, %f1060, %f1067;
	fma.rn.f32 	%f1069, %f1068, %f1062, %f1061;
	and.b32  	%r2790, %r2788, 2;
	setp.eq.s32 	%p32, %r2790, 0;
	mov.f32 	%f1070, 0f00000000;
	sub.f32 	%f1071, %f1070, %f1069;
	selp.f32 	%f1072, %f1069, %f1071, %p32;
	fma.rn.f32 	%f22, %f18, %f1072, %f12;
	mul.f32 	%f1073, %f22, 0f3F22F983;
	cvt.rni.s32.f32 	%r7031, %f1073;
	cvt.rn.f32.s32 	%f1074, %r7031;
	fma.rn.f32 	%f1075, %f1074, 0fBFC90FDA, %f22;
	fma.rn.f32 	%f1076, %f1074, 0fB3A22168, %f1075;
	fma.rn.f32 	%f4509, %f1074, 0fA7C234C5, %f1076;
	abs.f32 	%f24, %f22;
	setp.ltu.f32 	%p33, %f24, 0f47CE4780;
	mov.u32 	%r7027, %r7031;
	mov.f32 	%f4508, %f4509;
	@%p33 bra 	$L__BB0_41;
	setp.eq.f32 	%p34, %f24, 0f7F800000;
	@%p34 bra 	$L__BB0_40;
	mov.b32 	%r58, %f22;
	shl.b32 	%r2792, %r58, 8;
	or.b32  	%r59, %r2792, -2147483648;
	mov.b64 	%rd2816, 0;
	mov.b32 	%r7024, 0;
$L__BB0_36:
	.pragma "nounroll";
	mul.wide.u32 	%rd651, %r7024, 4;
	mov.u64 	%rd652, __cudart_i2opi_f;
	add.s64 	%rd653, %rd652, %rd651;
	ld.global.nc.u32 	%r2793, [%rd653];
	mad.wide.u32 	%rd654, %r2793, %r59, %rd2816;
	shr.u64 	%rd2816, %rd654, 32;
	add.s64 	%rd655, %rd2, %rd651;
	st.local.u32 	[%rd655], %rd654;
	add.s32 	%r7024, %r7024, 1;
	setp.ne.s32 	%p35, %r7024, 6;
	@%p35 bra 	$L__BB0_36;
	shr.u32 	%r2794, %r58, 23;
	st.local.u32 	[%rd2+24], %rd2816;
	and.b32  	%r62, %r2794, 31;
	and.b32  	%r2795, %r2794, 224;
	add.s32 	%r2796, %r2795, -128;
	shr.u32 	%r2797, %r2796, 5;
	mul.wide.u32 	%rd656, %r2797, 4;
	sub.s64 	%rd21, %rd2, %rd656;
	ld.local.u32 	%r7025, [%rd21+24];
	ld.local.u32 	%r7026, [%rd21+20];
	setp.eq.s32 	%p36, %r62, 0;
	@%p36 bra 	$L__BB0_39;
	shf.l.wrap.b32 	%r7025, %r7026, %r7025, %r62;
	ld.local.u32 	%r2798, [%rd21+16];
	shf.l.wrap.b32 	%r7026, %r2798, %r7026, %r62;
$L__BB0_39:
	shr.u32 	%r2799, %r7025, 30;
	shf.l.wrap.b32 	%r2800, %r7026, %r7025, 2;
	shl.b32 	%r2801, %r7026, 2;
	shr.u32 	%r2802, %r2800, 31;
	add.s32 	%r2803, %r2802, %r2799;
	neg.s32 	%r2804, %r2803;
	setp.lt.s32 	%p37, %r58, 0;
	selp.b32 	%r7027, %r2804, %r2803, %p37;
	xor.b32  	%r2805, %r2800, %r58;
	shr.s32 	%r2806, %r2800, 31;
	xor.b32  	%r2807, %r2806, %r2800;
	xor.b32  	%r2808, %r2806, %r2801;
	cvt.u64.u32 	%rd657, %r2807;
	shl.b64 	%rd658, %rd657, 32;
	cvt.u64.u32 	%rd659, %r2808;
	or.b64  	%rd660, %rd658, %rd659;
	cvt.rn.f64.s64 	%fd9, %rd660;
	mul.f64 	%fd10, %fd9, 0d3BF921FB54442D19;
	cvt.rn.f32.f64 	%f1077, %fd10;
	neg.f32 	%f1078, %f1077;
	setp.lt.s32 	%p38, %r2805, 0;
	selp.f32 	%f4508, %f1078, %f1077, %p38;
	bra.uni 	$L__BB0_41;
$L__BB0_40:
	mov.f32 	%f1079, 0f00000000;
	mul.rn.f32 	%f4508, %f22, %f1079;
	mov.b32 	%r7027, 0;
$L__BB0_41:
	setp.ltu.f32 	%p39, %f24, 0f47CE4780;
	mul.rn.f32 	%f1080, %f4508, %f4508;
	and.b32  	%r2810, %r7027, 1;
	setp.eq.b32 	%p40, %r2810, 1;
	selp.f32 	%f1081, 0f3F800000, %f4508, %p40;
	fma.rn.f32 	%f1082, %f1080, %f1081, 0f00000000;
	fma.rn.f32 	%f1083, %f1080, 0f37CBAC00, 0fBAB607ED;
	selp.f32 	%f1084, %f1083, 0fB94D4153, %p40;
	selp.f32 	%f1085, 0f3D2AAABB, 0f3C0885E4, %p40;
	fma.rn.f32 	%f1086, %f1084, %f1080, %f1085;
	selp.f32 	%f1087, 0fBEFFFFFF, 0fBE2AAAA8, %p40;
	fma.rn.f32 	%f1088, %f1086, %f1080, %f1087;
	fma.rn.f32 	%f1089, %f1088, %f1082, %f1081;
	and.b32  	%r2811, %r7027, 2;
	setp.eq.s32 	%p41, %r2811, 0;
	mov.f32 	%f1090, 0f00000000;
	sub.f32 	%f1091, %f1090, %f1089;
	selp.f32 	%f28, %f1089, %f1091, %p41;
	@%p39 bra 	$L__BB0_49;
	setp.eq.f32 	%p42, %f24, 0f7F800000;
	@%p42 bra 	$L__BB0_48;
	mov.b32 	%r71, %f22;
	shl.b32 	%r2813, %r71, 8;
	or.b32  	%r72, %r2813, -2147483648;
	mov.b64 	%rd2817, 0;
	mov.b32 	%r7028, 0;
$L__BB0_44:
	.pragma "nounroll";
	mul.wide.u32 	%rd662, %r7028, 4;
	mov.u64 	%rd663, __cudart_i2opi_f;
	add.s64 	%rd664, %rd663, %rd662;
	ld.global.nc.u32 	%r2814, [%rd664];
	mad.wide.u32 	%rd665, %r2814, %r72, %rd2817;
	shr.u64 	%rd2817, %rd665, 32;
	add.s64 	%rd666, %rd1, %rd662;
	st.local.u32 	[%rd666], %rd665;
	add.s32 	%r7028, %r7028, 1;
	setp.ne.s32 	%p43, %r7028, 6;
	@%p43 bra 	$L__BB0_44;
	shr.u32 	%r2815, %r71, 23;
	st.local.u32 	[%rd1+24], %rd2817;
	and.b32  	%r75, %r2815, 31;
	and.b32  	%r2816, %r2815, 224;
	add.s32 	%r2817, %r2816, -128;
	shr.u32 	%r2818, %r2817, 5;
	mul.wide.u32 	%rd667, %r2818, 4;
	sub.s64 	%rd24, %rd1, %rd667;
	ld.local.u32 	%r7029, [%rd24+24];
	ld.local.u32 	%r7030, [%rd24+20];
	setp.eq.s32 	%p44, %r75, 0;
	@%p44 bra 	$L__BB0_47;
	shf.l.wrap.b32 	%r7029, %r7030, %r7029, %r75;
	ld.local.u32 	%r2819, [%rd24+16];
	shf.l.wrap.b32 	%r7030, %r2819, %r7030, %r75;
$L__BB0_47:
	shr.u32 	%r2820, %r7029, 30;
	shf.l.wrap.b32 	%r2821, %r7030, %r7029, 2;
	shl.b32 	%r2822, %r7030, 2;
	shr.u32 	%r2823, %r2821, 31;
	add.s32 	%r2824, %r2823, %r2820;
	neg.s32 	%r2825, %r2824;
	setp.lt.s32 	%p45, %r71, 0;
	selp.b32 	%r7031, %r2825, %r2824, %p45;
	xor.b32  	%r2826, %r2821, %r71;
	shr.s32 	%r2827, %r2821, 31;
	xor.b32  	%r2828, %r2827, %r2821;
	xor.b32  	%r2829, %r2827, %r2822;
	cvt.u64.u32 	%rd668, %r2828;
	shl.b64 	%rd669, %rd668, 32;
	cvt.u64.u32 	%rd670, %r2829;
	or.b64  	%rd671, %rd669, %rd670;
	cvt.rn.f64.s64 	%fd11, %rd671;
	mul.f64 	%fd12, %fd11, 0d3BF921FB54442D19;
	cvt.rn.f32.f64 	%f1092, %fd12;
	neg.f32 	%f1093, %f1092;
	setp.lt.s32 	%p46, %r2826, 0;
	selp.f32 	%f4509, %f1093, %f1092, %p46;
	bra.uni 	$L__BB0_49;
$L__BB0_48:
	mov.f32 	%f1094, 0f00000000;
	mul.rn.f32 	%f4509, %f22, %f1094;
	mov.b32 	%r7031, 0;
$L__BB0_49:
	add.s32 	%r2831, %r7031, 1;
	mul.rn.f32 	%f1095, %f4509, %f4509;
	and.b32  	%r2832, %r7031, 1;
	setp.eq.b32 	%p47, %r2832, 1;
	selp.f32 	%f1096, %f4509, 0f3F800000, %p47;
	fma.rn.f32 	%f1097, %f1095, %f1096, 0f00000000;
	fma.rn.f32 	%f1098, %f1095, 0f37CBAC00, 0fBAB607ED;
	selp.f32 	%f1099, 0fB94D4153, %f1098, %p47;
	selp.f32 	%f1100, 0f3C0885E4, 0f3D2AAABB, %p47;
	fma.rn.f32 	%f1101, %f1099, %f1095, %f1100;
	selp.f32 	%f1102, 0fBE2AAAA8, 0fBEFFFFFF, %p47;
	fma.rn.f32 	%f1103, %f1101, %f1095, %f1102;
	fma.rn.f32 	%f1104, %f1103, %f1097, %f1096;
	and.b32  	%r2833, %r2831, 2;
	setp.eq.s32 	%p48, %r2833, 0;
	mov.f32 	%f1105, 0f00000000;
	sub.f32 	%f1106, %f1105, %f1104;
	selp.f32 	%f1107, %f1104, %f1106, %p48;
	fma.rn.f32 	%f32, %f28, %f1107, %f22;
	mul.f32 	%f1108, %f32, 0f3F22F983;
	cvt.rni.s32.f32 	%r7039, %f1108;
	cvt.rn.f32.s32 	%f1109, %r7039;
	fma.rn.f32 	%f1110, %f1109, 0fBFC90FDA, %f32;
	fma.rn.f32 	%f1111, %f1109, 0fB3A22168, %f1110;
	fma.rn.f32 	%f4511, %f1109, 0fA7C234C5, %f1111;
	abs.f32 	%f34, %f32;
	setp.ltu.f32 	%p49, %f34, 0f47CE4780;
	mov.u32 	%r7035, %r7039;
	mov.f32 	%f4510, %f4511;
	@%p49 bra 	$L__BB0_57;
	setp.eq.f32 	%p50, %f34, 0f7F800000;
	@%p50 bra 	$L__BB0_56;
	mov.b32 	%r85, %f32;
	shl.b32 	%r2835, %r85, 8;
	or.b32  	%r86, %r2835, -2147483648;
	mov.b64 	%rd2818, 0;
	mov.b32 	%r7032, 0;
$L__BB0_52:
	.pragma "nounroll";
	mul.wide.u32 	%rd673, %r7032, 4;
	mov.u64 	%rd674, __cudart_i2opi_f;
	add.s64 	%rd675, %rd674, %rd673;
	ld.global.nc.u32 	%r2836, [%rd675];
	mad.wide.u32 	%rd676, %r2836, %r86, %rd2818;
	shr.u64 	%rd2818, %rd676, 32;
	add.s64 	%rd677, %rd2, %rd673;
	st.local.u32 	[%rd677], %rd676;
	add.s32 	%r7032, %r7032, 1;
	setp.ne.s32 	%p51, %r7032, 6;
	@%p51 bra 	$L__BB0_52;
	shr.u32 	%r2837, %r85, 23;
	st.local.u32 	[%rd2+24], %rd2818;
	and.b32  	%r89, %r2837, 31;
	and.b32  	%r2838, %r2837, 224;
	add.s32 	%r2839, %r2838, -128;
	shr.u32 	%r2840, %r2839, 5;
	mul.wide.u32 	%rd678, %r2840, 4;
	sub.s64 	%rd27, %rd2, %rd678;
	ld.local.u32 	%r7033, [%rd27+24];
	ld.local.u32 	%r7034, [%rd27+20];
	setp.eq.s32 	%p52, %r89, 0;
	@%p52 bra 	$L__BB0_55;
	shf.l.wrap.b32 	%r7033, %r7034, %r7033, %r89;
	ld.local.u32 	%r2841, [%rd27+16];
	shf.l.wrap.b32 	%r7034, %r2841, %r7034, %r89;
$L__BB0_55:
	shr.u32 	%r2842, %r7033, 30;
	shf.l.wrap.b32 	%r2843, %r7034, %r7033, 2;
	shl.b32 	%r2844, %r7034, 2;
	shr.u32 	%r2845, %r2843, 31;
	add.s32 	%r2846, %r2845, %r2842;
	neg.s32 	%r2847, %r2846;
	setp.lt.s32 	%p53, %r85, 0;
	selp.b32 	%r7035, %r2847, %r2846, %p53;
	xor.b32  	%r2848, %r2843, %r85;
	shr.s32 	%r2849, %r2843, 31;
	xor.b32  	%r2850, %r2849, %r2843;
	xor.b32  	%r2851, %r2849, %r2844;
	cvt.u64.u32 	%rd679, %r2850;
	shl.b64 	%rd680, %rd679, 32;
	cvt.u64.u32 	%rd681, %r2851;
	or.b64  	%rd682, %rd680, %rd681;
	cvt.rn.f64.s64 	%fd13, %rd682;
	mul.f64 	%fd14, %fd13, 0d3BF921FB54442D19;
	cvt.rn.f32.f64 	%f1112, %fd14;
	neg.f32 	%f1113, %f1112;
	setp.lt.s32 	%p54, %r2848, 0;
	selp.f32 	%f4510, %f1113, %f1112, %p54;
	bra.uni 	$L__BB0_57;
$L__BB0_56:
	mov.f32 	%f1114, 0f00000000;
	mul.rn.f32 	%f4510, %f32, %f1114;
	mov.b32 	%r7035, 0;
$L__BB0_57:
	setp.ltu.f32 	%p55, %f34, 0f47CE4780;
	mul.rn.f32 	%f1115, %f4510, %f4510;
	and.b32  	%r2853, %r7035, 1;
	setp.eq.b32 	%p56, %r2853, 1;
	selp.f32 	%f1116, 0f3F800000, %f4510, %p56;
	fma.rn.f32 	%f1117, %f1115, %f1116, 0f00000000;
	fma.rn.f32 	%f1118, %f1115, 0f37CBAC00, 0fBAB607ED;
	selp.f32 	%f1119, %f1118, 0fB94D4153, %p56;
	selp.f32 	%f1120, 0f3D2AAABB, 0f3C0885E4, %p56;
	fma.rn.f32 	%f1121, %f1119, %f1115, %f1120;
	selp.f32 	%f1122, 0fBEFFFFFF, 0fBE2AAAA8, %p56;
	fma.rn.f32 	%f1123, %f1121, %f1115, %f1122;
	fma.rn.f32 	%f1124, %f1123, %f1117, %f1116;
	and.b32  	%r2854, %r7035, 2;
	setp.eq.s32 	%p57, %r2854, 0;
	mov.f32 	%f1125, 0f00000000;
	sub.f32 	%f1126, %f1125, %f1124;
	selp.f32 	%f38, %f1124, %f1126, %p57;
	@%p55 bra 	$L__BB0_65;
	setp.eq.f32 	%p58, %f34, 0f7F800000;
	@%p58 bra 	$L__BB0_64;
	mov.b32 	%r98, %f32;
	shl.b32 	%r2856, %r98, 8;
	or.b32  	%r99, %r2856, -2147483648;
	mov.b64 	%rd2819, 0;
	mov.b32 	%r7036, 0;
$L__BB0_60:
	.pragma "nounroll";
	mul.wide.u32 	%rd684, %r7036, 4;
	mov.u64 	%rd685, __cudart_i2opi_f;
	add.s64 	%rd686, %rd685, %rd684;
	ld.global.nc.u32 	%r2857, [%rd686];
	mad.wide.u32 	%rd687, %r2857, %r99, %rd2819;
	shr.u64 	%rd2819, %rd687, 32;
	add.s64 	%rd688, %rd1, %rd684;
	st.local.u32 	[%rd688], %rd687;
	add.s32 	%r7036, %r7036, 1;
	setp.ne.s32 	%p59, %r7036, 6;
	@%p59 bra 	$L__BB0_60;
	shr.u32 	%r2858, %r98, 23;
	st.local.u32 	[%rd1+24], %rd2819;
	and.b32  	%r102, %r2858, 31;
	and.b32  	%r2859, %r2858, 224;
	add.s32 	%r2860, %r2859, -128;
	shr.u32 	%r2861, %r2860, 5;
	mul.wide.u32 	%rd689, %r2861, 4;
	sub.s64 	%rd30, %rd1, %rd689;
	ld.local.u32 	%r7037, [%rd30+24];
	ld.local.u32 	%r7038, [%rd30+20];
	setp.eq.s32 	%p60, %r102, 0;
	@%p60 bra 	$L__BB0_63;
	shf.l.wrap.b32 	%r7037, %r7038, %r7037, %r102;
	ld.local.u32 	%r2862, [%rd30+16];
	shf.l.wrap.b32 	%r7038, %r2862, %r7038, %r102;
$L__BB0_63:
	shr.u32 	%r2863, %r7037, 30;
	shf.l.wrap.b32 	%r2864, %r7038, %r7037, 2;
	shl.b32 	%r2865, %r7038, 2;
	shr.u32 	%r2866, %r2864, 31;
	add.s32 	%r2867, %r2866, %r2863;
	neg.s32 	%r2868, %r2867;
	setp.lt.s32 	%p61, %r98, 0;
	selp.b32 	%r7039, %r2868, %r2867, %p61;
	xor.b32  	%r2869, %r2864, %r98;
	shr.s32 	%r2870, %r2864, 31;
	xor.b32  	%r2871, %r2870, %r2864;
	xor.b32  	%r2872, %r2870, %r2865;
	cvt.u64.u32 	%rd690, %r2871;
	shl.b64 	%rd691, %rd690, 32;
	cvt.u64.u32 	%rd692, %r2872;
	or.b64  	%rd693, %rd691, %rd692;
	cvt.rn.f64.s64 	%fd15, %rd693;
	mul.f64 	%fd16, %fd15, 0d3BF921FB54442D19;
	cvt.rn.f32.f64 	%f1127, %fd16;
	neg.f32 	%f1128, %f1127;
	setp.lt.s32 	%p62, %r2869, 0;
	selp.f32 	%f4511, %f1128, %f1127, %p62;
	bra.uni 	$L__BB0_65;
$L__BB0_64:
	mov.f32 	%f1129, 0f00000000;
	mul.rn.f32 	%f4511, %f32, %f1129;
	mov.b32 	%r7039, 0;
$L__BB0_65:
	add.s32 	%r2874, %r7039, 1;
	mul.rn.f32 	%f1130, %f4511, %f4511;
	and.b32  	%r2875, %r7039, 1;
	setp.eq.b32 	%p63, %r2875, 1;
	selp.f32 	%f1131, %f4511, 0f3F800000, %p63;
	fma.rn.f32 	%f1132, %f1130, %f1131, 0f00000000;
	fma.rn.f32 	%f1133, %f1130, 0f37CBAC00, 0fBAB607ED;
	selp.f32 	%f1134, 0fB94D4153, %f1133, %p63;
	selp.f32 	%f1135, 0f3C0885E4, 0f3D2AAABB, %p63;
	fma.rn.f32 	%f1136, %f1134, %f1130, %f1135;
	selp.f32 	%f1137, 0fBE2AAAA8, 0fBEFFFFFF, %p63;
	fma.rn.f32 	%f1138, %f1136, %f1130, %f1137;
	fma.rn.f32 	%f1139, %f1138, %f1132, %f1131;
	and.b32  	%r2876, %r2874, 2;
	setp.eq.s32 	%p64, %r2876, 0;
	mov.f32 	%f1140, 0f00000000;
	sub.f32 	%f1141, %f1140, %f1139;
	selp.f32 	%f1142, %f1139, %f1141, %p64;
	fma.rn.f32 	%f42, %f38, %f1142, %f32;
	mul.f32 	%f1143, %f42, 0f3F22F983;
	cvt.rni.s32.f32 	%r7047, %f1143;
	cvt.rn.f32.s32 	%f1144, %r7047;
	fma.rn.f32 	%f1145, %f1144, 0fBFC90FDA, %f42;
	fma.rn.f32 	%f1146, %f1144, 0fB3A22168, %f1145;
	fma.rn.f32 	%f4513, %f1144, 0fA7C234C5, %f1146;
	abs.f32 	%f44, %f42;
	setp.ltu.f32 	%p65, %f44, 0f47CE4780;
	mov.u32 	%r7043, %r7047;
	mov.f32 	%f4512, %f4513;
	@%p65 bra 	$L__BB0_73;
	setp.eq.f32 	%p66, %f44, 0f7F800000;
	@%p66 bra 	$L__BB0_72;
	mov.b32 	%r112, %f42;
	shl.b32 	%r2878, %r112, 8;
	or.b32  	%r113, %r2878, -2147483648;
	mov.b64 	%rd2820, 0;
	mov.b32 	%r7040, 0;
$L__BB0_68:
	.pragma "nounroll";
	mul.wide.u32 	%rd695, %r7040, 4;
	mov.u64 	%rd696, __cudart_i2opi_f;
	add.s64 	%rd697, %rd696, %rd695;
	ld.global.nc.u32 	%r2879, [%rd697];
	mad.wide.u32 	%rd698, %r2879, %r113, %rd2820;
	shr.u64 	%rd2820, %rd698, 32;
	add.s64 	%rd699, %rd2, %rd695;
	st.local.u32 	[%rd699], %rd698;
	add.s32 	%r7040, %r7040, 1;
	setp.ne.s32 	%p67, %r7040, 6;
	@%p67 bra 	$L__BB0_68;
	shr.u32 	%r2880, %r112, 23;
	st.local.u32 	[%rd2+24], %rd2820;
	and.b32  	%r116, %r2880, 31;
	and.b32  	%r2881, %r2880, 224;
	add.s32 	%r2882, %r2881, -128;
	shr.u32 	%r2883, %r2882, 5;
	mul.wide.u32 	%rd700, %r2883, 4;
	sub.s64 	%rd33, %rd2, %rd700;
	ld.local.u32 	%r7041, [%rd33+24];
	ld.local.u32 	%r7042, [%rd33+20];
	setp.eq.s32 	%p68, %r116, 0;
	@%p68 bra 	$L__BB0_71;
	shf.l.wrap.b32 	%r7041, %r7042, %r7041, %r116;
	ld.local.u32 	%r2884, [%rd33+16];
	shf.l.wrap.b32 	%r7042, %r2884, %r7042, %r116;
$L__BB0_71:
	shr.u32 	%r2885, %r7041, 30;
	shf.l.wrap.b32 	%r2886, %r7042, %r7041, 2;
	shl.b32 	%r2887, %r7042, 2;
	shr.u32 	%r2888, %r2886, 31;
	add.s32 	%r2889, %r2888, %r2885;
	neg.s32 	%r2890, %r2889;
	setp.lt.s32 	%p69, %r112, 0;
	selp.b32 	%r7043, %r2890, %r2889, %p69;
	xor.b32  	%r2891, %r2886, %r112;
	shr.s32 	%r2892, %r2886, 31;
	xor.b32  	%r2893, %r2892, %r2886;
	xor.b32  	%r2894, %r2892, %r2887;
	cvt.u64.u32 	%rd701, %r2893;
	shl.b64 	%rd702, %rd701, 32;
	cvt.u64.u32 	%rd703, %r2894;
	or.b64  	%rd704, %rd702, %rd703;
	cvt.rn.f64.s64 	%fd17, %rd704;
	mul.f64 	%fd18, %fd17, 0d3BF921FB54442D19;
	cvt.rn.f32.f64 	%f1147, %fd18;
	neg.f32 	%f1148, %f1147;
	setp.lt.s32 	%p70, %r2891, 0;
	selp.f32 	%f4512, %f1148, %f1147, %p70;
	bra.uni 	$L__BB0_73;
$L__BB0_72:
	mov.f32 	%f1149, 0f00000000;
	mul.rn.f32 	%f4512, %f42, %f1149;
	mov.b32 	%r7043, 0;
$L__BB0_73:
	setp.ltu.f32 	%p71, %f44, 0f47CE4780;
	mul.rn.f32 	%f1150, %f4512, %f4512;
	and.b32  	%r2896, %r7043, 1;
	setp.eq.b32 	%p72, %r2896, 1;
	selp.f32 	%f1151, 0f3F800000, %f4512, %p72;
	fma.rn.f32 	%f1152, %f1150, %f1151, 0f00000000;
	fma.rn.f32 	%f1153, %f1150, 0f37CBAC00, 0fBAB607ED;
	selp.f32 	%f1154, %f1153, 0fB94D4153, %p72;
	selp.f32 	%f1155, 0f3D2AAABB, 0f3C0885E4, %p72;
	fma.rn.f32 	%f1156, %f1154, %f1150, %f1155;
	selp.f32 	%f1157, 0fBEFFFFFF, 0fBE2AAAA8, %p72;
	fma.rn.f32 	%f1158, %f1156, %f1150, %f1157;
	fma.rn.f32 	%f1159, %f1158, %f1152, %f1151;
	and.b32  	%r2897, %r7043, 2;
	setp.eq.s32 	%p73, %r2897, 0;
	mov.f32 	%f1160, 0f00000000;
	sub.f32 	%f1161, %f1160, %f1159;
	selp.f32 	%f48, %f1159, %f1161, %p73;
	@%p71 bra 	$L__BB0_81;
	setp.eq.f32 	%p74, %f44, 0f7F800000;
	@%p74 bra 	$L__BB0_80;
	mov.b32 	%r125, %f42;
	shl.b32 	%r2899, %r125, 8;
	or.b32  	%r126, %r2899, -2147483648;
	mov.b64 	%rd2821, 0;
	mov.b32 	%r7044, 0;
$L__BB0_76:
	.pragma "nounroll";
	mul.wide.u32 	%rd706, %r7044, 4;
	mov.u64 	%rd707, __cudart_i2opi_f;
	add.s64 	%rd708, %rd707, %rd706;
	ld.global.nc.u32 	%r2900, [%rd708];
	mad.wide.u32 	%rd709, %r2900, %r126, %rd2821;
	shr.u64 	%rd2821, %rd709, 32;
	add.s64 	%rd710, %rd1, %rd706;
	st.local.u32 	[%rd710], %rd709;
	add.s32 	%r7044, %r7044, 1;
	setp.ne.s32 	%p75, %r7044, 6;
	@%p75 bra 	$L__BB0_76;
	shr.u32 	%r2901, %r125, 23;
	st.local.u32 	[%rd1+24], %rd2821;
	and.b32  	%r129, %r2901, 31;
	and.b32  	%r2902, %r2901, 224;
	add.s32 	%r2903, %r2902, -128;
	shr.u32 	%r2904, %r2903, 5;
	mul.wide.u32 	%rd711, %r2904, 4;
	sub.s64 	%rd36, %rd1, %rd711;
	ld.local.u32 	%r7045, [%rd36+24];
	ld.local.u32 	%r7046, [%rd36+20];
	setp.eq.s32 	%p76, %r129, 0;
	@%p76 bra 	$L__BB0_79;
	shf.l.wrap.b32 	%r7045, %r7046, %r7045, %r129;
	ld.local.u32 	%r2905, [%rd36+16];
	shf.l.wrap.b32 	%r7046, %r2905, %r7046, %r129;
$L__BB0_79:
	shr.u32 	%r2906, %r7045, 30;
	shf.l.wrap.b32 	%r2907, %r7046, %r7045, 2;
	shl.b32 	%r2908, %r7046, 2;
	shr.u32 	%r2909, %r2907, 31;
	add.s32 	%r2910, %r2909, %r2906;
	neg.s32 	%r2911, %r2910;
	setp.lt.s32 	%p77, %r125, 0;
	selp.b32 	%r7047, %r2911, %r2910, %p77;
	xor.b32  	%r2912, %r2907, %r125;
	shr.s32 	%r2913, %r2907, 31;
	xor.b32  	%r2914, %r2913, %r2907;
	xor.b32  	%r2915, %r2913, %r2908;
	cvt.u64.u32 	%rd712, %r2914;
	shl.b64 	%rd713, %rd712, 32;
	cvt.u64.u32 	%rd714, %r2915;
	or.b64  	%rd715, %rd713, %rd714;
	cvt.rn.f64.s64 	%fd19, %rd715;
	mul.f64 	%fd20, %fd19, 0d3BF921FB54442D19;
	cvt.rn.f32.f64 	%f1162, %fd20;
	neg.f32 	%f1163, %f1162;
	setp.lt.s32 	%p78, %r2912, 0;
	selp.f32 	%f4513, %f1163, %f1162, %p78;
	bra.uni 	$L__BB0_81;
$L__BB0_80:
	mov.f32 	%f1164, 0f00000000;
	mul.rn.f32 	%f4513, %f42, %f1164;
	mov.b32 	%r7047, 0;
$L__BB0_81:
	add.s32 	%r2917, %r7047, 1;
	mul.rn.f32 	%f1165, %f4513, %f4513;
	and.b32  	%r2918, %r7047, 1;
	setp.eq.b32 	%p79, %r2918, 1;
	selp.f32 	%f1166, %f4513, 0f3F800000, %p79;
	fma.rn.f32 	%f1167, %f1165, %f1166, 0f00000000;
	fma.rn.f32 	%f1168, %f1165, 0f37CBAC00, 0fBAB607ED;
	selp.f32 	%f1169, 0fB94D4153, %f1168, %p79;
	selp.f32 	%f1170, 0f3C0885E4, 0f3D2AAABB, %p79;
	fma.rn.f32 	%f1171, %f1169, %f1165, %f1170;
	selp.f32 	%f1172, 0fBE2AAAA8, 0fBEFFFFFF, %p79;
	fma.rn.f32 	%f1173, %f1171, %f1165, %f1172;
	fma.rn.f32 	%f1174, %f1173, %f1167, %f1166;
	and.b32  	%r2919, %r2917, 2;
	setp.eq.s32 	%p80, %r2919, 0;
	mov.f32 	%f1175, 0f00000000;
	sub.f32 	%f1176, %f1175, %f1174;
	selp.f32 	%f1177, %f1174, %f1176, %p80;
	fma.rn.f32 	%f52, %f48, %f1177, %f42;
	mul.f32 	%f1178, %f52, 0f3F22F983;
	cvt.rni.s32.f32 	%r7055, %f1178;
	cvt.rn.f32.s32 	%f1179, %r7055;
	fma.rn.f32 	%f1180, %f1179, 0fBFC90FDA, %f52;
	fma.rn.f32 	%f1181, %f1179, 0fB3A22168, %f1180;
	fma.rn.f32 	%f4515, %f1179, 0fA7C234C5, %f1181;
	abs.f32 	%f54, %f52;
	setp.ltu.f32 	%p81, %f54, 0f47CE4780;
	mov.u32 	%r7051, %r7055;
	mov.f32 	%f4514, %f4515;
	@%p81 bra 	$L__BB0_89;
	setp.eq.f32 	%p82, %f54, 0f7F800000;
	@%p82 bra 	$L__BB0_88;
	mov.b32 	%r139, %f52;
	shl.b32 	%r2921, %r139, 8;
	or.b32  	%r140, %r2921, -2147483648;
	mov.b64 	%rd2822, 0;
	mov.b32 	%r7048, 0;
$L__BB0_84:
	.pragma "nounroll";
	mul.wide.u32 	%rd717, %r7048, 4;
	mov.u64 	%rd718, __cudart_i2opi_f;
	add.s64 	%rd719, %rd718, %rd717;
	ld.global.nc.u32 	%r2922, [%rd719];
	mad.wide.u32 	%rd720, %r2922, %r140, %rd2822;
	shr.u64 	%rd2822, %rd720, 32;
	add.s64 	%rd721, %rd2, %rd717;
	st.local.u32 	[%rd721], %rd720;
	add.s32 	%r7048, %r7048, 1;
	setp.ne.s32 	%p83, %r7048, 6;
	@%p83 bra 	$L__BB0_84;
	shr.u32 	%r2923, %r139, 23;
	st.local.u32 	[%rd2+24], %rd2822;
	and.b32  	%r143, %r2923, 31;
	and.b32  	%r2924, %r2923, 224;
	add.s32 	%r2925, %r2924, -128;
	shr.u32 	%r2926, %r2925, 5;
	mul.wide.u32 	%rd722, %r2926, 4;
	sub.s64 	%rd39, %rd2, %rd722;
	ld.local.u32 	%r7049, [%rd39+24];
	ld.local.u32 	%r7050, [%rd39+20];
	setp.eq.s32 	%p84, %r143, 0;
	@%p84 bra 	$L__BB0_87;
	shf.l.wrap.b32 	%r7049, %r7050, %r7049, %r143;
	ld.local.u32 	%r2927, [%rd39+16];
	shf.l.wrap.b32 	%r7050, %r2927, %r7050, %r143;
$L__BB0_87:
	shr.u32 	%r2928, %r7049, 30;
	shf.l.wrap.b32 	%r2929, %r7050, %r7049, 2;
	shl.b32 	%r2930, %r7050, 2;
	shr.u32 	%r2931, %r2929, 31;
	add.s32 	%r2932, %r2931, %r2928;
	neg.s32 	%r2933, %r2932;
	setp.lt.s32 	%p85, %r139, 0;
	selp.b32 	%r7051, %r2933, %r2932, %p85;
	xor.b32  	%r2934, %r2929, %r139;
	shr.s32 	%r2935, %r2929, 31;
	xor.b32  	%r2936, %r2935, %r2929;
	xor.b32  	%r2937, %r2935, %r2930;
	cvt.u64.u32 	%rd723, %r2936;
	shl.b64 	%rd724, %rd723, 32;
	cvt.u64.u32 	%rd725, %r2937;
	or.b64  	%rd726, %rd724, %rd725;
	cvt.rn.f64.s64 	%fd21, %rd726;
	mul.f64 	%fd22, %fd21, 0d3BF921FB54442D19;
	cvt.rn.f32.f64 	%f1182, %fd22;
	neg.f32 	%f1183, %f1182;
	setp.lt.s32 	%p86, %r2934, 0;
	selp.f32 	%f4514, %f1183, %f1182, %p86;
	bra.uni 	$L__BB0_89;
$L__BB0_88:
	mov.f32 	%f1184, 0f00000000;
	mul.rn.f32 	%f4514, %f52, %f1184;
	mov.b32 	%r7051, 0;
$L__BB0_89:
	setp.ltu.f32 	%p87, %f54, 0f47CE4780;
	mul.rn.f32 	%f1185, %f4514, %f4514;
	and.b32  	%r2939, %r7051, 1;
	setp.eq.b32 	%p88, %r2939, 1;
	selp.f32 	%f1186, 0f3F800000, %f4514, %p88;
	fma.rn.f32 	%f1187, %f1185, %f1186, 0f00000000;
	fma.rn.f32 	%f1188, %f1185, 0f37CBAC00, 0fBAB607ED;
	selp.f32 	%f1189, %f1188, 0fB94D4153, %p88;
	selp.f32 	%f1190, 0f3D2AAABB, 0f3C0885E4, %p88;
	fma.rn.f32 	%f1191, %f1189, %f1185, %f1190;
	selp.f32 	%f1192, 0fBEFFFFFF, 0fBE2AAAA8, %p88;
	fma.rn.f32 	%f1193, %f1191, %f1185, %f1192;
	fma.rn.f32 	%f1194, %f1193, %f1187, %f1186;
	and.b32  	%r2940, %r7051, 2;
	setp.eq.s32 	%p89, %r2940, 0;
	mov.f32 	%f1195, 0f00000000;
	sub.f32 	%f1196, %f1195, %f1194;
	selp.f32 	%f58, %f1194, %f1196, %p89;
	@%p87 bra 	$L__BB0_97;
	setp.eq.f32 	%p90, %f54, 0f7F800000;
	@%p90 bra 	$L__BB0_96;
	mov.b32 	%r152, %f52;
	shl.b32 	%r2942, %r152, 8;
	or.b32  	%r153, %r2942, -2147483648;
	mov.b64 	%rd2823, 0;
	mov.b32 	%r7052, 0;
$L__BB0_92:
	.pragma "nounroll";
	mul.wide.u32 	%rd728, %r7052, 4;
	mov.u64 	%rd729, __cudart_i2opi_f;
	add.s64 	%rd730, %rd729, %rd728;
	ld.global.nc.u32 	%r2943, [%rd730];
	mad.wide.u32 	%rd731, %r2943, %r153, %rd2823;
	shr.u64 	%rd2823, %rd731, 32;
	add.s64 	%rd732, %rd1, %rd728;
	st.local.u32 	[%rd732], %rd731;
	add.s32 	%r7052, %r7052, 1;
	setp.ne.s32 	%p91, %r7052, 6;
	@%p91 bra 	$L__BB0_92;
	shr.u32 	%r2944, %r152, 23;
	st.local.u32 	[%rd1+24], %rd2823;
	and.b32  	%r156, %r2944, 31;
	and.b32  	%r2945, %r2944, 224;
	add.s32 	%r2946, %r2945, -128;
	shr.u32 	%r2947, %r2946, 5;
	mul.wide.u32 	%rd733, %r2947, 4;
	sub.s64 	%rd42, %rd1, %rd733;
	ld.local.u32 	%r7053, [%rd42+24];
	ld.local.u32 	%r7054, [%rd42+20];
	setp.eq.s32 	%p92, %r156, 0;
	@%p92 bra 	$L__BB0_95;
	shf.l.wrap.b32 	%r7053, %r7054, %r7053, %r156;
	ld.local.u32 	%r2948, [%rd42+16];
	shf.l.wrap.b32 	%r7054, %r2948, %r7054, %r156;
$L__BB0_95:
	shr.u32 	%r2949, %r7053, 30;
	shf.l.wrap.b32 	%r2950, %r7054, %r7053, 2;
	shl.b32 	%r2951, %r7054, 2;
	shr.u32 	%r2952, %r2950, 31;
	add.s32 	%r2953, %r2952, %r2949;
	neg.s32 	%r2954, %r2953;
	setp.lt.s32 	%p93, %r152, 0;
	selp.b32 	%r7055, %r2954, %r2953, %p93;
	xor.b32  	%r2955, %r2950, %r152;
	shr.s32 	%r2956, %r2950, 31;
	xor.b32  	%r2957, %r2956, %r2950;
	xor.b32  	%r2958, %r2956, %r2951;
	cvt.u64.u32 	%rd734, %r2957;
	shl.b64 	%rd735, %rd734, 32;
	cvt.u64.u32 	%rd736, %r2958;
	or.b64  	%rd737, %rd735, %rd736;
	cvt.rn.f64.s64 	%fd23, %rd737;
	mul.f64 	%fd24, %fd23, 0d3BF921FB54442D19;
	cvt.rn.f32.f64 	%f1197, %fd24;
	neg.f32 	%f1198, %f1197;
	setp.lt.s32 	%p94, %r2955, 0;
	selp.f32 	%f4515, %f1198, %f1197, %p94;
	bra.uni 	$L__BB0_97;
$L__BB0_96:
	mov.f32 	%f1199, 0f00000000;
	mul.rn.f32 	%f4515, %f52, %f1199;
	mov.b32 	%r7055, 0;
$L__BB0_97:
	add.s32 	%r2960, %r7055, 1;
	mul.rn.f32 	%f1200, %f4515, %f4515;
	and.b32  	%r2961, %r7055, 1;
	setp.eq.b32 	%p95, %r2961, 1;
	selp.f32 	%f1201, %f4515, 0f3F800000, %p95;
	fma.rn.f32 	%f1202, %f1200, %f1201, 0f00000000;
	fma.rn.f32 	%f1203, %f1200, 0f37CBAC00, 0fBAB607ED;
	selp.f32 	%f1204, 0fB94D4153, %f1203, %p95;
	selp.f32 	%f1205, 0f3C0885E4, 0f3D2AAABB, %p95;
	fma.rn.f32 	%f1206, %f1204, %f1200, %f1205;
	selp.f32 	%f1207, 0fBE2AAAA8, 0fBEFFFFFF, %p95;
	fma.rn.f32 	%f1208, %f1206, %f1200, %f1207;
	fma.rn.f32 	%f1209, %f1208, %f1202, %f1201;
	and.b32  	%r2962, %r2960, 2;
	setp.eq.s32 	%p96, %r2962, 0;
	mov.f32 	%f1210, 0f00000000;
	sub.f32 	%f1211, %f1210, %f1209;
	selp.f32 	%f1212, %f1209, %f1211, %p96;
	fma.rn.f32 	%f62, %f58, %f1212, %f52;
	mul.f32 	%f1213, %f62, 0f3F22F983;
	cvt.rni.s32.f32 	%r7063, %f1213;
	cvt.rn.f32.s32 	%f1214, %r7063;
	fma.rn.f32 	%f1215, %f1214, 0fBFC90FDA, %f62;
	fma.rn.f32 	%f1216, %f1214, 0fB3A22168, %f1215;
	fma.rn.f32 	%f4517, %f1214, 0fA7C234C5, %f1216;
	abs.f32 	%f64, %f62;
	setp.ltu.f32 	%p97, %f64, 0f47CE4780;
	mov.u32 	%r7059, %r7063;
	mov.f32 	%f4516, %f4517;
	@%p97 bra 	$L__BB0_105;
	setp.eq.f32 	%p98, %f64, 0f7F800000;
	@%p98 bra 	$L__BB0_104;
	mov.b32 	%r166, %f62;
	shl.b32 	%r2964, %r166, 8;
	or.b32  	%r167, %r2964, -2147483648;
	mov.b64 	%rd2824, 0;
	mov.b32 	%r7056, 0;
$L__BB0_100:
	.pragma "nounroll";
	mul.wide.u32 	%rd739, %r7056, 4;
	mov.u64 	%rd740, __cudart_i2opi_f;
	add.s64 	%rd741, %rd740, %rd739;
	ld.global.nc.u32 	%r2965, [%rd741];
	mad.wide.u32 	%rd742, %r2965, %r167, %rd2824;
	shr.u64 	%rd2824, %rd742, 32;
	add.s64 	%rd743, %rd2, %rd739;
	st.local.u32 	[%rd743], %rd742;
	add.s32 	%r7056, %r7056, 1;
	setp.ne.s32 	%p99, %r7056, 6;
	@%p99 bra 	$L__BB0_100;
	shr.u32 	%r2966, %r166, 23;
	st.local.u32 	[%rd2+24], %rd2824;
	and.b32  	%r170, %r2966, 31;
	and.b32  	%r2967, %r2966, 224;
	add.s32 	%r2968, %r2967, -128;
	shr.u32 	%r2969, %r2968, 5;
	mul.wide.u32 	%rd744, %r2969, 4;
	sub.s64 	%rd45, %rd2, %rd744;
	ld.local.u32 	%r7057, [%rd45+24];
	ld.local.u32 	%r7058, [%rd45+20];
	setp.eq.s32 	%p100, %r170, 0;
	@%p100 bra 	$L__BB0_103;
	shf.l.wrap.b32 	%r7057, %r7058, %r7057, %r170;
	ld.local.u32 	%r2970, [%rd45+16];
	shf.l.wrap.b32 	%r7058, %r2970, %r7058, %r170;
$L__BB0_103:
	shr.u32 	%r2971, %r7057, 30;
	shf.l.wrap.b32 	%r2972, %r7058, %r7057, 2;
	shl.b32 	%r2973, %r7058, 2;
	shr.u32 	%r2974, %r2972, 31;
	add.s32 	%r2975, %r2974, %r2971;
	neg.s32 	%r2976, %r2975;
	setp.lt.s32 	%p101, %r166, 0;
	selp.b32 	%r7059, %r2976, %r2975, %p101;
	xor.b32  	%r2977, %r2972, %r166;
	shr.s32 	%r2978, %r2972, 31;
	xor.b32  	%r2979, %r2978, %r2972;
	xor.b32  	%r2980, %r2978, %r2973;
	cvt.u64.u32 	%rd745, %r2979;
	shl.b64 	%rd746, %rd745, 32;
	cvt.u64.u32 	%rd747, %r2980;
	or.b64  	%rd748, %rd746, %rd747;
	cvt.rn.f64.s64 	%fd25, %rd748;
	mul.f64 	%fd26, %fd25, 0d3BF921FB54442D19;
	cvt.rn.f32.f64 	%f1217, %fd26;
	neg.f32 	%f1218, %f1217;
	setp.lt.s32 	%p102, %r2977, 0;
	selp.f32 	%f4516, %f1218, %f1217, %p102;
	bra.uni 	$L__BB0_105;
$L__BB0_104:
	mov.f32 	%f1219, 0f00000000;
	mul.rn.f32 	%f4516, %f62, %f1219;
	mov.b32 	%r7059, 0;
$L__BB0_105:
	setp.ltu.f32 	%p103, %f64, 0f47CE4780;
	mul.rn.f32 	%f1220, %f4516, %f4516;
	and.b32  	%r2982, %r7059, 1;
	setp.eq.b32 	%p104, %r2982, 1;
	selp.f32 	%f1221, 0f3F800000, %f4516, %p104;
	fma.rn.f32 	%f1222, %f1220, %f1221, 0f00000000;
	fma.rn.f32 	%f1223, %f1220, 0f37CBAC00, 0fBAB607ED;
	selp.f32 	%f1224, %f1223, 0fB94D4153, %p104;
	selp.f32 	%f1225, 0f3D2AAABB, 0f3C0885E4, %p104;
	fma.rn.f32 	%f1226, %f1224, %f1220, %f1225;
	selp.f32 	%f1227, 0fBEFFFFFF, 0fBE2AAAA8, %p104;
	fma.rn.f32 	%f1228, %f1226, %f1220, %f1227;
	fma.rn.f32 	%f1229, %f1228, %f1222, %f1221;
	and.b32  	%r2983, %r7059, 2;
	setp.eq.s32 	%p105, %r2983, 0;
	mov.f32 	%f1230, 0f00000000;
	sub.f32 	%f1231, %f1230, %f1229;
	selp.f32 	%f68, %f1229, %f1231, %p105;
	@%p103 bra 	$L__BB0_113;
	setp.eq.f32 	%p106, %f64, 0f7F800000;
	@%p106 bra 	$L__BB0_112;
	mov.b32 	%r179, %f62;
	shl.b32 	%r2985, %r179, 8;
	or.b32  	%r180, %r2985, -2147483648;
	mov.b64 	%rd2825, 0;
	mov.b32 	%r7060, 0;
$L__BB0_108:
	.pragma "nounroll";
	mul.wide.u32 	%rd750, %r7060, 4;
	mov.u64 	%rd751, __cudart_i2opi_f;
	add.s64 	%rd752, %rd751, %rd750;
	ld.global.nc.u32 	%r2986, [%rd752];
	mad.wide.u32 	%rd753, %r2986, %r180, %rd2825;
	shr.u64 	%rd2825, %rd753, 32;
	add.s64 	%rd754, %rd1, %rd750;
	st.local.u32 	[%rd754], %rd753;
	add.s32 	%r7060, %r7060, 1;
	setp.ne.s32 	%p107, %r7060, 6;
	@%p107 bra 	$L__BB0_108;
	shr.u32 	%r2987, %r179, 23;
	st.local.u32 	[%rd1+24], %rd2825;
	and.b32  	%r183, %r2987, 31;
	and.b32  	%r2988, %r2987, 224;
	add.s32 	%r2989, %r2988, -128;
	shr.u32 	%r2990, %r2989, 5;
	mul.wide.u32 	%rd755, %r2990, 4;
	sub.s64 	%rd48, %rd1, %rd755;
	ld.local.u32 	%r7061, [%rd48+24];
	ld.local.u32 	%r7062, [%rd48+20];
	setp.eq.s32 	%p108, %r183, 0;
	@%p108 bra 	$L__BB0_111;
	shf.l.wrap.b32 	%r7061, %r7062, %r7061, %r183;
	ld.local.u32 	%r2991, [%rd48+16];
	shf.l.wrap.b32 	%r7062, %r2991, %r7062, %r183;
$L__BB0_111:
	shr.u32 	%r2992, %r7061, 30;
	shf.l.wrap.b32 	%r2993, %r7062, %r7061, 2;
	shl.b32 	%r2994, %r7062, 2;
	shr.u32 	%r2995, %r2993, 31;
	add.s32 	%r2996, %r2995, %r2992;
	neg.s32 	%r2997, %r2996;
	setp.lt.s32 	%p109, %r179, 0;
	selp.b32 	%r7063, %r2997, %r2996, %p109;
	xor.b32  	%r2998, %r2993, %r179;
	shr.s32 	%r2999, %r2993, 31;
	xor.b32  	%r3000, %r2999, %r2993;
	xor.b32  	%r3001, %r2999, %r2994;
	cvt.u64.u32 	%rd756, %r3000;
	shl.b64 	%rd757, %rd756, 32;
	cvt.u64.u32 	%rd758, %r3001;
	or.b64  	%rd759, %rd757, %rd758;
	cvt.rn.f64.s64 	%fd27, %rd759;
	mul.f64 	%fd28, %fd27, 0d3BF921FB54442D19;
	cvt.rn.f32.f64 	%f1232, %fd28;
	neg.f32 	%f1233, %f1232;
	setp.lt.s32 	%p110, %r2998, 0;
	selp.f32 	%f4517, %f1233, %f1232, %p110;
	bra.uni 	$L__BB0_113;
$L__BB0_112:
	mov.f32 	%f1234, 0f00000000;
	mul.rn.f32 	%f4517, %f62, %f1234;
	mov.b32 	%r7063, 0;
$L__BB0_113:
	add.s32 	%r3003, %r7063, 1;
	mul.rn.f32 	%f1235, %f4517, %f4517;
	and.b32  	%r3004, %r7063, 1;
	setp.eq.b32 	%p111, %r3004, 1;
	selp.f32 	%f1236, %f4517, 0f3F800000, %p111;
	fma.rn.f32 	%f1237, %f1235, %f1236, 0f00000000;
	fma.rn.f32 	%f1238, %f1235, 0f37CBAC00, 0fBAB607ED;
	selp.f32 	%f1239, 0fB94D4153, %f1238, %p111;
	selp.f32 	%f1240, 0f3C0885E4, 0f3D2AAABB, %p111;
	fma.rn.f32 	%f1241, %f1239, %f1235, %f1240;
	selp.f32 	%f1242, 0fBE2AAAA8, 0fBEFFFFFF, %p111;
	fma.rn.f32 	%f1243, %f1241, %f1235, %f1242;
	fma.rn.f32 	%f1244, %f1243, %f1237, %f1236;
	and.b32  	%r3005, %r3003, 2;
	setp.eq.s32 	%p112, %r3005, 0;
	mov.f32 	%f1245, 0f00000000;
	sub.f32 	%f1246, %f1245, %f1244;
	selp.f32 	%f1247, %f1244, %f1246, %p112;
	fma.rn.f32 	%f72, %f68, %f1247, %f62;
	mul.f32 	%f1248, %f72, 0f3F22F983;
	cvt.rni.s32.f32 	%r7071, %f1248;
	cvt.rn.f32.s32 	%f1249, %r7071;
	fma.rn.f32 	%f1250, %f1249, 0fBFC90FDA, %f72;
	fma.rn.f32 	%f1251, %f1249, 0fB3A22168, %f1250;
	fma.rn.f32 	%f4519, %f1249, 0fA7C234C5, %f1251;
	abs.f32 	%f74, %f72;
	setp.ltu.f32 	%p113, %f74, 0f47CE4780;
	mov.u32 	%r7067, %r7071;
	mov.f32 	%f4518, %f4519;
	@%p113 bra 	$L__BB0_121;
	setp.eq.f32 	%p114, %f74, 0f7F800000;
	@%p114 bra 	$L__BB0_120;
	mov.b32 	%r193, %f72;
	shl.b32 	%r3007, %r193, 8;
	or.b32  	%r194, %r3007, -2147483648;
	mov.b64 	%rd2826, 0;
	mov.b32 	%r7064, 0;
$L__BB0_116:
	.pragma "nounroll";
	mul.wide.u32 	%rd761, %r7064, 4;
	mov.u64 	%rd762, __cudart_i2opi_f;
	add.s64 	%rd763, %rd762, %rd761;
	ld.global.nc.u32 	%r3008, [%rd763];
	mad.wide.u32 	%rd764, %r3008, %r194, %rd2826;
	shr.u64 	%rd2826, %rd764, 32;
	add.s64 	%rd765, %rd2, %rd761;
	st.local.u32 	[%rd765], %rd764;
	add.s32 	%r7064, %r7064, 1;
	setp.ne.s32 	%p115, %r7064, 6;
	@%p115 bra 	$L__BB0_116;
	shr.u32 	%r3009, %r193, 23;
	st.local.u32 	[%rd2+24], %rd2826;
	and.b32  	%r197, %r3009, 31;
	and.b32  	%r3010, %r3009, 224;
	add.s32 	%r3011, %r3010, -128;
	shr.u32 	%r3012, %r3011, 5;
	mul.wide.u32 	%rd766, %r3012, 4;
	sub.s64 	%rd51, %rd2, %rd766;
	ld.local.u32 	%r7065, [%rd51+24];
	ld.local.u32 	%r7066, [%rd51+20];
	setp.eq.s32 	%p116, %r197, 0;
	@%p116 bra 	$L__BB0_119;
	shf.l.wrap.b32 	%r7065, %r7066, %r7065, %r197;
	ld.local.u32 	%r3013, [%rd51+16];
	shf.l.wrap.b32 	%r7066, %r3013, %r7066, %r197;
$L__BB0_119:
	shr.u32 	%r3014, %r7065, 30;
	shf.l.wrap.b32 	%r3015, %r7066, %r7065, 2;
	shl.b32 	%r3016, %r7066, 2;
	shr.u32 	%r3017, %r3015, 31;
	add.s32 	%r3018, %r3017, %r3014;
	neg.s32 	%r3019, %r3018;
	setp.lt.s32 	%p117, %r193, 0;
	selp.b32 	%r7067, %r3019, %r3018, %p117;
	xor.b32  	%r3020, %r3015, %r193;
	shr.s32 	%r3021, %r3015, 31;
	xor.b32  	%r3022, %r3021, %r3015;
	xor.b32  	%r3023, %r3021, %r3016;
	cvt.u64.u32 	%rd767, %r3022;
	shl.b64 	%rd768, %rd767, 32;
	cvt.u64.u32 	%rd769, %r3023;
	or.b64  	%rd770, %rd768, %rd769;
	cvt.rn.f64.s64 	%fd29, %rd770;
	mul.f64 	%fd30, %fd29, 0d3BF921FB54442D19;
	cvt.rn.f32.f64 	%f1252, %fd30;
	neg.f32 	%f1253, %f1252;
	setp.lt.s32 	%p118, %r3020, 0;
	selp.f32 	%f4518, %f1253, %f1252, %p118;
	bra.uni 	$L__BB0_121;
$L__BB0_120:
	mov.f32 	%f1254, 0f00000000;
	mul.rn.f32 	%f4518, %f72, %f1254;
	mov.b32 	%r7067, 0;
$L__BB0_121:
	setp.ltu.f32 	%p119, %f74, 0f47CE4780;
	mul.rn.f32 	%f1255, %f4518, %f4518;
	and.b32  	%r3025, %r7067, 1;
	setp.eq.b32 	%p120, %r3025, 1;
	selp.f32 	%f1256, 0f3F800000, %f4518, %p120;
	fma.rn.f32 	%f1257, %f1255, %f1256, 0f00000000;
	fma.rn.f32 	%f1258, %f1255, 0f37CBAC00, 0fBAB607ED;
	selp.f32 	%f1259, %f1258, 0fB94D4153, %p120;
	selp.f32 	%f1260, 0f3D2AAABB, 0f3C0885E4, %p120;
	fma.rn.f32 	%f1261, %f1259, %f1255, %f1260;
	selp.f32 	%f1262, 0fBEFFFFFF, 0fBE2AAAA8, %p120;
	fma.rn.f32 	%f1263, %f1261, %f1255, %f1262;
	fma.rn.f32 	%f1264, %f1263, %f1257, %f1256;
	and.b32  	%r3026, %r7067, 2;
	setp.eq.s32 	%p121, %r3026, 0;
	mov.f32 	%f1265, 0f00000000;
	sub.f32 	%f1266, %f1265, %f1264;
	selp.f32 	%f78, %f1264, %f1266, %p121;
	@%p119 bra 	$L__BB0_129;
	setp.eq.f32 	%p122, %f74, 0f7F800000;
	@%p122 bra 	$L__BB0_128;
	mov.b32 	%r206, %f72;
	shl.b32 	%r3028, %r206, 8;
	or.b32  	%r207, %r3028, -2147483648;
	mov.b64 	%rd2827, 0;
	mov.b32 	%r7068, 0;
$L__BB0_124:
	.pragma "nounroll";
	mul.wide.u32 	%rd772, %r7068, 4;
	mov.u64 	%rd773, __cudart_i2opi_f;
	add.s64 	%rd774, %rd773, %rd772;
	ld.global.nc.u32 	%r3029, [%rd774];
	mad.wide.u32 	%rd775, %r3029, %r207, %rd2827;
	shr.u64 	%rd2827, %rd775, 32;
	add.s64 	%rd776, %rd1, %rd772;
	st.local.u32 	[%rd776], %rd775;
	add.s32 	%r7068, %r7068, 1;
	setp.ne.s32 	%p123, %r7068, 6;
	@%p123 bra 	$L__BB0_124;
	shr.u32 	%r3030, %r206, 23;
	st.local.u32 	[%rd1+24], %rd2827;
	and.b32  	%r210, %r3030, 31;
	and.b32  	%r3031, %r3030, 224;
	add.s32 	%r3032, %r3031, -128;
	shr.u32 	%r3033, %r3032, 5;
	mul.wide.u32 	%rd777, %r3033, 4;
	sub.s64 	%rd54, %rd1, %rd777;
	ld.local.u32 	%r7069, [%rd54+24];
	ld.local.u32 	%r7070, [%rd54+20];
	setp.eq.s32 	%p124, %r210, 0;
	@%p124 bra 	$L__BB0_127;
	shf.l.wrap.b32 	%r7069, %r7070, %r7069, %r210;
	ld.local.u32 	%r3034, [%rd54+16];
	shf.l.wrap.b32 	%r7070, %r3034, %r7070, %r210;
$L__BB0_127:
	shr.u32 	%r3035, %r7069, 30;
	shf.l.wrap.b32 	%r3036, %r7070, %r7069, 2;
	shl.b32 	%r3037, %r7070, 2;
	shr.u32 	%r3038, %r3036, 31;
	add.s32 	%r3039, %r3038, %r3035;
	neg.s32 	%r3040, %r3039;
	setp.lt.s32 	%p125, %r206, 0;
	selp.b32 	%r7071, %r3040, %r3039, %p125;
	xor.b32  	%r3041, %r3036, %r206;
	shr.s32 	%r3042, %r3036, 31;
	xor.b32  	%r3043, %r3042, %r3036;
	xor.b32  	%r3044, %r3042, %r3037;
	cvt.u64.u32 	%rd778, %r3043;
	shl.b64 	%rd779, %rd778, 32;
	cvt.u64.u32 	%rd780, %r3044;
	or.b64  	%rd781, %rd779, %rd780;
	cvt.rn.f64.s64 	%fd31, %rd781;
	mul.f64 	%fd32, %fd31, 0d3BF921FB54442D19;
	cvt.rn.f32.f64 	%f1267, %fd32;
	neg.f32 	%f1268, %f1267;
	setp.lt.s32 	%p126, %r3041, 0;
	selp.f32 	%f4519, %f1268, %f1267, %p126;
	bra.uni 	$L__BB0_129;
$L__BB0_128:
	mov.f32 	%f1269, 0f00000000;
	mul.rn.f32 	%f4519, %f72, %f1269;
	mov.b32 	%r7071, 0;
$L__BB0_129:
	add.s32 	%r3046, %r7071, 1;
	mul.rn.f32 	%f1270, %f4519, %f4519;
	and.b32  	%r3047, %r7071, 1;
	setp.eq.b32 	%p127, %r3047, 1;
	selp.f32 	%f1271, %f4519, 0f3F800000, %p127;
	fma.rn.f32 	%f1272, %f1270, %f1271, 0f00000000;
	fma.rn.f32 	%f1273, %f1270, 0f37CBAC00, 0fBAB607ED;
	selp.f32 	%f1274, 0fB94D4153, %f1273, %p127;
	selp.f32 	%f1275, 0f3C0885E4, 0f3D2AAABB, %p127;
	fma.rn.f32 	%f1276, %f1274, %f1270, %f1275;
	selp.f32 	%f1277, 0fBE2AAAA8, 0fBEFFFFFF, %p127;
	fma.rn.f32 	%f1278, %f1276, %f1270, %f1277;
	fma.rn.f32 	%f1279, %f1278, %f1272, %f1271;
	and.b32  	%r3048, %r3046, 2;
	setp.eq.s32 	%p128, %r3048, 0;
	mov.f32 	%f1280, 0f00000000;
	sub.f32 	%f1281, %f1280, %f1279;
	selp.f32 	%f1282, %f1279, %f1281, %p128;
	fma.rn.f32 	%f82, %f78, %f1282, %f72;
	mul.f32 	%f1283, %f82, 0f3F22F983;
	cvt.rni.s32.f32 	%r7079, %f1283;
	cvt.rn.f32.s32 	%f1284, %r7079;
	fma.rn.f32 	%f1285, %f1284, 0fBFC90FDA, %f82;
	fma.rn.f32 	%f1286, %f1284, 0fB3A22168, %f1285;
	fma.rn.f32 	%f4521, %f1284, 0fA7C234C5, %f1286;
	abs.f32 	%f84, %f82;
	setp.ltu.f32 	%p129, %f84, 0f47CE4780;
	mov.u32 	%r7075, %r7079;
	mov.f32 	%f4520, %f4521;
	@%p129 bra 	$L__BB0_137;
	setp.eq.f32 	%p130, %f84, 0f7F800000;
	@%p130 bra 	$L__BB0_136;
	mov.b32 	%r220, %f82;
	shl.b32 	%r3050, %r220, 8;
	or.b32  	%r221, %r3050, -2147483648;
	mov.b64 	%rd2828, 0;
	mov.b32 	%r7072, 0;
$L__BB0_132:
	.pragma "nounroll";
	mul.wide.u32 	%rd783, %r7072, 4;
	mov.u64 	%rd784, __cudart_i2opi_f;
	add.s64 	%rd785, %rd784, %rd783;
	ld.global.nc.u32 	%r3051, [%rd785];
	mad.wide.u32 	%rd786, %r3051, %r221, %rd2828;
	shr.u64 	%rd2828, %rd786, 32;
	add.s64 	%rd787, %rd2, %rd783;
	st.local.u32 	[%rd787], %rd786;
	add.s32 	%r7072, %r7072, 1;
	setp.ne.s32 	%p131, %r7072, 6;
	@%p131 bra 	$L__BB0_132;
	shr.u32 	%r3052, %r220, 23;
	st.local.u32 	[%rd2+24], %rd2828;
	and.b32  	%r224, %r3052, 31;
	and.b32  	%r3053, %r3052, 224;
	add.s32 	%r3054, %r3053, -128;
	shr.u32 	%r3055, %r3054, 5;
	mul.wide.u32 	%rd788, %r3055, 4;
	sub.s64 	%rd57, %rd2, %rd788;
	ld.local.u32 	%r7073, [%rd57+24];
	ld.local.u32 	%r7074, [%rd57+20];
	setp.eq.s32 	%p132, %r224, 0;
	@%p132 bra 	$L__BB0_135;
	shf.l.wrap.b32 	%r7073, %r7074, %r7073, %r224;
	ld.local.u32 	%r3056, [%rd57+16];
	shf.l.wrap.b32 	%r7074, %r3056, %r7074, %r224;
$L__BB0_135:
	shr.u32 	%r3057, %r7073, 30;
	shf.l.wrap.b32 	%r3058, %r7074, %r7073, 2;
	shl.b32 	%r3059, %r7074, 2;
	shr.u32 	%r3060, %r3058, 31;
	add.s32 	%r3061, %r3060, %r3057;
	neg.s32 	%r3062, %r3061;
	setp.lt.s32 	%p133, %r220, 0;
	selp.b32 	%r7075, %r3062, %r3061, %p133;
	xor.b32  	%r3063, %r3058, %r220;
	shr.s32 	%r3064, %r3058, 31;
	xor.b32  	%r3065, %r3064, %r3058;
	xor.b32  	%r3066, %r3064, %r3059;
	cvt.u64.u32 	%rd789, %r3065;
	shl.b64 	%rd790, %rd789, 32;
	cvt.u64.u32 	%rd791, %r3066;
	or.b64  	%rd792, %rd790, %rd791;
	cvt.rn.f64.s64 	%fd33, %rd792;
	mul.f64 	%fd34, %fd33, 0d3BF921FB54442D19;
	cvt.rn.f32.f64 	%f1287, %fd34;
	neg.f32 	%f1288, %f1287;
	setp.lt.s32 	%p134, %r3063, 0;
	selp.f32 	%f4520, %f1288, %f1287, %p134;
	bra.uni 	$L__BB0_137;
$L__BB0_136:
	mov.f32 	%f1289, 0f00000000;
	mul.rn.f32 	%f4520, %f82, %f1289;
	mov.b32 	%r7075, 0;
$L__BB0_137:
	setp.ltu.f32 	%p135, %f84, 0f47CE4780;
	mul.rn.f32 	%f1290, %f4520, %f4520;
	and.b32  	%r3068, %r7075, 1;
	setp.eq.b32 	%p136, %r3068, 1;
	selp.f32 	%f1291, 0f3F800000, %f4520, %p136;
	fma.rn.f32 	%f1292, %f1290, %f1291, 0f00000000;
	fma.rn.f32 	%f1293, %f1290, 0f37CBAC00, 0fBAB607ED;
	selp.f32 	%f1294, %f1293, 0fB94D4153, %p136;
	selp.f32 	%f1295, 0f3D2AAABB, 0f3C0885E4, %p136;
	fma.rn.f32 	%f1296, %f1294, %f1290, %f1295;
	selp.f32 	%f1297, 0fBEFFFFFF, 0fBE2AAAA8, %p136;
	fma.rn.f32 	%f1298, %f1296, %f1290, %f1297;
	fma.rn.f32 	%f1299, %f1298, %f1292, %f1291;
	and.b32  	%r3069, %r7075, 2;
	setp.eq.s32 	%p137, %r3069, 0;
	mov.f32 	%f1300, 0f00000000;
	sub.f32 	%f1301, %f1300, %f1299;
	selp.f32 	%f88, %f1299, %f1301, %p137;
	@%p135 bra 	$L__BB0_145;
	setp.eq.f32 	%p138, %f84, 0f7F800000;
	@%p138 bra 	$L__BB0_144;
	mov.b32 	%r233, %f82;
	shl.b32 	%r3071, %r233, 8;
	or.b32  	%r234, %r3071, -2147483648;
	mov.b64 	%rd2829, 0;
	mov.b32 	%r7076, 0;
$L__BB0_140:
	.pragma "nounroll";
	mul.wide.u32 	%rd794, %r7076, 4;
	mov.u64 	%rd795, __cudart_i2opi_f;
	add.s64 	%rd796, %rd795, %rd794;
	ld.global.nc.u32 	%r3072, [%rd796];
	mad.wide.u32 	%rd797, %r3072, %r234, %rd2829;
	shr.u64 	%rd2829, %rd797, 32;
	add.s64 	%rd798, %rd1, %rd794;
	st.local.u32 	[%rd798], %rd797;
	add.s32 	%r7076, %r7076, 1;
	setp.ne.s32 	%p139, %r7076, 6;
	@%p139 bra 	$L__BB0_140;
	shr.u32 	%r3073, %r233, 23;
	st.local.u32 	[%rd1+24], %rd2829;
	and.b32  	%r237, %r3073, 31;
	and.b32  	%r3074, %r3073, 224;
	add.s32 	%r3075, %r3074, -128;
	shr.u32 	%r3076, %r3075, 5;
	mul.wide.u32 	%rd799, %r3076, 4;
	sub.s64 	%rd60, %rd1, %rd799;
	ld.local.u32 	%r7077, [%rd60+24];
	ld.local.u32 	%r7078, [%rd60+20];
	setp.eq.s32 	%p140, %r237, 0;
	@%p140 bra 	$L__BB0_143;
	shf.l.wrap.b32 	%r7077, %r7078, %r7077, %r237;
	ld.local.u32 	%r3077, [%rd60+16];
	shf.l.wrap.b32 	%r7078, %r3077, %r7078, %r237;
$L__BB0_143:
	shr.u32 	%r3078, %r7077, 30;
	shf.l.wrap.b32 	%r3079, %r7078, %r7077, 2;
	shl.b32 	%r3080, %r7078, 2;
	shr.u32 	%r3081, %r3079, 31;
	add.s32 	%r3082, %r3081, %r3078;
	neg.s32 	%r3083, %r3082;
	setp.lt.s32 	%p141, %r233, 0;
	selp.b32 	%r7079, %r3083, %r3082, %p141;
	xor.b32  	%r3084, %r3079, %r233;
	shr.s32 	%r3085, %r3079, 31;
	xor.b32  	%r3086, %r3085, %r3079;
	xor.b32  	%r3087, %r3085, %r3080;
	cvt.u64.u32 	%rd800, %r3086;
	shl.b64 	%rd801, %rd800, 32;
	cvt.u64.u32 	%rd802, %r3087;
	or.b64  	%rd803, %rd801, %rd802;
	cvt.rn.f64.s64 	%fd35, %rd803;
	mul.f64 	%fd36, %fd35, 0d3BF921FB54442D19;
	cvt.rn.f32.f64 	%f1302, %fd36;
	neg.f32 	%f1303, %f1302;
	setp.lt.s32 	%p142, %r3084, 0;
	selp.f32 	%f4521, %f1303, %f1302, %p142;
	bra.uni 	$L__BB0_145;
$L__BB0_144:
	mov.f32 	%f1304, 0f00000000;
	mul.rn.f32 	%f4521, %f82, %f1304;
	mov.b32 	%r7079, 0;
$L__BB0_145:
	add.s32 	%r3089, %r7079, 1;
	mul.rn.f32 	%f1305, %f4521, %f4521;
	and.b32  	%r3090, %r7079, 1;
	setp.eq.b32 	%p143, %r3090, 1;
	selp.f32 	%f1306, %f4521, 0f3F800000, %p143;
	fma.rn.f32 	%f1307, %f1305, %f1306, 0f00000000;
	fma.rn.f32 	%f1308, %f1305, 0f37CBAC00, 0fBAB607ED;
	selp.f32 	%f1309, 0fB94D4153, %f1308, %p143;
	selp.f32 	%f1310, 0f3C0885E4, 0f3D2AAABB, %p143;
	fma.rn.f32 	%f1311, %f1309, %f1305, %f1310;
	selp.f32 	%f1312, 0fBE2AAAA8, 0fBEFFFFFF, %p143;
	fma.rn.f32 	%f1313, %f1311, %f1305, %f1312;
	fma.rn.f32 	%f1314, %f1313, %f1307, %f1306;
	and.b32  	%r3091, %r3089, 2;
	setp.eq.s32 	%p144, %r3091, 0;
	mov.f32 	%f1315, 0f00000000;
	sub.f32 	%f1316, %f1315, %f1314;
	selp.f32 	%f1317, %f1314, %f1316, %p144;
	fma.rn.f32 	%f92, %f88, %f1317, %f82;
	mul.f32 	%f1318, %f92, 0f3F22F983;
	cvt.rni.s32.f32 	%r7087, %f1318;
	cvt.rn.f32.s32 	%f1319, %r7087;
	fma.rn.f32 	%f1320, %f1319, 0fBFC90FDA, %f92;
	fma.rn.f32 	%f1321, %f1319, 0fB3A22168, %f1320;
	fma.rn.f32 	%f4523, %f1319, 0fA7C234C5, %f1321;
	abs.f32 	%f94, %f92;
	setp.ltu.f32 	%p145, %f94, 0f47CE4780;
	mov.u32 	%r7083, %r7087;
	mov.f32 	%f4522, %f4523;
	@%p145 bra 	$L__BB0_153;
	setp.eq.f32 	%p146, %f94, 0f7F800000;
	@%p146 bra 	$L__BB0_152;
	mov.b32 	%r247, %f92;
	shl.b32 	%r3093, %r247, 8;
	or.b32  	%r248, %r3093, -2147483648;
	mov.b64 	%rd2830, 0;
	mov.b32 	%r7080, 0;
$L__BB0_148:
	.pragma "nounroll";
	mul.wide.u32 	%rd805, %r7080, 4;
	mov.u64 	%rd806, __cudart_i2opi_f;
	add.s64 	%rd807, %rd806, %rd805;
	ld.global.nc.u32 	%r3094, [%rd807];
	mad.wide.u32 	%rd808, %r3094, %r248, %rd2830;
	shr.u64 	%rd2830, %rd808, 32;
	add.s64 	%rd809, %rd2, %rd805;
	st.local.u32 	[%rd809], %rd808;
	add.s32 	%r7080, %r7080, 1;
	setp.ne.s32 	%p147, %r7080, 6;
	@%p147 bra 	$L__BB0_148;
	shr.u32 	%r3095, %r247, 23;
	st.local.u32 	[%rd2+24], %rd2830;
	and.b32  	%r251, %r3095, 31;
	and.b32  	%r3096, %r3095, 224;
	add.s32 	%r3097, %r3096, -128;
	shr.u32 	%r3098, %r3097, 5;
	mul.wide.u32 	%rd810, %r3098, 4;
	sub.s64 	%rd63, %rd2, %rd810;
	ld.local.u32 	%r7081, [%rd63+24];
	ld.local.u32 	%r7082, [%rd63+20];
	setp.eq.s32 	%p148, %r251, 0;
	@%p148 bra 	$L__BB0_151;
	shf.l.wrap.b32 	%r7081, %r7082, %r7081, %r251;
	ld.local.u32 	%r3099, [%rd63+16];
	shf.l.wrap.b32 	%r7082, %r3099, %r7082, %r251;
$L__BB0_151:
	shr.u32 	%r3100, %r7081, 30;
	shf.l.wrap.b32 	%r3101, %r7082, %r7081, 2;
	shl.b32 	%r3102, %r7082, 2;
	shr.u32 	%r3103, %r3101, 31;
	add.s32 	%r3104, %r3103, %r3100;
	neg.s32 	%r3105, %r3104;
	setp.lt.s32 	%p149, %r247, 0;
	selp.b32 	%r7083, %r3105, %r3104, %p149;
	xor.b32  	%r3106, %r3101, %r247;
	shr.s32 	%r3107, %r3101, 31;
	xor.b32  	%r3108, %r3107, %r3101;
	xor.b32  	%r3109, %r3107, %r3102;
	cvt.u64.u32 	%rd811, %r3108;
	shl.b64 	%rd812, %rd811, 32;
	cvt.u64.u32 	%rd813, %r3109;
	or.b64  	%rd814, %rd812, %rd813;
	cvt.rn.f64.s64 	%fd37, %rd814;
	mul.f64 	%fd38, %fd37, 0d3BF921FB54442D19;
	cvt.rn.f32.f64 	%f1322, %fd38;
	neg.f32 	%f1323, %f1322;
	setp.lt.s32 	%p150, %r3106, 0;
	selp.f32 	%f4522, %f1323, %f1322, %p150;
	bra.uni 	$L__BB0_153;
$L__BB0_152:
	mov.f32 	%f1324, 0f00000000;
	mul.rn.f32 	%f4522, %f92, %f1324;
	mov.b32 	%r7083, 0;
$L__BB0_153:
	setp.ltu.f32 	%p151, %f94, 0f47CE4780;
	mul.rn.f32 	%f1325, %f4522, %f4522;
	and.b32  	%r3111, %r7083, 1;
	setp.eq.b32 	%p152, %r3111, 1;
	selp.f32 	%f1326, 0f3F800000, %f4522, %p152;
	fma.rn.f32 	%f1327, %f1325, %f1326, 0f00000000;
	fma.rn.f32 	%f1328, %f1325, 0f37CBAC00, 0fBAB607ED;
	selp.f32 	%f1329, %f1328, 0fB94D4153, %p152;
	selp.f32 	%f1330, 0f3D2AAABB, 0f3C0885E4, %p152;
	fma.rn.f32 	%f1331, %f1329, %f1325, %f1330;
	selp.f32 	%f1332, 0fBEFFFFFF, 0fBE2AAAA8, %p152;
	fma.rn.f32 	%f1333, %f1331, %f1325, %f1332;
	fma.rn.f32 	%f1334, %f1333, %f1327, %f1326;
	and.b32  	%r3112, %r7083, 2;
	setp.eq.s32 	%p153, %r3112, 0;
	mov.f32 	%f1335, 0f00000000;
	sub.f32 	%f1336, %f1335, %f1334;
	selp.f32 	%f98, %f1334, %f1336, %p153;
	@%p151 bra 	$L__BB0_161;
	setp.eq.f32 	%p154, %f94, 0f7F800000;
	@%p154 bra 	$L__BB0_160;
	mov.b32 	%r260, %f92;
	shl.b32 	%r3114, %r260, 8;
	or.b32  	%r261, %r3114, -2147483648;
	mov.b64 	%rd2831, 0;
	mov.b32 	%r7084, 0;
$L__BB0_156:
	.pragma "nounroll";
	mul.wide.u32 	%rd816, %r7084, 4;
	mov.u64 	%rd817, __cudart_i2opi_f;
	add.s64 	%rd818, %rd817, %rd816;
	ld.global.nc.u32 	%r3115, [%rd818];
	mad.wide.u32 	%rd819, %r3115, %r261, %rd2831;
	shr.u64 	%rd2831, %rd819, 32;
	add.s64 	%rd820, %rd1, %rd816;
	st.local.u32 	[%rd820], %rd819;
	add.s32 	%r7084, %r7084, 1;
	setp.ne.s32 	%p155, %r7084, 6;
	@%p155 bra 	$L__BB0_156;
	shr.u32 	%r3116, %r260, 23;
	st.local.u32 	[%rd1+24], %rd2831;
	and.b32  	%r264, %r3116, 31;
	and.b32  	%r3117, %r3116, 224;
	add.s32 	%r3118, %r3117, -128;
	shr.u32 	%r3119, %r3118, 5;
	mul.wide.u32 	%rd821, %r3119, 4;
	sub.s64 	%rd66, %rd1, %rd821;
	ld.local.u32 	%r7085, [%rd66+24];
	ld.local.u32 	%r7086, [%rd66+20];
	setp.eq.s32 	%p156, %r264, 0;
	@%p156 bra 	$L__BB0_159;
	shf.l.wrap.b32 	%r7085, %r7086, %r7085, %r264;
	ld.local.u32 	%r3120, [%rd66+16];
	shf.l.wrap.b32 	%r7086, %r3120, %r7086, %r264;
$L__BB0_159:
	shr.u32 	%r3121, %r7085, 30;
	shf.l.wrap.b32 	%r3122, %r7086, %r7085, 2;
	shl.b32 	%r3123, %r7086, 2;
	shr.u32 	%r3124, %r3122, 31;
	add.s32 	%r3125, %r3124, %r3121;
	neg.s32 	%r3126, %r3125;
	setp.lt.s32 	%p157, %r260, 0;
	selp.b32 	%r7087, %r3126, %r3125, %p157;
	xor.b32  	%r3127, %r3122, %r260;
	shr.s32 	%r3128, %r3122, 31;
	xor.b32  	%r3129, %r3128, %r3122;
	xor.b32  	%r3130, %r3128, %r3123;
	cvt.u64.u32 	%rd822, %r3129;
	shl.b64 	%rd823, %rd822, 32;
	cvt.u64.u32 	%rd824, %r3130;
	or.b64  	%rd825, %rd823, %rd824;
	cvt.rn.f64.s64 	%fd39, %rd825;
	mul.f64 	%fd40, %fd39, 0d3BF921FB54442D19;
	cvt.rn.f32.f64 	%f1337, %fd40;
	neg.f32 	%f1338, %f1337;
	setp.lt.s32 	%p158, %r3127, 0;
	selp.f32 	%f4523, %f1338, %f1337, %p158;
	bra.uni 	$L__BB0_161;
$L__BB0_160:
	mov.f32 	%f1339, 0f00000000;
	mul.rn.f32 	%f4523, %f92, %f1339;
	mov.b32 	%r7087, 0;
$L__BB0_161:
	add.s32 	%r3132, %r7087, 1;
	mul.rn.f32 	%f1340, %f4523, %f4523;
	and.b32  	%r3133, %r7087, 1;
	setp.eq.b32 	%p159, %r3133, 1;
	selp.f32 	%f1341, %f4523, 0f3F800000, %p159;
	fma.rn.f32 	%f1342, %f1340, %f1341, 0f00000000;
	fma.rn.f32 	%f1343, %f1340, 0f37CBAC00, 0fBAB607ED;
	selp.f32 	%f1344, 0fB94D4153, %f1343, %p159;
	selp.f32 	%f1345, 0f3C0885E4, 0f3D2AAABB, %p159;
	fma.rn.f32 	%f1346, %f1344, %f1340, %f1345;
	selp.f32 	%f1347, 0fBE2AAAA8, 0fBEFFFFFF, %p159;
	fma.rn.f32 	%f1348, %f1346, %f1340, %f1347;
	fma.rn.f32 	%f1349, %f1348, %f1342, %f1341;
	and.b32  	%r3134, %r3132, 2;
	setp.eq.s32 	%p160, %r3134, 0;
	mov.f32 	%f1350, 0f00000000;
	sub.f32 	%f1351, %f1350, %f1349;
	selp.f32 	%f1352, %f1349, %f1351, %p160;
	fma.rn.f32 	%f102, %f98, %f1352, %f92;
	mul.f32 	%f1353, %f102, 0f3F22F983;
	cvt.rni.s32.f32 	%r7095, %f1353;
	cvt.rn.f32.s32 	%f1354, %r7095;
	fma.rn.f32 	%f1355, %f1354, 0fBFC90FDA, %f102;
	fma.rn.f32 	%f1356, %f1354, 0fB3A22168, %f1355;
	fma.rn.f32 	%f4525, %f1354, 0fA7C234C5, %f1356;
	abs.f32 	%f104, %f102;
	setp.ltu.f32 	%p161, %f104, 0f47CE4780;
	mov.u32 	%r7091, %r7095;
	mov.f32 	%f4524, %f4525;
	@%p161 bra 	$L__BB0_169;
	setp.eq.f32 	%p162, %f104, 0f7F800000;
	@%p162 bra 	$L__BB0_168;
	mov.b32 	%r274, %f102;
	shl.b32 	%r3136, %r274, 8;
	or.b32  	%r275, %r3136, -2147483648;
	mov.b64 	%rd2832, 0;
	mov.b32 	%r7088, 0;
$L__BB0_164:
	.pragma "nounroll";
	mul.wide.u32 	%rd827, %r7088, 4;
	mov.u64 	%rd828, __cudart_i2opi_f;
	add.s64 	%rd829, %rd828, %rd827;
	ld.global.nc.u32 	%r3137, [%rd829];
	mad.wide.u32 	%rd830, %r3137, %r275, %rd2832;
	shr.u64 	%rd2832, %rd830, 32;
	add.s64 	%rd831, %rd2, %rd827;
	st.local.u32 	[%rd831], %rd830;
	add.s32 	%r7088, %r7088, 1;
	setp.ne.s32 	%p163, %r7088, 6;
	@%p163 bra 	$L__BB0_164;
	shr.u32 	%r3138, %r274, 23;
	st.local.u32 	[%rd2+24], %rd2832;
	and.b32  	%r278, %r3138, 31;
	and.b32  	%r3139, %r3138, 224;
	add.s32 	%r3140, %r3139, -128;
	shr.u32 	%r3141, %r3140, 5;
	mul.wide.u32 	%rd832, %r3141, 4;
	sub.s64 	%rd69, %rd2, %rd832;
	ld.local.u32 	%r7089, [%rd69+24];
	ld.local.u32 	%r7090, [%rd69+20];
	setp.eq.s32 	%p164, %r278, 0;
	@%p164 bra 	$L__BB0_167;
	shf.l.wrap.b32 	%r7089, %r7090, %r7089, %r278;
	ld.local.u32 	%r3142, [%rd69+16];
	shf.l.wrap.b32 	%r7090, %r3142, %r7090, %r278;
$L__BB0_167:
	shr.u32 	%r3143, %r7089, 30;
	shf.l.wrap.b32 	%r3144, %r7090, %r7089, 2;
	shl.b32 	%r3145, %r7090, 2;
	shr.u32 	%r3146, %r3144, 31;
	add.s32 	%r3147, %r3146, %r3143;
	neg.s32 	%r3148, %r3147;
	setp.lt.s32 	%p165, %r274, 0;
	selp.b32 	%r7091, %r3148, %r3147, %p165;
	xor.b32  	%r3149, %r3144, %r274;
	shr.s32 	%r3150, %r3144, 31;
	xor.b32  	%r3151, %r3150, %r3144;
	xor.b32  	%r3152, %r3150, %r3145;
	cvt.u64.u32 	%rd833, %r3151;
	shl.b64 	%rd834, %rd833, 32;
	cvt.u64.u32 	%rd835, %r3152;
	or.b64  	%rd836, %rd834, %rd835;
	cvt.rn.f64.s64 	%fd41, %rd836;
	mul.f64 	%fd42, %fd41, 0d3BF921FB54442D19;
	cvt.rn.f32.f64 	%f1357, %fd42;
	neg.f32 	%f1358, %f1357;
	setp.lt.s32 	%p166, %r3149, 0;
	selp.f32 	%f4524, %f1358, %f1357, %p166;
	bra.uni 	$L__BB0_169;
$L__BB0_168:
	mov.f32 	%f1359, 0f00000000;
	mul.rn.f32 	%f4524, %f102, %f1359;
	mov.b32 	%r7091, 0;
$L__BB0_169:
	setp.ltu.f32 	%p167, %f104, 0f47CE4780;
	mul.rn.f32 	%f1360, %f4524, %f4524;
	and.b32  	%r3154, %r7091, 1;
	setp.eq.b32 	%p168, %r3154, 1;
	selp.f32 	%f1361, 0f3F800000, %f4524, %p168;
	fma.rn.f32 	%f1362, %f1360, %f1361, 0f00000000;
	fma.rn.f32 	%f1363, %f1360, 0f37CBAC00, 0fBAB607ED;
	selp.f32 	%f1364, %f1363, 0fB94D4153, %p168;
	selp.f32 	%f1365, 0f3D2AAABB, 0f3C0885E4, %p168;
	fma.rn.f32 	%f1366, %f1364, %f1360, %f1365;
	selp.f32 	%f1367, 0fBEFFFFFF, 0fBE2AAAA8, %p168;
	fma.rn.f32 	%f1368, %f1366, %f1360, %f1367;
	fma.rn.f32 	%f1369, %f1368, %f1362, %f1361;
	and.b32  	%r3155, %r7091, 2;
	setp.eq.s32 	%p169, %r3155, 0;
	mov.f32 	%f1370, 0f00000000;
	sub.f32 	%f1371, %f1370, %f1369;
	selp.f32 	%f108, %f1369, %f1371, %p169;
	@%p167 bra 	$L__BB0_177;
	setp.eq.f32 	%p170, %f104, 0f7F800000;
	@%p170 bra 	$L__BB0_176;
	mov.b32 	%r287, %f102;
	shl.b32 	%r3157, %r287, 8;
	or.b32  	%r288, %r3157, -2147483648;
	mov.b64 	%rd2833, 0;
	mov.b32 	%r7092, 0;
$L__BB0_172:
	.pragma "nounroll";
	mul.wide.u32 	%rd838, %r7092, 4;
	mov.u64 	%rd839, __cudart_i2opi_f;
	add.s64 	%rd840, %rd839, %rd838;
	ld.global.nc.u32 	%r3158, [%rd840];
	mad.wide.u32 	%rd841, %r3158, %r288, %rd2833;
	shr.u64 	%rd2833, %rd841, 32;
	add.s64 	%rd842, %rd1, %rd838;
	st.local.u32 	[%rd842], %rd841;
	add.s32 	%r7092, %r7092, 1;
	setp.ne.s32 	%p171, %r7092, 6;
	@%p171 bra 	$L__BB0_172;
	shr.u32 	%r3159, %r287, 23;
	st.local.u32 	[%rd1+24], %rd2833;
	and.b32  	%r291, %r3159, 31;
	and.b32  	%r3160, %r3159, 224;
	add.s32 	%r3161, %r3160, -128;
	shr.u32 	%r3162, %r3161, 5;
	mul.wide.u32 	%rd843, %r3162, 4;
	sub.s64 	%rd72, %rd1, %rd843;
	ld.local.u32 	%r7093, [%rd72+24];
	ld.local.u32 	%r7094, [%rd72+20];
	setp.eq.s32 	%p172, %r291, 0;
	@%p172 bra 	$L__BB0_175;
	shf.l.wrap.b32 	%r7093, %r7094, %r7093, %r291;
	ld.local.u32 	%r3163, [%rd72+16];
	shf.l.wrap.b32 	%r7094, %r3163, %r7094, %r291;
$L__BB0_175:
	shr.u32 	%r3164, %r7093, 30;
	shf.l.wrap.b32 	%r3165, %r7094, %r7093, 2;
	shl.b32 	%r3166, %r7094, 2;
	shr.u32 	%r3167, %r3165, 31;
	add.s32 	%r3168, %r3167, %r3164;
	neg.s32 	%r3169, %r3168;
	setp.lt.s32 	%p173, %r287, 0;
	selp.b32 	%r7095, %r3169, %r3168, %p173;
	xor.b32  	%r3170, %r3165, %r287;
	shr.s32 	%r3171, %r3165, 31;
	xor.b32  	%r3172, %r3171, %r3165;
	xor.b32  	%r3173, %r3171, %r3166;
	cvt.u64.u32 	%rd844, %r3172;
	shl.b64 	%rd845, %rd844, 32;
	cvt.u64.u32 	%rd846, %r3173;
	or.b64  	%rd847, %rd845, %rd846;
	cvt.rn.f64.s64 	%fd43, %rd847;
	mul.f64 	%fd44, %fd43, 0d3BF921FB54442D19;
	cvt.rn.f32.f64 	%f1372, %fd44;
	neg.f32 	%f1373, %f1372;
	setp.lt.s32 	%p174, %r3170, 0;
	selp.f32 	%f4525, %f1373, %f1372, %p174;
	bra.uni 	$L__BB0_177;
$L__BB0_176:
	mov.f32 	%f1374, 0f00000000;
	mul.rn.f32 	%f4525, %f102, %f1374;
	mov.b32 	%r7095, 0;
$L__BB0_177:
	add.s32 	%r3175, %r7095, 1;
	mul.rn.f32 	%f1375, %f4525, %f4525;
	and.b32  	%r3176, %r7095, 1;
	setp.eq.b32 	%p175, %r3176, 1;
	selp.f32 	%f1376, %f4525, 0f3F800000, %p175;
	fma.rn.f32 	%f1377, %f1375, %f1376, 0f00000000;
	fma.rn.f32 	%f1378, %f1375, 0f37CBAC00, 0fBAB607ED;
	selp.f32 	%f1379, 0fB94D4153, %f1378, %p175;
	selp.f32 	%f1380, 0f3C0885E4, 0f3D2AAABB, %p175;
	fma.rn.f32 	%f1381, %f1379, %f1375, %f1380;
	selp.f32 	%f1382, 0fBE2AAAA8, 0fBEFFFFFF, %p175;
	fma.rn.f32 	%f1383, %f1381, %f1375, %f1382;
	fma.rn.f32 	%f1384, %f1383, %f1377, %f1376;
	and.b32  	%r3177, %r3175, 2;
	setp.eq.s32 	%p176, %r3177, 0;
	mov.f32 	%f1385, 0f00000000;
	sub.f32 	%f1386, %f1385, %f1384;
	selp.f32 	%f1387, %f1384, %f1386, %p176;
	fma.rn.f32 	%f112, %f108, %f1387, %f102;
	mul.f32 	%f1388, %f112, 0f3F22F983;
	cvt.rni.s32.f32 	%r7103, %f1388;
	cvt.rn.f32.s32 	%f1389, %r7103;
	fma.rn.f32 	%f1390, %f1389, 0fBFC90FDA, %f112;
	fma.rn.f32 	%f1391, %f1389, 0fB3A22168, %f1390;
	fma.rn.f32 	%f4527, %f1389, 0fA7C234C5, %f1391;
	abs.f32 	%f114, %f112;
	setp.ltu.f32 	%p177, %f114, 0f47CE4780;
	mov.u32 	%r7099, %r7103;
	mov.f32 	%f4526, %f4527;
	@%p177 bra 	$L__BB0_185;
	setp.eq.f32 	%p178, %f114, 0f7F800000;
	@%p178 bra 	$L__BB0_184;
	mov.b32 	%r301, %f112;
	shl.b32 	%r3179, %r301, 8;
	or.b32  	%r302, %r3179, -2147483648;
	mov.b64 	%rd2834, 0;
	mov.b32 	%r7096, 0;
$L__BB0_180:
	.pragma "nounroll";
	mul.wide.u32 	%rd849, %r7096, 4;
	mov.u64 	%rd850, __cudart_i2opi_f;
	add.s64 	%rd851, %rd850, %rd849;
	ld.global.nc.u32 	%r3180, [%rd851];
	mad.wide.u32 	%rd852, %r3180, %r302, %rd2834;
	shr.u64 	%rd2834, %rd852, 32;
	add.s64 	%rd853, %rd2, %rd849;
	st.local.u32 	[%rd853], %rd852;
	add.s32 	%r7096, %r7096, 1;
	setp.ne.s32 	%p179, %r7096, 6;
	@%p179 bra 	$L__BB0_180;
	shr.u32 	%r3181, %r301, 23;
	st.local.u32 	[%rd2+24], %rd2834;
	and.b32  	%r305, %r3181, 31;
	and.b32  	%r3182, %r3181, 224;
	add.s32 	%r3183, %r3182, -128;
	shr.u32 	%r3184, %r3183, 5;
	mul.wide.u32 	%rd854, %r3184, 4;
	sub.s64 	%rd75, %rd2, %rd854;
	ld.local.u32 	%r7097, [%rd75+24];
	ld.local.u32 	%r7098, [%rd75+20];
	setp.eq.s32 	%p180, %r305, 0;
	@%p180 bra 	$L__BB0_183;
	shf.l.wrap.b32 	%r7097, %r7098, %r7097, %r305;
	ld.local.u32 	%r3185, [%rd75+16];
	shf.l.wrap.b32 	%r7098, %r3185, %r7098, %r305;
$L__BB0_183:
	shr.u32 	%r3186, %r7097, 30;
	shf.l.wrap.b32 	%r3187, %r7098, %r7097, 2;
	shl.b32 	%r3188, %r7098, 2;
	shr.u32 	%r3189, %r3187, 31;
	add.s32 	%r3190, %r3189, %r3186;
	neg.s32 	%r3191, %r3190;
	setp.lt.s32 	%p181, %r301, 0;
	selp.b32 	%r7099, %r3191, %r3190, %p181;
	xor.b32  	%r3192, %r3187, %r301;
	shr.s32 	%r3193, %r3187, 31;
	xor.b32  	%r3194, %r3193, %r3187;
	xor.b32  	%r3195, %r3193, %r3188;
	cvt.u64.u32 	%rd855, %r3194;
	shl.b64 	%rd856, %rd855, 32;
	cvt.u64.u32 	%rd857, %r3195;
	or.b64  	%rd858, %rd856, %rd857;
	cvt.rn.f64.s64 	%fd45, %rd858;
	mul.f64 	%fd46, %fd45, 0d3BF921FB54442D19;
	cvt.rn.f32.f64 	%f1392, %fd46;
	neg.f32 	%f1393, %f1392;
	setp.lt.s32 	%p182, %r3192, 0;
	selp.f32 	%f4526, %f1393, %f1392, %p182;
	bra.uni 	$L__BB0_185;
$L__BB0_184:
	mov.f32 	%f1394, 0f00000000;
	mul.rn.f32 	%f4526, %f112, %f1394;
	mov.b32 	%r7099, 0;
$L__BB0_185:
	setp.ltu.f32 	%p183, %f114, 0f47CE4780;
	mul.rn.f32 	%f1395, %f4526, %f4526;
	and.b32  	%r3197, %r7099, 1;
	setp.eq.b32 	%p184, %r3197, 1;
	selp.f32 	%f1396, 0f3F800000, %f4526, %p184;
	fma.rn.f32 	%f1397, %f1395, %f1396, 0f00000000;
	fma.rn.f32 	%f1398, %f1395, 0f37CBAC00, 0fBAB607ED;
	selp.f32 	%f1399, %f1398, 0fB94D4153, %p184;
	selp.f32 	%f1400, 0f3D2AAABB, 0f3C0885E4, %p184;
	fma.rn.f32 	%f1401, %f1399, %f1395, %f1400;
	selp.f32 	%f1402, 0fBEFFFFFF, 0fBE2AAAA8, %p184;
	fma.rn.f32 	%f1403, %f1401, %f1395, %f1402;
	fma.rn.f32 	%f1404, %f1403, %f1397, %f1396;
	and.b32  	%r3198, %r7099, 2;
	setp.eq.s32 	%p185, %r3198, 0;
	mov.f32 	%f1405, 0f00000000;
	sub.f32 	%f1406, %f1405, %f1404;
	selp.f32 	%f118, %f1404, %f1406, %p185;
	@%p183 bra 	$L__BB0_193;
	setp.eq.f32 	%p186, %f114, 0f7F800000;
	@%p186 bra 	$L__BB0_192;
	mov.b32 	%r314, %f112;
	shl.b32 	%r3200, %r314, 8;
	or.b32  	%r315, %r3200, -2147483648;
	mov.b64 	%rd2835, 0;
	mov.b32 	%r7100, 0;
$L__BB0_188:
	.pragma "nounroll";
	mul.wide.u32 	%rd860, %r7100, 4;
	mov.u64 	%rd861, __cudart_i2opi_f;
	add.s64 	%rd862, %rd861, %rd860;
	ld.global.nc.u32 	%r3201, [%rd862];
	mad.wide.u32 	%rd863, %r3201, %r315, %rd2835;
	shr.u64 	%rd2835, %rd863, 32;
	add.s64 	%rd864, %rd1, %rd860;
	st.local.u32 	[%rd864], %rd863;
	add.s32 	%r7100, %r7100, 1;
	setp.ne.s32 	%p187, %r7100, 6;
	@%p187 bra 	$L__BB0_188;
	shr.u32 	%r3202, %r314, 23;
	st.local.u32 	[%rd1+24], %rd2835;
	and.b32  	%r318, %r3202, 31;
	and.b32  	%r3203, %r3202, 224;
	add.s32 	%r3204, %r3203, -128;
	shr.u32 	%r3205, %r3204, 5;
	mul.wide.u32 	%rd865, %r3205, 4;
	sub.s64 	%rd78, %rd1, %rd865;
	ld.local.u32 	%r7101, [%rd78+24];
	ld.local.u32 	%r7102, [%rd78+20];
	setp.eq.s32 	%p188, %r318, 0;
	@%p188 bra 	$L__BB0_191;
	shf.l.wrap.b32 	%r7101, %r7102, %r7101, %r318;
	ld.local.u32 	%r3206, [%rd78+16];
	shf.l.wrap.b32 	%r7102, %r3206, %r7102, %r318;
$L__BB0_191:
	shr.u32 	%r3207, %r7101, 30;
	shf.l.wrap.b32 	%r3208, %r7102, %r7101, 2;
	shl.b32 	%r3209, %r7102, 2;
	shr.u32 	%r3210, %r3208, 31;
	add.s32 	%r3211, %r3210, %r3207;
	neg.s32 	%r3212, %r3211;
	setp.lt.s32 	%p189, %r314, 0;
	selp.b32 	%r7103, %r3212, %r3211, %p189;
	xor.b32  	%r3213, %r3208, %r314;
	shr.s32 	%r3214, %r3208, 31;
	xor.b32  	%r3215, %r3214, %r3208;
	xor.b32  	%r3216, %r3214, %r3209;
	cvt.u64.u32 	%rd866, %r3215;
	shl.b64 	%rd867, %rd866, 32;
	cvt.u64.u32 	%rd868, %r3216;
	or.b64  	%rd869, %rd867, %rd868;
	cvt.rn.f64.s64 	%fd47, %rd869;
	mul.f64 	%fd48, %fd47, 0d3BF921FB54442D19;
	cvt.rn.f32.f64 	%f1407, %fd48;
	neg.f32 	%f1408, %f1407;
	setp.lt.s32 	%p190, %r3213, 0;
	selp.f32 	%f4527, %f1408, %f1407, %p190;
	bra.uni 	$L__BB0_193;
$L__BB0_192:
	mov.f32 	%f1409, 0f00000000;
	mul.rn.f32 	%f4527, %f112, %f1409;
	mov.b32 	%r7103, 0;
$L__BB0_193:
	add.s32 	%r3218, %r7103, 1;
	mul.rn.f32 	%f1410, %f4527, %f4527;
	and.b32  	%r3219, %r7103, 1;
	setp.eq.b32 	%p191, %r3219, 1;
	selp.f32 	%f1411, %f4527, 0f3F800000, %p191;
	fma.rn.f32 	%f1412, %f1410, %f1411, 0f00000000;
	fma.rn.f32 	%f1413, %f1410, 0f37CBAC00, 0fBAB607ED;
	selp.f32 	%f1414, 0fB94D4153, %f1413, %p191;
	selp.f32 	%f1415, 0f3C0885E4, 0f3D2AAABB, %p191;
	fma.rn.f32 	%f1416, %f1414, %f1410, %f1415;
	selp.f32 	%f1417, 0fBE2AAAA8, 0fBEFFFFFF, %p191;
	fma.rn.f32 	%f1418, %f1416, %f1410, %f1417;
	fma.rn.f32 	%f1419, %f1418, %f1412, %f1411;
	and.b32  	%r3220, %r3218, 2;
	setp.eq.s32 	%p192, %r3220, 0;
	mov.f32 	%f1420, 0f00000000;
	sub.f32 	%f1421, %f1420, %f1419;
	selp.f32 	%f1422, %f1419, %f1421, %p192;
	fma.rn.f32 	%f122, %f118, %f1422, %f112;
	mul.f32 	%f1423, %f122, 0f3F22F983;
	cvt.rni.s32.f32 	%r7111, %f1423;
	cvt.rn.f32.s32 	%f1424, %r7111;
	fma.rn.f32 	%f1425, %f1424, 0fBFC90FDA, %f122;
	fma.rn.f32 	%f1426, %f1424, 0fB3A22168, %f1425;
	fma.rn.f32 	%f4529, %f1424, 0fA7C234C5, %f1426;
	abs.f32 	%f124, %f122;
	setp.ltu.f32 	%p193, %f124, 0f47CE4780;
	mov.u32 	%r7107, %r7111;
	mov.f32 	%f4528, %f4529;
	@%p193 bra 	$L__BB0_201;
	setp.eq.f32 	%p194, %f124, 0f7F800000;
	@%p194 bra 	$L__BB0_200;
	mov.b32 	%r328, %f122;
	shl.b32 	%r3222, %r328, 8;
	or.b32  	%r329, %r3222, -2147483648;
	mov.b64 	%rd2836, 0;
	mov.b32 	%r7104, 0;
$L__BB0_196:
	.pragma "nounroll";
	mul.wide.u32 	%rd871, %r7104, 4;
	mov.u64 	%rd872, __cudart_i2opi_f;
	add.s64 	%rd873, %rd872, %rd871;
	ld.global.nc.u32 	%r3223, [%rd873];
	mad.wide.u32 	%rd874, %r3223, %r329, %rd2836;
	shr.u64 	%rd2836, %rd874, 32;
	add.s64 	%rd875, %rd2, %rd871;
	st.local.u32 	[%rd875], %rd874;
	add.s32 	%r7104, %r7104, 1;
	setp.ne.s32 	%p195, %r7104, 6;
	@%p195 bra 	$L__BB0_196;
	shr.u32 	%r3224, %r328, 23;
	st.local.u32 	[%rd2+24], %rd2836;
	and.b32  	%r332, %r3224, 31;
	and.b32  	%r3225, %r3224, 224;
	add.s32 	%r3226, %r3225, -128;
	shr.u32 	%r3227, %r3226, 5;
	mul.wide.u32 	%rd876, %r3227, 4;
	sub.s64 	%rd81, %rd2, %rd876;
	ld.local.u32 	%r7105, [%rd81+24];
	ld.local.u32 	%r7106, [%rd81+20];
	setp.eq.s32 	%p196, %r332, 0;
	@%p196 bra 	$L__BB0_199;
	shf.l.wrap.b32 	%r7105, %r7106, %r7105, %r332;
	ld.local.u32 	%r3228, [%rd81+16];
	shf.l.wrap.b32 	%r7106, %r3228, %r7106, %r332;
$L__BB0_199:
	shr.u32 	%r3229, %r7105, 30;
	shf.l.wrap.b32 	%r3230, %r7106, %r7105, 2;
	shl.b32 	%r3231, %r7106, 2;
	shr.u32 	%r3232, %r3230, 31;
	add.s32 	%r3233, %r3232, %r3229;
	neg.s32 	%r3234, %r3233;
	setp.lt.s32 	%p197, %r328, 0;
	selp.b32 	%r7107, %r3234, %r3233, %p197;
	xor.b32  	%r3235, %r3230, %r328;
	shr.s32 	%r3236, %r3230, 31;
	xor.b32  	%r3237, %r3236, %r3230;
	xor.b32  	%r3238, %r3236, %r3231;
	cvt.u64.u32 	%rd877, %r3237;
	shl.b64 	%rd878, %rd877, 32;
	cvt.u64.u32 	%rd879, %r3238;
	or.b64  	%rd880, %rd878, %rd879;
	cvt.rn.f64.s64 	%fd49, %rd880;
	mul.f64 	%fd50, %fd49, 0d3BF921FB54442D19;
	cvt.rn.f32.f64 	%f1427, %fd50;
	neg.f32 	%f1428, %f1427;
	setp.lt.s32 	%p198, %r3235, 0;
	selp.f32 	%f4528, %f1428, %f1427, %p198;
	bra.uni 	$L__BB0_201;
$L__BB0_200:
	mov.f32 	%f1429, 0f00000000;
	mul.rn.f32 	%f4528, %f122, %f1429;
	mov.b32 	%r7107, 0;
$L__BB0_201:
	setp.ltu.f32 	%p199, %f124, 0f47CE4780;
	mul.rn.f32 	%f1430, %f4528, %f4528;
	and.b32  	%r3240, %r7107, 1;
	setp.eq.b32 	%p200, %r3240, 1;
	selp.f32 	%f1431, 0f3F800000, %f4528, %p200;
	fma.rn.f32 	%f1432, %f1430, %f1431, 0f00000000;
	fma.rn.f32 	%f1433, %f1430, 0f37CBAC00, 0fBAB607ED;
	selp.f32 	%f1434, %f1433, 0fB94D4153, %p200;
	selp.f32 	%f1435, 0f3D2AAABB, 0f3C0885E4, %p200;
	fma.rn.f32 	%f1436, %f1434, %f1430, %f1435;
	selp.f32 	%f1437, 0fBEFFFFFF, 0fBE2AAAA8, %p200;
	fma.rn.f32 	%f1438, %f1436, %f1430, %f1437;
	fma.rn.f32 	%f1439, %f1438, %f1432, %f1431;
	and.b32  	%r3241, %r7107, 2;
	setp.eq.s32 	%p201, %r3241, 0;
	mov.f32 	%f1440, 0f00000000;
	sub.f32 	%f1441, %f1440, %f1439;
	selp.f32 	%f128, %f1439, %f1441, %p201;
	@%p199 bra 	$L__BB0_209;
	setp.eq.f32 	%p202, %f124, 0f7F800000;
	@%p202 bra 	$L__BB0_208;
	mov.b32 	%r341, %f122;
	shl.b32 	%r3243, %r341, 8;
	or.b32  	%r342, %r3243, -2147483648;
	mov.b64 	%rd2837, 0;
	mov.b32 	%r7108, 0;
$L__BB0_204:
	.pragma "nounroll";
	mul.wide.u32 	%rd882, %r7108, 4;
	mov.u64 	%rd883, __cudart_i2opi_f;
	add.s64 	%rd884, %rd883, %rd882;
	ld.global.nc.u32 	%r3244, [%rd884];
	mad.wide.u32 	%rd885, %r3244, %r342, %rd2837;
	shr.u64 	%rd2837, %rd885, 32;
	add.s64 	%rd886, %rd1, %rd882;
	st.local.u32 	[%rd886], %rd885;
	add.s32 	%r7108, %r7108, 1;
	setp.ne.s32 	%p203, %r7108, 6;
	@%p203 bra 	$L__BB0_204;
	shr.u32 	%r3245, %r341, 23;
	st.local.u32 	[%rd1+24], %rd2837;
	and.b32  	%r345, %r3245, 31;
	and.b32  	%r3246, %r3245, 224;
	add.s32 	%r3247, %r3246, -128;
	shr.u32 	%r3248, %r3247, 5;
	mul.wide.u32 	%rd887, %r3248, 4;
	sub.s64 	%rd84, %rd1, %rd887;
	ld.local.u32 	%r7109, [%rd84+24];
	ld.local.u32 	%r7110, [%rd84+20];
	setp.eq.s32 	%p204, %r345, 0;
	@%p204 bra 	$L__BB0_207;
	shf.l.wrap.b32 	%r7109, %r7110, %r7109, %r345;
	ld.local.u32 	%r3249, [%rd84+16];
	shf.l.wrap.b32 	%r7110, %r3249, %r7110, %r345;
$L__BB0_207:
	shr.u32 	%r3250, %r7109, 30;
	shf.l.wrap.b32 	%r3251, %r7110, %r7109, 2;
	shl.b32 	%r3252, %r7110, 2;
	shr.u32 	%r3253, %r3251, 31;
	add.s32 	%r3254, %r3253, %r3250;
	neg.s32 	%r3255, %r3254;
	setp.lt.s32 	%p205, %r341, 0;
	selp.b32 	%r7111, %r3255, %r3254, %p205;
	xor.b32  	%r3256, %r3251, %r341;
	shr.s32 	%r3257, %r3251, 31;
	xor.b32  	%r3258, %r3257, %r3251;
	xor.b32  	%r3259, %r3257, %r3252;
	cvt.u64.u32 	%rd888, %r3258;
	shl.b64 	%rd889, %rd888, 32;
	cvt.u64.u32 	%rd890, %r3259;
	or.b64  	%rd891, %rd889, %rd890;
	cvt.rn.f64.s64 	%fd51, %rd891;
	mul.f64 	%fd52, %fd51, 0d3BF921FB54442D19;
	cvt.rn.f32.f64 	%f1442, %fd52;
	neg.f32 	%f1443, %f1442;
	setp.lt.s32 	%p206, %r3256, 0;
	selp.f32 	%f4529, %f1443, %f1442, %p206;
	bra.uni 	$L__BB0_209;
$L__BB0_208:
	mov.f32 	%f1444, 0f00000000;
	mul.rn.f32 	%f4529, %f122, %f1444;
	mov.b32 	%r7111, 0;
$L__BB0_209:
	add.s32 	%r3261, %r7111, 1;
	mul.rn.f32 	%f1445, %f4529, %f4529;
	and.b32  	%r3262, %r7111, 1;
	setp.eq.b32 	%p207, %r3262, 1;
	selp.f32 	%f1446, %f4529, 0f3F800000, %p207;
	fma.rn.f32 	%f1447, %f1445, %f1446, 0f00000000;
	fma.rn.f32 	%f1448, %f1445, 0f37CBAC00, 0fBAB607ED;
	selp.f32 	%f1449, 0fB94D4153, %f1448, %p207;
	selp.f32 	%f1450, 0f3C0885E4, 0f3D2AAABB, %p207;
	fma.rn.f32 	%f1451, %f1449, %f1445, %f1450;
	selp.f32 	%f1452, 0fBE2AAAA8, 0fBEFFFFFF, %p207;
	fma.rn.f32 	%f1453, %f1451, %f1445, %f1452;
	fma.rn.f32 	%f1454, %f1453, %f1447, %f1446;
	and.b32  	%r3263, %r3261, 2;
	setp.eq.s32 	%p208, %r3263, 0;
	mov.f32 	%f1455, 0f00000000;
	sub.f32 	%f1456, %f1455, %f1454;
	selp.f32 	%f1457, %f1454, %f1456, %p208;
	fma.rn.f32 	%f132, %f128, %f1457, %f122;
	mul.f32 	%f1458, %f132, 0f3F22F983;
	cvt.rni.s32.f32 	%r7119, %f1458;
	cvt.rn.f32.s32 	%f1459, %r7119;
	fma.rn.f32 	%f1460, %f1459, 0fBFC90FDA, %f132;
	fma.rn.f32 	%f1461, %f1459, 0fB3A22168, %f1460;
	fma.rn.f32 	%f4531, %f1459, 0fA7C234C5, %f1461;
	abs.f32 	%f134, %f132;
	setp.ltu.f32 	%p209, %f134, 0f47CE4780;
	mov.u32 	%r7115, %r7119;
	mov.f32 	%f4530, %f4531;
	@%p209 bra 	$L__BB0_217;
	setp.eq.f32 	%p210, %f134, 0f7F800000;
	@%p210 bra 	$L__BB0_216;
	mov.b32 	%r355, %f132;
	shl.b32 	%r3265, %r355, 8;
	or.b32  	%r356, %r3265, -2147483648;
	mov.b64 	%rd2838, 0;
	mov.b32 	%r7112, 0;
$L__BB0_212:
	.pragma "nounroll";
	mul.wide.u32 	%rd893, %r7112, 4;
	mov.u64 	%rd894, __cudart_i2opi_f;
	add.s64 	%rd895, %rd894, %rd893;
	ld.global.nc.u32 	%r3266, [%rd895];
	mad.wide.u32 	%rd896, %r3266, %r356, %rd2838;
	shr.u64 	%rd2838, %rd896, 32;
	add.s64 	%rd897, %rd2, %rd893;
	st.local.u32 	[%rd897], %rd896;
	add.s32 	%r7112, %r7112, 1;
	setp.ne.s32 	%p211, %r7112, 6;
	@%p211 bra 	$L__BB0_212;
	shr.u32 	%r3267, %r355, 23;
	st.local.u32 	[%rd2+24], %rd2838;
	and.b32  	%r359, %r3267, 31;
	and.b32  	%r3268, %r3267, 224;
	add.s32 	%r3269, %r3268, -128;
	shr.u32 	%r3270, %r3269, 5;
	mul.wide.u32 	%rd898, %r3270, 4;
	sub.s64 	%rd87, %rd2, %rd898;
	ld.local.u32 	%r7113, [%rd87+24];
	ld.local.u32 	%r7114, [%rd87+20];
	setp.eq.s32 	%p212, %r359, 0;
	@%p212 bra 	$L__BB0_215;
	shf.l.wrap.b32 	%r7113, %r7114, %r7113, %r359;
	ld.local.u32 	%r3271, [%rd87+16];
	shf.l.wrap.b32 	%r7114, %r3271, %r7114, %r359;
$L__BB0_215:
	shr.u32 	%r3272, %r7113, 30;
	shf.l.wrap.b32 	%r3273, %r7114, %r7113, 2;
	shl.b32 	%r3274, %r7114, 2;
	shr.u32 	%r3275, %r3273, 31;
	add.s32 	%r3276, %r3275, %r3272;
	neg.s32 	%r3277, %r3276;
	setp.lt.s32 	%p213, %r355, 0;
	selp.b32 	%r7115, %r3277, %r3276, %p213;
	xor.b32  	%r3278, %r3273, %r355;
	shr.s32 	%r3279, %r3273, 31;
	xor.b32  	%r3280, %r3279, %r3273;
	xor.b32  	%r3281, %r3279, %r3274;
	cvt.u64.u32 	%rd899, %r3280;
	shl.b64 	%rd900, %rd899, 32;
	cvt.u64.u32 	%rd901, %r3281;
	or.b64  	%rd902, %rd900, %rd901;
	cvt.rn.f64.s64 	%fd53, %rd902;
	mul.f64 	%fd54, %fd53, 0d3BF921FB54442D19;
	cvt.rn.f32.f64 	%f1462, %fd54;
	neg.f32 	%f1463, %f1462;
	setp.lt.s32 	%p214, %r3278, 0;
	selp.f32 	%f4530, %f1463, %f1462, %p214;
	bra.uni 	$L__BB0_217;
$L__BB0_216:
	mov.f32 	%f1464, 0f00000000;
	mul.rn.f32 	%f4530, %f132, %f1464;
	mov.b32 	%r7115, 0;
$L__BB0_217:
	setp.ltu.f32 	%p215, %f134, 0f47CE4780;
	mul.rn.f32 	%f1465, %f4530, %f4530;
	and.b32  	%r3283, %r7115, 1;
	setp.eq.b32 	%p216, %r3283, 1;
	selp.f32 	%f1466, 0f3F800000, %f4530, %p216;
	fma.rn.f32 	%f1467, %f1465, %f1466, 0f00000000;
	fma.rn.f32 	%f1468, %f1465, 0f37CBAC00, 0fBAB607ED;
	selp.f32 	%f1469, %f1468, 0fB94D4153, %p216;
	selp.f32 	%f1470, 0f3D2AAABB, 0f3C0885E4, %p216;
	fma.rn.f32 	%f1471, %f1469, %f1465, %f1470;
	selp.f32 	%f1472, 0fBEFFFFFF, 0fBE2AAAA8, %p216;
	fma.rn.f32 	%f1473, %f1471, %f1465, %f1472;
	fma.rn.f32 	%f1474, %f1473, %f1467, %f1466;
	and.b32  	%r3284, %r7115, 2;
	setp.eq.s32 	%p217, %r3284, 0;
	mov.f32 	%f1475, 0f00000000;
	sub.f32 	%f1476, %f1475, %f1474;
	selp.f32 	%f138, %f1474, %f1476, %p217;
	@%p215 bra 	$L__BB0_225;
	setp.eq.f32 	%p218, %f134, 0f7F800000;
	@%p218 bra 	$L__BB0_224;
	mov.b32 	%r368, %f132;
	shl.b32 	%r3286, %r368, 8;
	or.b32  	%r369, %r3286, -2147483648;
	mov.b64 	%rd2839, 0;
	mov.b32 	%r7116, 0;
$L__BB0_220:
	.pragma "nounroll";
	mul.wide.u32 	%rd904, %r7116, 4;
	mov.u64 	%rd905, __cudart_i2opi_f;
	add.s64 	%rd906, %rd905, %rd904;
	ld.global.nc.u32 	%r3287, [%rd906];
	mad.wide.u32 	%rd907, %r3287, %r369, %rd2839;
	shr.u64 	%rd2839, %rd907, 32;
	add.s64 	%rd908, %rd1, %rd904;
	st.local.u32 	[%rd908], %rd907;
	add.s32 	%r7116, %r7116, 1;
	setp.ne.s32 	%p219, %r7116, 6;
	@%p219 bra 	$L__BB0_220;
	shr.u32 	%r3288, %r368, 23;
	st.local.u32 	[%rd1+24], %rd2839;
	and.b32  	%r372, %r3288, 31;
	and.b32  	%r3289, %r3288, 224;
	add.s32 	%r3290, %r3289, -128;
	shr.u32 	%r3291, %r3290, 5;
	mul.wide.u32 	%rd909, %r3291, 4;
	sub.s64 	%rd90, %rd1, %rd909;
	ld.local.u32 	%r7117, [%rd90+24];
	ld.local.u32 	%r7118, [%rd90+20];
	setp.eq.s32 	%p220, %r372, 0;
	@%p220 bra 	$L__BB0_223;
	shf.l.wrap.b32 	%r7117, %r7118, %r7117, %r372;
	ld.local.u32 	%r3292, [%rd90+16];
	shf.l.wrap.b32 	%r7118, %r3292, %r7118, %r372;
$L__BB0_223:
	shr.u32 	%r3293, %r7117, 30;
	shf.l.wrap.b32 	%r3294, %r7118, %r7117, 2;
	shl.b32 	%r3295, %r7118, 2;
	shr.u32 	%r3296, %r3294, 31;
	add.s32 	%r3297, %r3296, %r3293;
	neg.s32 	%r3298, %r3297;
	setp.lt.s32 	%p221, %r368, 0;
	selp.b32 	%r7119, %r3298, %r3297, %p221;
	xor.b32  	%r3299, %r3294, %r368;
	shr.s32 	%r3300, %r3294, 31;
	xor.b32  	%r3301, %r3300, %r3294;
	xor.b32  	%r3302, %r3300, %r3295;
	cvt.u64.u32 	%rd910, %r3301;
	shl.b64 	%rd911, %rd910, 32;
	cvt.u64.u32 	%rd912, %r3302;
	or.b64  	%rd913, %rd911, %rd912;
	cvt.rn.f64.s64 	%fd55, %rd913;
	mul.f64 	%fd56, %fd55, 0d3BF921FB54442D19;
	cvt.rn.f32.f64 	%f1477, %fd56;
	neg.f32 	%f1478, %f1477;
	setp.lt.s32 	%p222, %r3299, 0;
	selp.f32 	%f4531, %f1478, %f1477, %p222;
	bra.uni 	$L__BB0_225;
$L__BB0_224:
	mov.f32 	%f1479, 0f00000000;
	mul.rn.f32 	%f4531, %f132, %f1479;
	mov.b32 	%r7119, 0;
$L__BB0_225:
	add.s32 	%r3304, %r7119, 1;
	mul.rn.f32 	%f1480, %f4531, %f4531;
	and.b32  	%r3305, %r7119, 1;
	setp.eq.b32 	%p223, %r3305, 1;
	selp.f32 	%f1481, %f4531, 0f3F800000, %p223;
	fma.rn.f32 	%f1482, %f1480, %f1481, 0f00000000;
	fma.rn.f32 	%f1483, %f1480, 0f37CBAC00, 0fBAB607ED;
	selp.f32 	%f1484, 0fB94D4153, %f1483, %p223;
	selp.f32 	%f1485, 0f3C0885E4, 0f3D2AAABB, %p223;
	fma.rn.f32 	%f1486, %f1484, %f1480, %f1485;
	selp.f32 	%f1487, 0fBE2AAAA8, 0fBEFFFFFF, %p223;
	fma.rn.f32 	%f1488, %f1486, %f1480, %f1487;
	fma.rn.f32 	%f1489, %f1488, %f1482, %f1481;
	and.b32  	%r3306, %r3304, 2;
	setp.eq.s32 	%p224, %r3306, 0;
	mov.f32 	%f1490, 0f00000000;
	sub.f32 	%f1491, %f1490, %f1489;
	selp.f32 	%f1492, %f1489, %f1491, %p224;
	fma.rn.f32 	%f142, %f138, %f1492, %f132;
	mul.f32 	%f1493, %f142, 0f3F22F983;
	cvt.rni.s32.f32 	%r7127, %f1493;
	cvt.rn.f32.s32 	%f1494, %r7127;
	fma.rn.f32 	%f1495, %f1494, 0fBFC90FDA, %f142;
	fma.rn.f32 	%f1496, %f1494, 0fB3A22168, %f1495;
	fma.rn.f32 	%f4533, %f1494, 0fA7C234C5, %f1496;
	abs.f32 	%f144, %f142;
	setp.ltu.f32 	%p225, %f144, 0f47CE4780;
	mov.u32 	%r7123, %r7127;
	mov.f32 	%f4532, %f4533;
	@%p225 bra 	$L__BB0_233;
	setp.eq.f32 	%p226, %f144, 0f7F800000;
	@%p226 bra 	$L__BB0_232;
	mov.b32 	%r382, %f142;
	shl.b32 	%r3308, %r382, 8;
	or.b32  	%r383, %r3308, -2147483648;
	mov.b64 	%rd2840, 0;
	mov.b32 	%r7120, 0;
$L__BB0_228:
	.pragma "nounroll";
	mul.wide.u32 	%rd915, %r7120, 4;
	mov.u64 	%rd916, __cudart_i2opi_f;
	add.s64 	%rd917, %rd916, %rd915;
	ld.global.nc.u32 	%r3309, [%rd917];
	mad.wide.u32 	%rd918, %r3309, %r383, %rd2840;
	shr.u64 	%rd2840, %rd918, 32;
	add.s64 	%rd919, %rd2, %rd915;
	st.local.u32 	[%rd919], %rd918;
	add.s32 	%r7120, %r7120, 1;
	setp.ne.s32 	%p227, %r7120, 6;
	@%p227 bra 	$L__BB0_228;
	shr.u32 	%r3310, %r382, 23;
	st.local.u32 	[%rd2+24], %rd2840;
	and.b32  	%r386, %r3310, 31;
	and.b32  	%r3311, %r3310, 224;
	add.s32 	%r3312, %r3311, -128;
	shr.u32 	%r3313, %r3312, 5;
	mul.wide.u32 	%rd920, %r3313, 4;
	sub.s64 	%rd93, %rd2, %rd920;
	ld.local.u32 	%r7121, [%rd93+24];
	ld.local.u32 	%r7122, [%rd93+20];
	setp.eq.s32 	%p228, %r386, 0;
	@%p228 bra 	$L__BB0_231;
	shf.l.wrap.b32 	%r7121, %r7122, %r7121, %r386;
	ld.local.u32 	%r3314, [%rd93+16];
	shf.l.wrap.b32 	%r7122, %r3314, %r7122, %r386;
$L__BB0_231:
	shr.u32 	%r3315, %r7121, 30;
	shf.l.wrap.b32 	%r3316, %r7122, %r7121, 2;
	shl.b32 	%r3317, %r7122, 2;
	shr.u32 	%r3318, %r3316, 31;
	add.s32 	%r3319, %r3318, %r3315;
	neg.s32 	%r3320, %r3319;
	setp.lt.s32 	%p229, %r382, 0;
	selp.b32 	%r7123, %r3320, %r3319, %p229;
	xor.b32  	%r3321, %r3316, %r382;
	shr.s32 	%r3322, %r3316, 31;
	xor.b32  	%r3323, %r3322, %r3316;
	xor.b32  	%r3324, %r3322, %r3317;
	cvt.u64.u32 	%rd921, %r3323;
	shl.b64 	%rd922, %rd921, 32;
	cvt.u64.u32 	%rd923, %r3324;
	or.b64  	%rd924, %rd922, %rd923;
	cvt.rn.f64.s64 	%fd57, %rd924;
	mul.f64 	%fd58, %fd57, 0d3BF921FB54442D19;
	cvt.rn.f32.f64 	%f1497, %fd58;
	neg.f32 	%f1498, %f1497;
	setp.lt.s32 	%p230, %r3321, 0;
	selp.f32 	%f4532, %f1498, %f1497, %p230;
	bra.uni 	$L__BB0_233;
$L__BB0_232:
	mov.f32 	%f1499, 0f00000000;
	mul.rn.f32 	%f4532, %f142, %f1499;
	mov.b32 	%r7123, 0;
$L__BB0_233:
	setp.ltu.f32 	%p231, %f144, 0f47CE4780;
	mul.rn.f32 	%f1500, %f4532, %f4532;
	and.b32  	%r3326, %r7123, 1;
	setp.eq.b32 	%p232, %r3326, 1;
	selp.f32 	%f1501, 0f3F800000, %f4532, %p232;
	fma.rn.f32 	%f1502, %f1500, %f1501, 0f00000000;
	fma.rn.f32 	%f1503, %f1500, 0f37CBAC00, 0fBAB607ED;
	selp.f32 	%f1504, %f1503, 0fB94D4153, %p232;
	selp.f32 	%f1505, 0f3D2AAABB, 0f3C0885E4, %p232;
	fma.rn.f32 	%f1506, %f1504, %f1500, %f1505;
	selp.f32 	%f1507, 0fBEFFFFFF, 0fBE2AAAA8, %p232;
	fma.rn.f32 	%f1508, %f1506, %f1500, %f1507;
	fma.rn.f32 	%f1509, %f1508, %f1502, %f1501;
	and.b32  	%r3327, %r7123, 2;
	setp.eq.s32 	%p233, %r3327, 0;
	mov.f32 	%f1510, 0f00000000;
	sub.f32 	%f1511, %f1510, %f1509;
	selp.f32 	%f148, %f1509, %f1511, %p233;
	@%p231 bra 	$L__BB0_241;
	setp.eq.f32 	%p234, %f144, 0f7F800000;
	@%p234 bra 	$L__BB0_240;
	mov.b32 	%r395, %f142;
	shl.b32 	%r3329, %r395, 8;
	or.b32  	%r396, %r3329, -2147483648;
	mov.b64 	%rd2841, 0;
	mov.b32 	%r7124, 0;
$L__BB0_236:
	.pragma "nounroll";
	mul.wide.u32 	%rd926, %r7124, 4;
	mov.u64 	%rd927, __cudart_i2opi_f;
	add.s64 	%rd928, %rd927, %rd926;
	ld.global.nc.u32 	%r3330, [%rd928];
	mad.wide.u32 	%rd929, %r3330, %r396, %rd2841;
	shr.u64 	%rd2841, %rd929, 32;
	add.s64 	%rd930, %rd1, %rd926;
	st.local.u32 	[%rd930], %rd929;
	add.s32 	%r7124, %r7124, 1;
	setp.ne.s32 	%p235, %r7124, 6;
	@%p235 bra 	$L__BB0_236;
	shr.u32 	%r3331, %r395, 23;
	st.local.u32 	[%rd1+24], %rd2841;
	and.b32  	%r399, %r3331, 31;
	and.b32  	%r3332, %r3331, 224;
	add.s32 	%r3333, %r3332, -128;
	shr.u32 	%r3334, %r3333, 5;
	mul.wide.u32 	%rd931, %r3334, 4;
	sub.s64 	%rd96, %rd1, %rd931;
	ld.local.u32 	%r7125, [%rd96+24];
	ld.local.u32 	%r7126, [%rd96+20];
	setp.eq.s32 	%p236, %r399, 0;
	@%p236 bra 	$L__BB0_239;
	shf.l.wrap.b32 	%r7125, %r7126, %r7125, %r399;
	ld.local.u32 	%r3335, [%rd96+16];
	shf.l.wrap.b32 	%r7126, %r3335, %r7126, %r399;
$L__BB0_239:
	shr.u32 	%r3336, %r7125, 30;
	shf.l.wrap.b32 	%r3337, %r7126, %r7125, 2;
	shl.b32 	%r3338, %r7126, 2;
	shr.u32 	%r3339, %r3337, 31;
	add.s32 	%r3340, %r3339, %r3336;
	neg.s32 	%r3341, %r3340;
	setp.lt.s32 	%p237, %r395, 0;
	selp.b32 	%r7127, %r3341, %r3340, %p237;
	xor.b32  	%r3342, %r3337, %r395;
	shr.s32 	%r3343, %r3337, 31;
	xor.b32  	%r3344, %r3343, %r3337;
	xor.b32  	%r3345, %r3343, %r3338;
	cvt.u64.u32 	%rd932, %r3344;
	shl.b64 	%rd933, %rd932, 32;
	cvt.u64.u32 	%rd934, %r3345;
	or.b64  	%rd935, %rd933, %rd934;
	cvt.rn.f64.s64 	%fd59, %rd935;
	mul.f64 	%fd60, %fd59, 0d3BF921FB54442D19;
	cvt.rn.f32.f64 	%f1512, %fd60;
	neg.f32 	%f1513, %f1512;
	setp.lt.s32 	%p238, %r3342, 0;
	selp.f32 	%f4533, %f1513, %f1512, %p238;
	bra.uni 	$L__BB0_241;
$L__BB0_240:
	mov.f32 	%f1514, 0f00000000;
	mul.rn.f32 	%f4533, %f142, %f1514;
	mov.b32 	%r7127, 0;
$L__BB0_241:
	add.s32 	%r3347, %r7127, 1;
	mul.rn.f32 	%f1515, %f4533, %f4533;
	and.b32  	%r3348, %r7127, 1;
	setp.eq.b32 	%p239, %r3348, 1;
	selp.f32 	%f1516, %f4533, 0f3F800000, %p239;
	fma.rn.f32 	%f1517, %f1515, %f1516, 0f00000000;
	fma.rn.f32 	%f1518, %f1515, 0f37CBAC00, 0fBAB607ED;
	selp.f32 	%f1519, 0fB94D4153, %f1518, %p239;
	selp.f32 	%f1520, 0f3C0885E4, 0f3D2AAABB, %p239;
	fma.rn.f32 	%f1521, %f1519, %f1515, %f1520;
	selp.f32 	%f1522, 0fBE2AAAA8, 0fBEFFFFFF, %p239;
	fma.rn.f32 	%f1523, %f1521, %f1515, %f1522;
	fma.rn.f32 	%f1524, %f1523, %f1517, %f1516;
	and.b32  	%r3349, %r3347, 2;
	setp.eq.s32 	%p240, %r3349, 0;
	mov.f32 	%f1525, 0f00000000;
	sub.f32 	%f1526, %f1525, %f1524;
	selp.f32 	%f1527, %f1524, %f1526, %p240;
	fma.rn.f32 	%f152, %f148, %f1527, %f142;
	mul.f32 	%f1528, %f152, 0f3F22F983;
	cvt.rni.s32.f32 	%r7135, %f1528;
	cvt.rn.f32.s32 	%f1529, %r7135;
	fma.rn.f32 	%f1530, %f1529, 0fBFC90FDA, %f152;
	fma.rn.f32 	%f1531, %f1529, 0fB3A22168, %f1530;
	fma.rn.f32 	%f4535, %f1529, 0fA7C234C5, %f1531;
	abs.f32 	%f154, %f152;
	setp.ltu.f32 	%p241, %f154, 0f47CE4780;
	mov.u32 	%r7131, %r7135;
	mov.f32 	%f4534, %f4535;
	@%p241 bra 	$L__BB0_249;
	setp.eq.f32 	%p242, %f154, 0f7F800000;
	@%p242 bra 	$L__BB0_248;
	mov.b32 	%r409, %f152;
	shl.b32 	%r3351, %r409, 8;
	or.b32  	%r410, %r3351, -2147483648;
	mov.b64 	%rd2842, 0;
	mov.b32 	%r7128, 0;
$L__BB0_244:
	.pragma "nounroll";
	mul.wide.u32 	%rd937, %r7128, 4;
	mov.u64 	%rd938, __cudart_i2opi_f;
	add.s64 	%rd939, %rd938, %rd937;
	ld.global.nc.u32 	%r3352, [%rd939];
	mad.wide.u32 	%rd940, %r3352, %r410, %rd2842;
	shr.u64 	%rd2842, %rd940, 32;
	add.s64 	%rd941, %rd2, %rd937;
	st.local.u32 	[%rd941], %rd940;
	add.s32 	%r7128, %r7128, 1;
	setp.ne.s32 	%p243, %r7128, 6;
	@%p243 bra 	$L__BB0_244;
	shr.u32 	%r3353, %r409, 23;
	st.local.u32 	[%rd2+24], %rd2842;
	and.b32  	%r413, %r3353, 31;
	and.b32  	%r3354, %r3353, 224;
	add.s32 	%r3355, %r3354, -128;
	shr.u32 	%r3356, %r3355, 5;
	mul.wide.u32 	%rd942, %r3356, 4;
	sub.s64 	%rd99, %rd2, %rd942;
	ld.local.u32 	%r7129, [%rd99+24];
	ld.local.u32 	%r7130, [%rd99+20];
	setp.eq.s32 	%p244, %r413, 0;
	@%p244 bra 	$L__BB0_247;
	shf.l.wrap.b32 	%r7129, %r7130, %r7129, %r413;
	ld.local.u32 	%r3357, [%rd99+16];
	shf.l.wrap.b32 	%r7130, %r3357, %r7130, %r413;
$L__BB0_247:
	shr.u32 	%r3358, %r7129, 30;
	shf.l.wrap.b32 	%r3359, %r7130, %r7129, 2;
	shl.b32 	%r3360, %r7130, 2;
	shr.u32 	%r3361, %r3359, 31;
	add.s32 	%r3362, %r3361, %r3358;
	neg.s32 	%r3363, %r3362;
	setp.lt.s32 	%p245, %r409, 0;
	selp.b32 	%r7131, %r3363, %r3362, %p245;
	xor.b32  	%r3364, %r3359, %r409;
	shr.s32 	%r3365, %r3359, 31;
	xor.b32  	%r3366, %r3365, %r3359;
	xor.b32  	%r3367, %r3365, %r3360;
	cvt.u64.u32 	%rd943, %r3366;
	shl.b64 	%rd944, %rd943, 32;
	cvt.u64.u32 	%rd945, %r3367;
	or.b64  	%rd946, %rd944, %rd945;
	cvt.rn.f64.s64 	%fd61, %rd946;
	mul.f64 	%fd62, %fd61, 0d3BF921FB54442D19;
	cvt.rn.f32.f64 	%f1532, %fd62;
	neg.f32 	%f1533, %f1532;
	setp.lt.s32 	%p246, %r3364, 0;
	selp.f32 	%f4534, %f1533, %f1532, %p246;
	bra.uni 	$L__BB0_249;
$L__BB0_248:
	mov.f32 	%f1534, 0f00000000;
	mul.rn.f32 	%f4534, %f152, %f1534;
	mov.b32 	%r7131, 0;
$L__BB0_249:
	setp.ltu.f32 	%p247, %f154, 0f47CE4780;
	mul.rn.f32 	%f1535, %f4534, %f4534;
	and.b32  	%r3369, %r7131, 1;
	setp.eq.b32 	%p248, %r3369, 1;
	selp.f32 	%f1536, 0f3F800000, %f4534, %p248;
	fma.rn.f32 	%f1537, %f1535, %f1536, 0f00000000;
	fma.rn.f32 	%f1538, %f1535, 0f37CBAC00, 0fBAB607ED;
	selp.f32 	%f1539, %f1538, 0fB94D4153, %p248;
	selp.f32 	%f1540, 0f3D2AAABB, 0f3C0885E4, %p248;
	fma.rn.f32 	%f1541, %f1539, %f1535, %f1540;
	selp.f32 	%f1542, 0fBEFFFFFF, 0fBE2AAAA8, %p248;
	fma.rn.f32 	%f1543, %f1541, %f1535, %f1542;
	fma.rn.f32 	%f1544, %f1543, %f1537, %f1536;
	and.b32  	%r3370, %r7131, 2;
	setp.eq.s32 	%p249, %r3370, 0;
	mov.f32 	%f1545, 0f00000000;
	sub.f32 	%f1546, %f1545, %f1544;
	selp.f32 	%f158, %f1544, %f1546, %p249;
	@%p247 bra 	$L__BB0_257;
	setp.eq.f32 	%p250, %f154, 0f7F800000;
	@%p250 bra 	$L__BB0_256;
	mov.b32 	%r422, %f152;
	shl.b32 	%r3372, %r422, 8;
	or.b32  	%r423, %r3372, -2147483648;
	mov.b64 	%rd2843, 0;
	mov.b32 	%r7132, 0;
$L__BB0_252:
	.pragma "nounroll";
	mul.wide.u32 	%rd948, %r7132, 4;
	mov.u64 	%rd949, __cudart_i2opi_f;
	add.s64 	%rd950, %rd949, %rd948;
	ld.global.nc.u32 	%r3373, [%rd950];
	mad.wide.u32 	%rd951, %r3373, %r423, %rd2843;
	shr.u64 	%rd2843, %rd951, 32;
	add.s64 	%rd952, %rd1, %rd948;
	st.local.u32 	[%rd952], %rd951;
	add.s32 	%r7132, %r7132, 1;
	setp.ne.s32 	%p251, %r7132, 6;
	@%p251 bra 	$L__BB0_252;
	shr.u32 	%r3374, %r422, 23;
	st.local.u32 	[%rd1+24], %rd2843;
	and.b32  	%r426, %r3374, 31;
	and.b32  	%r3375, %r3374, 224;
	add.s32 	%r3376, %r3375, -128;
	shr.u32 	%r3377, %r3376, 5;
	mul.wide.u32 	%rd953, %r3377, 4;
	sub.s64 	%rd102, %rd1, %rd953;
	ld.local.u32 	%r7133, [%rd102+24];
	ld.local.u32 	%r7134, [%rd102+20];
	setp.eq.s32 	%p252, %r426, 0;
	@%p252 bra 	$L__BB0_255;
	shf.l.wrap.b32 	%r7133, %r7134, %r7133, %r426;
	ld.local.u32 	%r3378, [%rd102+16];
	shf.l.wrap.b32 	%r7134, %r3378, %r7134, %r426;
$L__BB0_255:
	shr.u32 	%r3379, %r7133, 30;
	shf.l.wrap.b32 	%r3380, %r7134, %r7133, 2;
	shl.b32 	%r3381, %r7134, 2;
	shr.u32 	%r3382, %r3380, 31;
	add.s32 	%r3383, %r3382, %r3379;
	neg.s32 	%r3384, %r3383;
	setp.lt.s32 	%p253, %r422, 0;
	selp.b32 	%r7135, %r3384, %r3383, %p253;
	xor.b32  	%r3385, %r3380, %r422;
	shr.s32 	%r3386, %r3380, 31;
	xor.b32  	%r3387, %r3386, %r3380;
	xor.b32  	%r3388, %r3386, %r3381;
	cvt.u64.u32 	%rd954, %r3387;
	shl.b64 	%rd955, %rd954, 32;
	cvt.u64.u32 	%rd956, %r3388;
	or.b64  	%rd957, %rd955, %rd956;
	cvt.rn.f64.s64 	%fd63, %rd957;
	mul.f64 	%fd64, %fd63, 0d3BF921FB54442D19;
	cvt.rn.f32.f64 	%f1547, %fd64;
	neg.f32 	%f1548, %f1547;
	setp.lt.s32 	%p254, %r3385, 0;
	selp.f32 	%f4535, %f1548, %f1547, %p254;
	bra.uni 	$L__BB0_257;
$L__BB0_256:
	mov.f32 	%f1549, 0f00000000;
	mul.rn.f32 	%f4535, %f152, %f1549;
	mov.b32 	%r7135, 0;
$L__BB0_257:
	add.s32 	%r3390, %r7135, 1;
	mul.rn.f32 	%f1550, %f4535, %f4535;
	and.b32  	%r3391, %r7135, 1;
	setp.eq.b32 	%p255, %r3391, 1;
	selp.f32 	%f1551, %f4535, 0f3F800000, %p255;
	fma.rn.f32 	%f1552, %f1550, %f1551, 0f00000000;
	fma.rn.f32 	%f1553, %f1550, 0f37CBAC00, 0fBAB607ED;
	selp.f32 	%f1554, 0fB94D4153, %f1553, %p255;
	selp.f32 	%f1555, 0f3C0885E4, 0f3D2AAABB, %p255;
	fma.rn.f32 	%f1556, %f1554, %f1550, %f1555;
	selp.f32 	%f1557, 0fBE2AAAA8, 0fBEFFFFFF, %p255;
	fma.rn.f32 	%f1558, %f1556, %f1550, %f1557;
	fma.rn.f32 	%f1559, %f1558, %f1552, %f1551;
	and.b32  	%r3392, %r3390, 2;
	setp.eq.s32 	%p256, %r3392, 0;
	mov.f32 	%f1560, 0f00000000;
	sub.f32 	%f1561, %f1560, %f1559;
	selp.f32 	%f1562, %f1559, %f1561, %p256;
	fma.rn.f32 	%f162, %f158, %f1562, %f152;
	mul.f32 	%f1563, %f162, 0f3F22F983;
	cvt.rni.s32.f32 	%r7143, %f1563;
	cvt.rn.f32.s32 	%f1564, %r7143;
	fma.rn.f32 	%f1565, %f1564, 0fBFC90FDA, %f162;
	fma.rn.f32 	%f1566, %f1564, 0fB3A22168, %f1565;
	fma.rn.f32 	%f4537, %f1564, 0fA7C234C5, %f1566;
	abs.f32 	%f164, %f162;
	setp.ltu.f32 	%p257, %f164, 0f47CE4780;
	mov.u32 	%r7139, %r7143;
	mov.f32 	%f4536, %f4537;
	@%p257 bra 	$L__BB0_265;
	setp.eq.f32 	%p258, %f164, 0f7F800000;
	@%p258 bra 	$L__BB0_264;
	mov.b32 	%r436, %f162;
	shl.b32 	%r3394, %r436, 8;
	or.b32  	%r437, %r3394, -2147483648;
	mov.b64 	%rd2844, 0;
	mov.b32 	%r7136, 0;
$L__BB0_260:
	.pragma "nounroll";
	mul.wide.u32 	%rd959, %r7136, 4;
	mov.u64 	%rd960, __cudart_i2opi_f;
	add.s64 	%rd961, %rd960, %rd959;
	ld.global.nc.u32 	%r3395, [%rd961];
	mad.wide.u32 	%rd962, %r3395, %r437, %rd2844;
	shr.u64 	%rd2844, %rd962, 32;
	add.s64 	%rd963, %rd2, %rd959;
	st.local.u32 	[%rd963], %rd962;
	add.s32 	%r7136, %r7136, 1;
	setp.ne.s32 	%p259, %r7136, 6;
	@%p259 bra 	$L__BB0_260;
	shr.u32 	%r3396, %r436, 23;
	st.local.u32 	[%rd2+24], %rd2844;
	and.b32  	%r440, %r3396, 31;
	and.b32  	%r3397, %r3396, 224;
	add.s32 	%r3398, %r3397, -128;
	shr.u32 	%r3399, %r3398, 5;
	mul.wide.u32 	%rd964, %r3399, 4;
	sub.s64 	%rd105, %rd2, %rd964;
	ld.local.u32 	%r7137, [%rd105+24];
	ld.local.u32 	%r7138, [%rd105+20];
	setp.eq.s32 	%p260, %r440, 0;
	@%p260 bra 	$L__BB0_263;
	shf.l.wrap.b32 	%r7137, %r7138, %r7137, %r440;
	ld.local.u32 	%r3400, [%rd105+16];
	shf.l.wrap.b32 	%r7138, %r3400, %r7138, %r440;
$L__BB0_263:
	shr.u32 	%r3401, %r7137, 30;
	shf.l.wrap.b32 	%r3402, %r7138, %r7137, 2;
	shl.b32 	%r3403, %r7138, 2;
	shr.u32 	%r3404, %r3402, 31;
	add.s32 	%r3405, %r3404, %r3401;
	neg.s32 	%r3406, %r3405;
	setp.lt.s32 	%p261, %r436, 0;
	selp.b32 	%r7139, %r3406, %r3405, %p261;
	xor.b32  	%r3407, %r3402, %r436;
	shr.s32 	%r3408, %r3402, 31;
	xor.b32  	%r3409, %r3408, %r3402;
	xor.b32  	%r3410, %r3408, %r3403;
	cvt.u64.u32 	%rd965, %r3409;
	shl.b64 	%rd966, %rd965, 32;
	cvt.u64.u32 	%rd967, %r3410;
	or.b64  	%rd968, %rd966, %rd967;
	cvt.rn.f64.s64 	%fd65, %rd968;
	mul.f64 	%fd66, %fd65, 0d3BF921FB54442D19;
	cvt.rn.f32.f64 	%f1567, %fd66;
	neg.f32 	%f1568, %f1567;
	setp.lt.s32 	%p262, %r3407, 0;
	selp.f32 	%f4536, %f1568, %f1567, %p262;
	bra.uni 	$L__BB0_265;
$L__BB0_264:
	mov.f32 	%f1569, 0f00000000;
	mul.rn.f32 	%f4536, %f162, %f1569;
	mov.b32 	%r7139, 0;
$L__BB0_265:
	setp.ltu.f32 	%p263, %f164, 0f47CE4780;
	mul.rn.f32 	%f1570, %f4536, %f4536;
	and.b32  	%r3412, %r7139, 1;
	setp.eq.b32 	%p264, %r3412, 1;
	selp.f32 	%f1571, 0f3F800000, %f4536, %p264;
	fma.rn.f32 	%f1572, %f1570, %f1571, 0f00000000;
	fma.rn.f32 	%f1573, %f1570, 0f37CBAC00, 0fBAB607ED;
	selp.f32 	%f1574, %f1573, 0fB94D4153, %p264;
	selp.f32 	%f1575, 0f3D2AAABB, 0f3C0885E4, %p264;
	fma.rn.f32 	%f1576, %f1574, %f1570, %f1575;
	selp.f32 	%f1577, 0fBEFFFFFF, 0fBE2AAAA8, %p264;
	fma.rn.f32 	%f1578, %f1576, %f1570, %f1577;
	fma.rn.f32 	%f1579, %f1578, %f1572, %f1571;
	and.b32  	%r3413, %r7139, 2;
	setp.eq.s32 	%p265, %r3413, 0;
	mov.f32 	%f1580, 0f00000000;
	sub.f32 	%f1581, %f1580, %f1579;
	selp.f32 	%f168, %f1579, %f1581, %p265;
	@%p263 bra 	$L__BB0_273;
	setp.eq.f32 	%p266, %f164, 0f7F800000;
	@%p266 bra 	$L__BB0_272;
	mov.b32 	%r449, %f162;
	shl.b32 	%r3415, %r449, 8;
	or.b32  	%r450, %r3415, -2147483648;
	mov.b64 	%rd2845, 0;
	mov.b32 	%r7140, 0;
$L__BB0_268:
	.pragma "nounroll";
	mul.wide.u32 	%rd970, %r7140, 4;
	mov.u64 	%rd971, __cudart_i2opi_f;
	add.s64 	%rd972, %rd971, %rd970;
	ld.global.nc.u32 	%r3416, [%rd972];
	mad.wide.u32 	%rd973, %r3416, %r450, %rd2845;
	shr.u64 	%rd2845, %rd973, 32;
	add.s64 	%rd974, %rd1, %rd970;
	st.local.u32 	[%rd974], %rd973;
	add.s32 	%r7140, %r7140, 1;
	setp.ne.s32 	%p267, %r7140, 6;
	@%p267 bra 	$L__BB0_268;
	shr.u32 	%r3417, %r449, 23;
	st.local.u32 	[%rd1+24], %rd2845;
	and.b32  	%r453, %r3417, 31;
	and.b32  	%r3418, %r3417, 224;
	add.s32 	%r3419, %r3418, -128;
	shr.u32 	%r3420, %r3419, 5;
	mul.wide.u32 	%rd975, %r3420, 4;
	sub.s64 	%rd108, %rd1, %rd975;
	ld.local.u32 	%r7141, [%rd108+24];
	ld.local.u32 	%r7142, [%rd108+20];
	setp.eq.s32 	%p268, %r453, 0;
	@%p268 bra 	$L__BB0_271;
	shf.l.wrap.b32 	%r7141, %r7142, %r7141, %r453;
	ld.local.u32 	%r3421, [%rd108+16];
	shf.l.wrap.b32 	%r7142, %r3421, %r7142, %r453;
$L__BB0_271:
	shr.u32 	%r3422, %r7141, 30;
	shf.l.wrap.b32 	%r3423, %r7142, %r7141, 2;
	shl.b32 	%r3424, %r7142, 2;
	shr.u32 	%r3425, %r3423, 31;
	add.s32 	%r3426, %r3425, %r3422;
	neg.s32 	%r3427, %r3426;
	setp.lt.s32 	%p269, %r449, 0;
	selp.b32 	%r7143, %r3427, %r3426, %p269;
	xor.b32  	%r3428, %r3423, %r449;
	shr.s32 	%r3429, %r3423, 31;
	xor.b32  	%r3430, %r3429, %r3423;
	xor.b32  	%r3431, %r3429, %r3424;
	cvt.u64.u32 	%rd976, %r3430;
	shl.b64 	%rd977, %rd976, 32;
	cvt.u64.u32 	%rd978, %r3431;
	or.b64  	%rd979, %rd977, %rd978;
	cvt.rn.f64.s64 	%fd67, %rd979;
	mul.f64 	%fd68, %fd67, 0d3BF921FB54442D19;
	cvt.rn.f32.f64 	%f1582, %fd68;
	neg.f32 	%f1583, %f1582;
	setp.lt.s32 	%p270, %r3428, 0;
	selp.f32 	%f4537, %f1583, %f1582, %p270;
	bra.uni 	$L__BB0_273;
$L__BB0_272:
	mov.f32 	%f1584, 0f00000000;
	mul.rn.f32 	%f4537, %f162, %f1584;
	mov.b32 	%r7143, 0;
$L__BB0_273:
	add.s32 	%r3433, %r7143, 1;
	mul.rn.f32 	%f1585, %f4537, %f4537;
	and.b32  	%r3434, %r7143, 1;
	setp.eq.b32 	%p271, %r3434, 1;
	selp.f32 	%f1586, %f4537, 0f3F800000, %p271;
	fma.rn.f32 	%f1587, %f1585, %f1586, 0f00000000;
	fma.rn.f32 	%f1588, %f1585, 0f37CBAC00, 0fBAB607ED;
	selp.f32 	%f1589, 0fB94D4153, %f1588, %p271;
	selp.f32 	%f1590, 0f3C0885E4, 0f3D2AAABB, %p271;
	fma.rn.f32 	%f1591, %f1589, %f1585, %f1590;
	selp.f32 	%f1592, 0fBE2AAAA8, 0fBEFFFFFF, %p271;
	fma.rn.f32 	%f1593, %f1591, %f1585, %f1592;
	fma.rn.f32 	%f1594, %f1593, %f1587, %f1586;
	and.b32  	%r3435, %r3433, 2;
	setp.eq.s32 	%p272, %r3435, 0;
	mov.f32 	%f1595, 0f00000000;
	sub.f32 	%f1596, %f1595, %f1594;
	selp.f32 	%f1597, %f1594, %f1596, %p272;
	fma.rn.f32 	%f172, %f168, %f1597, %f162;
	mul.f32 	%f1598, %f172, 0f3F22F983;
	cvt.rni.s32.f32 	%r7151, %f1598;
	cvt.rn.f32.s32 	%f1599, %r7151;
	fma.rn.f32 	%f1600, %f1599, 0fBFC90FDA, %f172;
	fma.rn.f32 	%f1601, %f1599, 0fB3A22168, %f1600;
	fma.rn.f32 	%f4539, %f1599, 0fA7C234C5, %f1601;
	abs.f32 	%f174, %f172;
	setp.ltu.f32 	%p273, %f174, 0f47CE4780;
	mov.u32 	%r7147, %r7151;
	mov.f32 	%f4538, %f4539;
	@%p273 bra 	$L__BB0_281;
	setp.eq.f32 	%p274, %f174, 0f7F800000;
	@%p274 bra 	$L__BB0_280;
	mov.b32 	%r463, %f172;
	shl.b32 	%r3437, %r463, 8;
	or.b32  	%r464, %r3437, -2147483648;
	mov.b64 	%rd2846, 0;
	mov.b32 	%r7144, 0;
$L__BB0_276:
	.pragma "nounroll";
	mul.wide.u32 	%rd981, %r7144, 4;
	mov.u64 	%rd982, __cudart_i2opi_f;
	add.s64 	%rd983, %rd982, %rd981;
	ld.global.nc.u32 	%r3438, [%rd983];
	mad.wide.u32 	%rd984, %r3438, %r464, %rd2846;
	shr.u64 	%rd2846, %rd984, 32;
	add.s64 	%rd985, %rd2, %rd981;
	st.local.u32 	[%rd985], %rd984;
	add.s32 	%r7144, %r7144, 1;
	setp.ne.s32 	%p275, %r7144, 6;
	@%p275 bra 	$L__BB0_276;
	shr.u32 	%r3439, %r463, 23;
	st.local.u32 	[%rd2+24], %rd2846;
	and.b32  	%r467, %r3439, 31;
	and.b32  	%r3440, %r3439, 224;
	add.s32 	%r3441, %r3440, -128;
	shr.u32 	%r3442, %r3441, 5;
	mul.wide.u32 	%rd986, %r3442, 4;
	sub.s64 	%rd111, %rd2, %rd986;
	ld.local.u32 	%r7145, [%rd111+24];
	ld.local.u32 	%r7146, [%rd111+20];
	setp.eq.s32 	%p276, %r467, 0;
	@%p276 bra 	$L__BB0_279;
	shf.l.wrap.b32 	%r7145, %r7146, %r7145, %r467;
	ld.local.u32 	%r3443, [%rd111+16];
	shf.l.wrap.b32 	%r7146, %r3443, %r7146, %r467;
$L__BB0_279:
	shr.u32 	%r3444, %r7145, 30;
	shf.l.wrap.b32 	%r3445, %r7146, %r7145, 2;
	shl.b32 	%r3446, %r7146, 2;
	shr.u32 	%r3447, %r3445, 31;
	add.s32 	%r3448, %r3447, %r3444;
	neg.s32 	%r3449, %r3448;
	setp.lt.s32 	%p277, %r463, 0;
	selp.b32 	%r7147, %r3449, %r3448, %p277;
	xor.b32  	%r3450, %r3445, %r463;
	shr.s32 	%r3451, %r3445, 31;
	xor.b32  	%r3452, %r3451, %r3445;
	xor.b32  	%r3453, %r3451, %r3446;
	cvt.u64.u32 	%rd987, %r3452;
	shl.b64 	%rd988, %rd987, 32;
	cvt.u64.u32 	%rd989, %r3453;
	or.b64  	%rd990, %rd988, %rd989;
	cvt.rn.f64.s64 	%fd69, %rd990;
	mul.f64 	%fd70, %fd69, 0d3BF921FB54442D19;
	cvt.rn.f32.f64 	%f1602, %fd70;
	neg.f32 	%f1603, %f1602;
	setp.lt.s32 	%p278, %r3450, 0;
	selp.f32 	%f4538, %f1603, %f1602, %p278;
	bra.uni 	$L__BB0_281;
$L__BB0_280:
	mov.f32 	%f1604, 0f00000000;
	mul.rn.f32 	%f4538, %f172, %f1604;
	mov.b32 	%r7147, 0;
$L__BB0_281:
	setp.ltu.f32 	%p279, %f174, 0f47CE4780;
	mul.rn.f32 	%f1605, %f4538, %f4538;
	and.b32  	%r3455, %r7147, 1;
	setp.eq.b32 	%p280, %r3455, 1;
	selp.f32 	%f1606, 0f3F800000, %f4538, %p280;
	fma.rn.f32 	%f1607, %f1605, %f1606, 0f00000000;
	fma.rn.f32 	%f1608, %f1605, 0f37CBAC00, 0fBAB607ED;
	selp.f32 	%f1609, %f1608, 0fB94D4153, %p280;
	selp.f32 	%f1610, 0f3D2AAABB, 0f3C0885E4, %p280;
	fma.rn.f32 	%f1611, %f1609, %f1605, %f1610;
	selp.f32 	%f1612, 0fBEFFFFFF, 0fBE2AAAA8, %p280;
	fma.rn.f32 	%f1613, %f1611, %f1605, %f1612;
	fma.rn.f32 	%f1614, %f1613, %f1607, %f1606;
	and.b32  	%r3456, %r7147, 2;
	setp.eq.s32 	%p281, %r3456, 0;
	mov.f32 	%f1615, 0f00000000;
	sub.f32 	%f1616, %f1615, %f1614;
	selp.f32 	%f178, %f1614, %f1616, %p281;
	@%p279 bra 	$L__BB0_289;
	setp.eq.f32 	%p282, %f174, 0f7F800000;
	@%p282 bra 	$L__BB0_288;
	mov.b32 	%r476, %f172;
	shl.b32 	%r3458, %r476, 8;
	or.b32  	%r477, %r3458, -2147483648;
	mov.b64 	%rd2847, 0;
	mov.b32 	%r7148, 0;
$L__BB0_284:
	.pragma "nounroll";
	mul.wide.u32 	%rd992, %r7148, 4;
	mov.u64 	%rd993, __cudart_i2opi_f;
	add.s64 	%rd994, %rd993, %rd992;
	ld.global.nc.u32 	%r3459, [%rd994];
	mad.wide.u32 	%rd995, %r3459, %r477, %rd2847;
	shr.u64 	%rd2847, %rd995, 32;
	add.s64 	%rd996, %rd1, %rd992;
	st.local.u32 	[%rd996], %rd995;
	add.s32 	%r7148, %r7148, 1;
	setp.ne.s32 	%p283, %r7148, 6;
	@%p283 bra 	$L__BB0_284;
	shr.u32 	%r3460, %r476, 23;
	st.local.u32 	[%rd1+24], %rd2847;
	and.b32  	%r480, %r3460, 31;
	and.b32  	%r3461, %r3460, 224;
	add.s32 	%r3462, %r3461, -128;
	shr.u32 	%r3463, %r3462, 5;
	mul.wide.u32 	%rd997, %r3463, 4;
	sub.s64 	%rd114, %rd1, %rd997;
	ld.local.u32 	%r7149, [%rd114+24];
	ld.local.u32 	%r7150, [%rd114+20];
	setp.eq.s32 	%p284, %r480, 0;
	@%p284 bra 	$L__BB0_287;
	shf.l.wrap.b32 	%r7149, %r7150, %r7149, %r480;
	ld.local.u32 	%r3464, [%rd114+16];
	shf.l.wrap.b32 	%r7150, %r3464, %r7150, %r480;
$L__BB0_287:
	shr.u32 	%r3465, %r7149, 30;
	shf.l.wrap.b32 	%r3466, %r7150, %r7149, 2;
	shl.b32 	%r3467, %r7150, 2;
	shr.u32 	%r3468, %r3466, 31;
	add.s32 	%r3469, %r3468, %r3465;
	neg.s32 	%r3470, %r3469;
	setp.lt.s32 	%p285, %r476, 0;
	selp.b32 	%r7151, %r3470, %r3469, %p285;
	xor.b32  	%r3471, %r3466, %r476;
	shr.s32 	%r3472, %r3466, 31;
	xor.b32  	%r3473, %r3472, %r3466;
	xor.b32  	%r3474, %r3472, %r3467;
	cvt.u64.u32 	%rd998, %r3473;
	shl.b64 	%rd999, %rd998, 32;
	cvt.u64.u32 	%rd1000, %r3474;
	or.b64  	%rd1001, %rd999, %rd1000;
	cvt.rn.f64.s64 	%fd71, %rd1001;
	mul.f64 	%fd72, %fd71, 0d3BF921FB54442D19;
	cvt.rn.f32.f64 	%f1617, %fd72;
	neg.f32 	%f1618, %f1617;
	setp.lt.s32 	%p286, %r3471, 0;
	selp.f32 	%f4539, %f1618, %f1617, %p286;
	bra.uni 	$L__BB0_289;
$L__BB0_288:
	mov.f32 	%f1619, 0f00000000;
	mul.rn.f32 	%f4539, %f172, %f1619;
	mov.b32 	%r7151, 0;
$L__BB0_289:
	add.s32 	%r3476, %r7151, 1;
	mul.rn.f32 	%f1620, %f4539, %f4539;
	and.b32  	%r3477, %r7151, 1;
	setp.eq.b32 	%p287, %r3477, 1;
	selp.f32 	%f1621, %f4539, 0f3F800000, %p287;
	fma.rn.f32 	%f1622, %f1620, %f1621, 0f00000000;
	fma.rn.f32 	%f1623, %f1620, 0f37CBAC00, 0fBAB607ED;
	selp.f32 	%f1624, 0fB94D4153, %f1623, %p287;
	selp.f32 	%f1625, 0f3C0885E4, 0f3D2AAABB, %p287;
	fma.rn.f32 	%f1626, %f1624, %f1620, %f1625;
	selp.f32 	%f1627, 0fBE2AAAA8, 0fBEFFFFFF, %p287;
	fma.rn.f32 	%f1628, %f1626, %f1620, %f1627;
	fma.rn.f32 	%f1629, %f1628, %f1622, %f1621;
	and.b32  	%r3478, %r3476, 2;
	setp.eq.s32 	%p288, %r3478, 0;
	mov.f32 	%f1630, 0f00000000;
	sub.f32 	%f1631, %f1630, %f1629;
	selp.f32 	%f1632, %f1629, %f1631, %p288;
	fma.rn.f32 	%f182, %f178, %f1632, %f172;
	mul.f32 	%f1633, %f182, 0f3F22F983;
	cvt.rni.s32.f32 	%r7159, %f1633;
	cvt.rn.f32.s32 	%f1634, %r7159;
	fma.rn.f32 	%f1635, %f1634, 0fBFC90FDA, %f182;
	fma.rn.f32 	%f1636, %f1634, 0fB3A22168, %f1635;
	fma.rn.f32 	%f4541, %f1634, 0fA7C234C5, %f1636;
	abs.f32 	%f184, %f182;
	setp.ltu.f32 	%p289, %f184, 0f47CE4780;
	mov.u32 	%r7155, %r7159;
	mov.f32 	%f4540, %f4541;
	@%p289 bra 	$L__BB0_297;
	setp.eq.f32 	%p290, %f184, 0f7F800000;
	@%p290 bra 	$L__BB0_296;
	mov.b32 	%r490, %f182;
	shl.b32 	%r3480, %r490, 8;
	or.b32  	%r491, %r3480, -2147483648;
	mov.b64 	%rd2848, 0;
	mov.b32 	%r7152, 0;
$L__BB0_292:
	.pragma "nounroll";
	mul.wide.u32 	%rd1003, %r7152, 4;
	mov.u64 	%rd1004, __cudart_i2opi_f;
	add.s64 	%rd1005, %rd1004, %rd1003;
	ld.global.nc.u32 	%r3481, [%rd1005];
	mad.wide.u32 	%rd1006, %r3481, %r491, %rd2848;
	shr.u64 	%rd2848, %rd1006, 32;
	add.s64 	%rd1007, %rd2, %rd1003;
	st.local.u32 	[%rd1007], %rd1006;
	add.s32 	%r7152, %r7152, 1;
	setp.ne.s32 	%p291, %r7152, 6;
	@%p291 bra 	$L__BB0_292;
	shr.u32 	%r3482, %r490, 23;
	st.local.u32 	[%rd2+24], %rd2848;
	and.b32  	%r494, %r3482, 31;
	and.b32  	%r3483, %r3482, 224;
	add.s32 	%r3484, %r3483, -128;
	shr.u32 	%r3485, %r3484, 5;
	mul.wide.u32 	%rd1008, %r3485, 4;
	sub.s64 	%rd117, %rd2, %rd1008;
	ld.local.u32 	%r7153, [%rd117+24];
	ld.local.u32 	%r7154, [%rd117+20];
	setp.eq.s32 	%p292, %r494, 0;
	@%p292 bra 	$L__BB0_295;
	shf.l.wrap.b32 	%r7153, %r7154, %r7153, %r494;
	ld.local.u32 	%r3486, [%rd117+16];
	shf.l.wrap.b32 	%r7154, %r3486, %r7154, %r494;
$L__BB0_295:
	shr.u32 	%r3487, %r7153, 30;
	shf.l.wrap.b32 	%r3488, %r7154, %r7153, 2;
	shl.b32 	%r3489, %r7154, 2;
	shr.u32 	%r3490, %r3488, 31;
	add.s32 	%r3491, %r3490, %r3487;
	neg.s32 	%r3492, %r3491;
	setp.lt.s32 	%p293, %r490, 0;
	selp.b32 	%r7155, %r3492, %r3491, %p293;
	xor.b32  	%r3493, %r3488, %r490;
	shr.s32 	%r3494, %r3488, 31;
	xor.b32  	%r3495, %r3494, %r3488;
	xor.b32  	%r3496, %r3494, %r3489;
	cvt.u64.u32 	%rd1009, %r3495;
	shl.b64 	%rd1010, %rd1009, 32;
	cvt.u64.u32 	%rd1011, %r3496;
	or.b64  	%rd1012, %rd1010, %rd1011;
	cvt.rn.f64.s64 	%fd73, %rd1012;
	mul.f64 	%fd74, %fd73, 0d3BF921FB54442D19;
	cvt.rn.f32.f64 	%f1637, %fd74;
	neg.f32 	%f1638, %f1637;
	setp.lt.s32 	%p294, %r3493, 0;
	selp.f32 	%f4540, %f1638, %f1637, %p294;
	bra.uni 	$L__BB0_297;
$L__BB0_296:
	mov.f32 	%f1639, 0f00000000;
	mul.rn.f32 	%f4540, %f182, %f1639;
	mov.b32 	%r7155, 0;
$L__BB0_297:
	setp.ltu.f32 	%p295, %f184, 0f47CE4780;
	mul.rn.f32 	%f1640, %f4540, %f4540;
	and.b32  	%r3498, %r7155, 1;
	setp.eq.b32 	%p296, %r3498, 1;
	selp.f32 	%f1641, 0f3F800000, %f4540, %p296;
	fma.rn.f32 	%f1642, %f1640, %f1641, 0f00000000;
	fma.rn.f32 	%f1643, %f1640, 0f37CBAC00, 0fBAB607ED;
	selp.f32 	%f1644, %f1643, 0fB94D4153, %p296;
	selp.f32 	%f1645, 0f3D2AAABB, 0f3C0885E4, %p296;
	fma.rn.f32 	%f1646, %f1644, %f1640, %f1645;
	selp.f32 	%f1647, 0fBEFFFFFF, 0fBE2AAAA8, %p296;
	fma.rn.f32 	%f1648, %f1646, %f1640, %f1647;
	fma.rn.f32 	%f1649, %f1648, %f1642, %f1641;
	and.b32  	%r3499, %r7155, 2;
	setp.eq.s32 	%p297, %r3499, 0;
	mov.f32 	%f1650, 0f00000000;
	sub.f32 	%f1651, %f1650, %f1649;
	selp.f32 	%f188, %f1649, %f1651, %p297;
	@%p295 bra 	$L__BB0_305;
	setp.eq.f32 	%p298, %f184, 0f7F800000;
	@%p298 bra 	$L__BB0_304;
	mov.b32 	%r503, %f182;
	shl.b32 	%r3501, %r503, 8;
	or.b32  	%r504, %r3501, -2147483648;
	mov.b64 	%rd2849, 0;
	mov.b32 	%r7156, 0;
$L__BB0_300:
	.pragma "nounroll";
	mul.wide.u32 	%rd1014, %r7156, 4;
	mov.u64 	%rd1015, __cudart_i2opi_f;
	add.s64 	%rd1016, %rd1015, %rd1014;
	ld.global.nc.u32 	%r3502, [%rd1016];
	mad.wide.u32 	%rd1017, %r3502, %r504, %rd2849;
	shr.u64 	%rd2849, %rd1017, 32;
	add.s64 	%rd1018, %rd1, %rd1014;
	st.local.u32 	[%rd1018], %rd1017;
	add.s32 	%r7156, %r7156, 1;
	setp.ne.s32 	%p299, %r7156, 6;
	@%p299 bra 	$L__BB0_300;
	shr.u32 	%r3503, %r503, 23;
	st.local.u32 	[%rd1+24], %rd2849;
	and.b32  	%r507, %r3503, 31;
	and.b32  	%r3504, %r3503, 224;
	add.s32 	%r3505, %r3504, -128;
	shr.u32 	%r3506, %r3505, 5;
	mul.wide.u32 	%rd1019, %r3506, 4;
	sub.s64 	%rd120, %rd1, %rd1019;
	ld.local.u32 	%r7157, [%rd120+24];
	ld.local.u32 	%r7158, [%rd120+20];
	setp.eq.s32 	%p300, %r507, 0;
	@%p300 bra 	$L__BB0_303;
	shf.l.wrap.b32 	%r7157, %r7158, %r7157, %r507;
	ld.local.u32 	%r3507, [%rd120+16];
	shf.l.wrap.b32 	%r7158, %r3507, %r7158, %r507;
$L__BB0_303:
	shr.u32 	%r3508, %r7157, 30;
	shf.l.wrap.b32 	%r3509, %r7158, %r7157, 2;
	shl.b32 	%r3510, %r7158, 2;
	shr.u32 	%r3511, %r3509, 31;
	add.s32 	%r3512, %r3511, %r3508;
	neg.s32 	%r3513, %r3512;
	setp.lt.s32 	%p301, %r503, 0;
	selp.b32 	%r7159, %r3513, %r3512, %p301;
	xor.b32  	%r3514, %r3509, %r503;
	shr.s32 	%r3515, %r3509, 31;
	xor.b32  	%r3516, %r3515, %r3509;
	xor.b32  	%r3517, %r3515, %r3510;
	cvt.u64.u32 	%rd1020, %r3516;
	shl.b64 	%rd1021, %rd1020, 32;
	cvt.u64.u32 	%rd1022, %r3517;
	or.b64  	%rd1023, %rd1021, %rd1022;
	cvt.rn.f64.s64 	%fd75, %rd1023;
	mul.f64 	%fd76, %fd75, 0d3BF921FB54442D19;
	cvt.rn.f32.f64 	%f1652, %fd76;
	neg.f32 	%f1653, %f1652;
	setp.lt.s32 	%p302, %r3514, 0;
	selp.f32 	%f4541, %f1653, %f1652, %p302;
	bra.uni 	$L__BB0_305;
$L__BB0_304:
	mov.f32 	%f1654, 0f00000000;
	mul.rn.f32 	%f4541, %f182, %f1654;
	mov.b32 	%r7159, 0;
$L__BB0_305:
	add.s32 	%r3519, %r7159, 1;
	mul.rn.f32 	%f1655, %f4541, %f4541;
	and.b32  	%r3520, %r7159, 1;
	setp.eq.b32 	%p303, %r3520, 1;
	selp.f32 	%f1656, %f4541, 0f3F800000, %p303;
	fma.rn.f32 	%f1657, %f1655, %f1656, 0f00000000;
	fma.rn.f32 	%f1658, %f1655, 0f37CBAC00, 0fBAB607ED;
	selp.f32 	%f1659, 0fB94D4153, %f1658, %p303;
	selp.f32 	%f1660, 0f3C0885E4, 0f3D2AAABB, %p303;
	fma.rn.f32 	%f1661, %f1659, %f1655, %f1660;
	selp.f32 	%f1662, 0fBE2AAAA8, 0fBEFFFFFF, %p303;
	fma.rn.f32 	%f1663, %f1661, %f1655, %f1662;
	fma.rn.f32 	%f1664, %f1663, %f1657, %f1656;
	and.b32  	%r3521, %r3519, 2;
	setp.eq.s32 	%p304, %r3521, 0;
	mov.f32 	%f1665, 0f00000000;
	sub.f32 	%f1666, %f1665, %f1664;
	selp.f32 	%f1667, %f1664, %f1666, %p304;
	fma.rn.f32 	%f192, %f188, %f1667, %f182;
	mul.f32 	%f1668, %f192, 0f3F22F983;
	cvt.rni.s32.f32 	%r7167, %f1668;
	cvt.rn.f32.s32 	%f1669, %r7167;
	fma.rn.f32 	%f1670, %f1669, 0fBFC90FDA, %f192;
	fma.rn.f32 	%f1671, %f1669, 0fB3A22168, %f1670;
	fma.rn.f32 	%f4543, %f1669, 0fA7C234C5, %f1671;
	abs.f32 	%f194, %f192;
	setp.ltu.f32 	%p305, %f194, 0f47CE4780;
	mov.u32 	%r7163, %r7167;
	mov.f32 	%f4542, %f4543;
	@%p305 bra 	$L__BB0_313;
	setp.eq.f32 	%p306, %f194, 0f7F800000;
	@%p306 bra 	$L__BB0_312;
	mov.b32 	%r517, %f192;
	shl.b32 	%r3523, %r517, 8;
	or.b32  	%r518, %r3523, -2147483648;
	mov.b64 	%rd2850, 0;
	mov.b32 	%r7160, 0;
$L__BB0_308:
	.pragma "nounroll";
	mul.wide.u32 	%rd1025, %r7160, 4;
	mov.u64 	%rd1026, __cudart_i2opi_f;
	add.s64 	%rd1027, %rd1026, %rd1025;
	ld.global.nc.u32 	%r3524, [%rd1027];
	mad.wide.u32 	%rd1028, %r3524, %r518, %rd2850;
	shr.u64 	%rd2850, %rd1028, 32;
	add.s64 	%rd1029, %rd2, %rd1025;
	st.local.u32 	[%rd1029], %rd1028;
	add.s32 	%r7160, %r7160, 1;
	setp.ne.s32 	%p307, %r7160, 6;
	@%p307 bra 	$L__BB0_308;
	shr.u32 	%r3525, %r517, 23;
	st.local.u32 	[%rd2+24], %rd2850;
	and.b32  	%r521, %r3525, 31;
	and.b32  	%r3526, %r3525, 224;
	add.s32 	%r3527, %r3526, -128;
	shr.u32 	%r3528, %r3527, 5;
	mul.wide.u32 	%rd1030, %r3528, 4;
	sub.s64 	%rd123, %rd2, %rd1030;
	ld.local.u32 	%r7161, [%rd123+24];
	ld.local.u32 	%r7162, [%rd123+20];
	setp.eq.s32 	%p308, %r521, 0;
	@%p308 bra 	$L__BB0_311;
	shf.l.wrap.b32 	%r7161, %r7162, %r7161, %r521;
	ld.local.u32 	%r3529, [%rd123+16];
	shf.l.wrap.b32 	%r7162, %r3529, %r7162, %r521;
$L__BB0_311:
	shr.u32 	%r3530, %r7161, 30;
	shf.l.wrap.b32 	%r3531, %r7162, %r7161, 2;
	shl.b32 	%r3532, %r7162, 2;
	shr.u32 	%r3533, %r3531, 31;
	add.s32 	%r3534, %r3533, %r3530;
	neg.s32 	%r3535, %r3534;
	setp.lt.s32 	%p309, %r517, 0;
	selp.b32 	%r7163, %r3535, %r3534, %p309;
	xor.b32  	%r3536, %r3531, %r517;
	shr.s32 	%r3537, %r3531, 31;
	xor.b32  	%r3538, %r3537, %r3531;
	xor.b32  	%r3539, %r3537, %r3532;
	cvt.u64.u32 	%rd1031, %r3538;
	shl.b64 	%rd1032, %rd1031, 32;
	cvt.u64.u32 	%rd1033, %r3539;
	or.b64  	%rd1034, %rd1032, %rd1033;
	cvt.rn.f64.s64 	%fd77, %rd1034;
	mul.f64 	%fd78, %fd77, 0d3BF921FB54442D19;
	cvt.rn.f32.f64 	%f1672, %fd78;
	neg.f32 	%f1673, %f1672;
	setp.lt.s32 	%p310, %r3536, 0;
	selp.f32 	%f4542, %f1673, %f1672, %p310;
	bra.uni 	$L__BB0_313;
$L__BB0_312:
	mov.f32 	%f1674, 0f00000000;
	mul.rn.f32 	%f4542, %f192, %f1674;
	mov.b32 	%r7163, 0;
$L__BB0_313:
	setp.ltu.f32 	%p311, %f194, 0f47CE4780;
	mul.rn.f32 	%f1675, %f4542, %f4542;
	and.b32  	%r3541, %r7163, 1;
	setp.eq.b32 	%p312, %r3541, 1;
	selp.f32 	%f1676, 0f3F800000, %f4542, %p312;
	fma.rn.f32 	%f1677, %f1675, %f1676, 0f00000000;
	fma.rn.f32 	%f1678, %f1675, 0f37CBAC00, 0fBAB607ED;
	selp.f32 	%f1679, %f1678, 0fB94D4153, %p312;
	selp.f32 	%f1680, 0f3D2AAABB, 0f3C0885E4, %p312;
	fma.rn.f32 	%f1681, %f1679, %f1675, %f1680;
	selp.f32 	%f1682, 0fBEFFFFFF, 0fBE2AAAA8, %p312;
	fma.rn.f32 	%f1683, %f1681, %f1675, %f1682;
	fma.rn.f32 	%f1684, %f1683, %f1677, %f1676;
	and.b32  	%r3542, %r7163, 2;
	setp.eq.s32 	%p313, %r3542, 0;
	mov.f32 	%f1685, 0f00000000;
	sub.f32 	%f1686, %f1685, %f1684;
	selp.f32 	%f198, %f1684, %f1686, %p313;
	@%p311 bra 	$L__BB0_321;
	setp.eq.f32 	%p314, %f194, 0f7F800000;
	@%p314 bra 	$L__BB0_320;
	mov.b32 	%r530, %f192;
	shl.b32 	%r3544, %r530, 8;
	or.b32  	%r531, %r3544, -2147483648;
	mov.b64 	%rd2851, 0;
	mov.b32 	%r7164, 0;
$L__BB0_316:
	.pragma "nounroll";
	mul.wide.u32 	%rd1036, %r7164, 4;
	mov.u64 	%rd1037, __cudart_i2opi_f;
	add.s64 	%rd1038, %rd1037, %rd1036;
	ld.global.nc.u32 	%r3545, [%rd1038];
	mad.wide.u32 	%rd1039, %r3545, %r531, %rd2851;
	shr.u64 	%rd2851, %rd1039, 32;
	add.s64 	%rd1040, %rd1, %rd1036;
	st.local.u32 	[%rd1040], %rd1039;
	add.s32 	%r7164, %r7164, 1;
	setp.ne.s32 	%p315, %r7164, 6;
	@%p315 bra 	$L__BB0_316;
	shr.u32 	%r3546, %r530, 23;
	st.local.u32 	[%rd1+24], %rd2851;
	and.b32  	%r534, %r3546, 31;
	and.b32  	%r3547, %r3546, 224;
	add.s32 	%r3548, %r3547, -128;
	shr.u32 	%r3549, %r3548, 5;
	mul.wide.u32 	%rd1041, %r3549, 4;
	sub.s64 	%rd126, %rd1, %rd1041;
	ld.local.u32 	%r7165, [%rd126+24];
	ld.local.u32 	%r7166, [%rd126+20];
	setp.eq.s32 	%p316, %r534, 0;
	@%p316 bra 	$L__BB0_319;
	shf.l.wrap.b32 	%r7165, %r7166, %r7165, %r534;
	ld.local.u32 	%r3550, [%rd126+16];
	shf.l.wrap.b32 	%r7166, %r3550, %r7166, %r534;
$L__BB0_319:
	shr.u32 	%r3551, %r7165, 30;
	shf.l.wrap.b32 	%r3552, %r7166, %r7165, 2;
	shl.b32 	%r3553, %r7166, 2;
	shr.u32 	%r3554, %r3552, 31;
	add.s32 	%r3555, %r3554, %r3551;
	neg.s32 	%r3556, %r3555;
	setp.lt.s32 	%p317, %r530, 0;
	selp.b32 	%r7167, %r3556, %r3555, %p317;
	xor.b32  	%r3557, %r3552, %r530;
	shr.s32 	%r3558, %r3552, 31;
	xor.b32  	%r3559, %r3558, %r3552;
	xor.b32  	%r3560, %r3558, %r3553;
	cvt.u64.u32 	%rd1042, %r3559;
	shl.b64 	%rd1043, %rd1042, 32;
	cvt.u64.u32 	%rd1044, %r3560;
	or.b64  	%rd1045, %rd1043, %rd1044;
	cvt.rn.f64.s64 	%fd79, %rd1045;
	mul.f64 	%fd80, %fd79, 0d3BF921FB54442D19;
	cvt.rn.f32.f64 	%f1687, %fd80;
	neg.f32 	%f1688, %f1687;
	setp.lt.s32 	%p318, %r3557, 0;
	selp.f32 	%f4543, %f1688, %f1687, %p318;
	bra.uni 	$L__BB0_321;
$L__BB0_320:
	mov.f32 	%f1689, 0f00000000;
	mul.rn.f32 	%f4543, %f192, %f1689;
	mov.b32 	%r7167, 0;
$L__BB0_321:
	add.s32 	%r3562, %r7167, 1;
	mul.rn.f32 	%f1690, %f4543, %f4543;
	and.b32  	%r3563, %r7167, 1;
	setp.eq.b32 	%p319, %r3563, 1;
	selp.f32 	%f1691, %f4543, 0f3F800000, %p319;
	fma.rn.f32 	%f1692, %f1690, %f1691, 0f00000000;
	fma.rn.f32 	%f1693, %f1690, 0f37CBAC00, 0fBAB607ED;
	selp.f32 	%f1694, 0fB94D4153, %f1693, %p319;
	selp.f32 	%f1695, 0f3C0885E4, 0f3D2AAABB, %p319;
	fma.rn.f32 	%f1696, %f1694, %f1690, %f1695;
	selp.f32 	%f1697, 0fBE2AAAA8, 0fBEFFFFFF, %p319;
	fma.rn.f32 	%f1698, %f1696, %f1690, %f1697;
	fma.rn.f32 	%f1699, %f1698, %f1692, %f1691;
	and.b32  	%r3564, %r3562, 2;
	setp.eq.s32 	%p320, %r3564, 0;
	mov.f32 	%f1700, 0f00000000;
	sub.f32 	%f1701, %f1700, %f1699;
	selp.f32 	%f1702, %f1699, %f1701, %p320;
	fma.rn.f32 	%f202, %f198, %f1702, %f192;
	mul.f32 	%f1703, %f202, 0f3F22F983;
	cvt.rni.s32.f32 	%r7175, %f1703;
	cvt.rn.f32.s32 	%f1704, %r7175;
	fma.rn.f32 	%f1705, %f1704, 0fBFC90FDA, %f202;
	fma.rn.f32 	%f1706, %f1704, 0fB3A22168, %f1705;
	fma.rn.f32 	%f4545, %f1704, 0fA7C234C5, %f1706;
	abs.f32 	%f204, %f202;
	setp.ltu.f32 	%p321, %f204, 0f47CE4780;
	mov.u32 	%r7171, %r7175;
	mov.f32 	%f4544, %f4545;
	@%p321 bra 	$L__BB0_329;
	setp.eq.f32 	%p322, %f204, 0f7F800000;
	@%p322 bra 	$L__BB0_328;
	mov.b32 	%r544, %f202;
	shl.b32 	%r3566, %r544, 8;
	or.b32  	%r545, %r3566, -2147483648;
	mov.b64 	%rd2852, 0;
	mov.b32 	%r7168, 0;
$L__BB0_324:
	.pragma "nounroll";
	mul.wide.u32 	%rd1047, %r7168, 4;
	mov.u64 	%rd1048, __cudart_i2opi_f;
	add.s64 	%rd1049, %rd1048, %rd1047;
	ld.global.nc.u32 	%r3567, [%rd1049];
	mad.wide.u32 	%rd1050, %r3567, %r545, %rd2852;
	shr.u64 	%rd2852, %rd1050, 32;
	add.s64 	%rd1051, %rd2, %rd1047;
	st.local.u32 	[%rd1051], %rd1050;
	add.s32 	%r7168, %r7168, 1;
	setp.ne.s32 	%p323, %r7168, 6;
	@%p323 bra 	$L__BB0_324;
	shr.u32 	%r3568, %r544, 23;
	st.local.u32 	[%rd2+24], %rd2852;
	and.b32  	%r548, %r3568, 31;
	and.b32  	%r3569, %r3568, 224;
	add.s32 	%r3570, %r3569, -128;
	shr.u32 	%r3571, %r3570, 5;
	mul.wide.u32 	%rd1052, %r3571, 4;
	sub.s64 	%rd129, %rd2, %rd1052;
	ld.local.u32 	%r7169, [%rd129+24];
	ld.local.u32 	%r7170, [%rd129+20];
	setp.eq.s32 	%p324, %r548, 0;
	@%p324 bra 	$L__BB0_327;
	shf.l.wrap.b32 	%r7169, %r7170, %r7169, %r548;
	ld.local.u32 	%r3572, [%rd129+16];
	shf.l.wrap.b32 	%r7170, %r3572, %r7170, %r548;
$L__BB0_327:
	shr.u32 	%r3573, %r7169, 30;
	shf.l.wrap.b32 	%r3574, %r7170, %r7169, 2;
	shl.b32 	%r3575, %r7170, 2;
	shr.u32 	%r3576, %r3574, 31;
	add.s32 	%r3577, %r3576, %r3573;
	neg.s32 	%r3578, %r3577;
	setp.lt.s32 	%p325, %r544, 0;
	selp.b32 	%r7171, %r3578, %r3577, %p325;
	xor.b32  	%r3579, %r3574, %r544;
	shr.s32 	%r3580, %r3574, 31;
	xor.b32  	%r3581, %r3580, %r3574;
	xor.b32  	%r3582, %r3580, %r3575;
	cvt.u64.u32 	%rd1053, %r3581;
	shl.b64 	%rd1054, %rd1053, 32;
	cvt.u64.u32 	%rd1055, %r3582;
	or.b64  	%rd1056, %rd1054, %rd1055;
	cvt.rn.f64.s64 	%fd81, %rd1056;
	mul.f64 	%fd82, %fd81, 0d3BF921FB54442D19;
	cvt.rn.f32.f64 	%f1707, %fd82;
	neg.f32 	%f1708, %f1707;
	setp.lt.s32 	%p326, %r3579, 0;
	selp.f32 	%f4544, %f1708, %f1707, %p326;
	bra.uni 	$L__BB0_329;
$L__BB0_328:
	mov.f32 	%f1709, 0f00000000;
	mul.rn.f32 	%f4544, %f202, %f1709;
	mov.b32 	%r7171, 0;
$L__BB0_329:
	setp.ltu.f32 	%p327, %f204, 0f47CE4780;
	mul.rn.f32 	%f1710, %f4544, %f4544;
	and.b32  	%r3584, %r7171, 1;
	setp.eq.b32 	%p328, %r3584, 1;
	selp.f32 	%f1711, 0f3F800000, %f4544, %p328;
	fma.rn.f32 	%f1712, %f1710, %f1711, 0f00000000;
	fma.rn.f32 	%f1713, %f1710, 0f37CBAC00, 0fBAB607ED;
	selp.f32 	%f1714, %f1713, 0fB94D4153, %p328;
	selp.f32 	%f1715, 0f3D2AAABB, 0f3C0885E4, %p328;
	fma.rn.f32 	%f1716, %f1714, %f1710, %f1715;
	selp.f32 	%f1717, 0fBEFFFFFF, 0fBE2AAAA8, %p328;
	fma.rn.f32 	%f1718, %f1716, %f1710, %f1717;
	fma.rn.f32 	%f1719, %f1718, %f1712, %f1711;
	and.b32  	%r3585, %r7171, 2;
	setp.eq.s32 	%p329, %r3585, 0;
	mov.f32 	%f1720, 0f00000000;
	sub.f32 	%f1721, %f1720, %f1719;
	selp.f32 	%f208, %f1719, %f1721, %p329;
	@%p327 bra 	$L__BB0_337;
	setp.eq.f32 	%p330, %f204, 0f7F800000;
	@%p330 bra 	$L__BB0_336;
	mov.b32 	%r557, %f202;
	shl.b32 	%r3587, %r557, 8;
	or.b32  	%r558, %r3587, -2147483648;
	mov.b64 	%rd2853, 0;
	mov.b32 	%r7172, 0;
$L__BB0_332:
	.pragma "nounroll";
	mul.wide.u32 	%rd1058, %r7172, 4;
	mov.u64 	%rd1059, __cudart_i2opi_f;
	add.s64 	%rd1060, %rd1059, %rd1058;
	ld.global.nc.u32 	%r3588, [%rd1060];
	mad.wide.u32 	%rd1061, %r3588, %r558, %rd2853;
	shr.u64 	%rd2853, %rd1061, 32;
	add.s64 	%rd1062, %rd1, %rd1058;
	st.local.u32 	[%rd1062], %rd1061;
	add.s32 	%r7172, %r7172, 1;
	setp.ne.s32 	%p331, %r7172, 6;
	@%p331 bra 	$L__BB0_332;
	shr.u32 	%r3589, %r557, 23;
	st.local.u32 	[%rd1+24], %rd2853;
	and.b32  	%r561, %r3589, 31;
	and.b32  	%r3590, %r3589, 224;
	add.s32 	%r3591, %r3590, -128;
	shr.u32 	%r3592, %r3591, 5;
	mul.wide.u32 	%rd1063, %r3592, 4;
	sub.s64 	%rd132, %rd1, %rd1063;
	ld.local.u32 	%r7173, [%rd132+24];
	ld.local.u32 	%r7174, [%rd132+20];
	setp.eq.s32 	%p332, %r561, 0;
	@%p332 bra 	$L__BB0_335;
	shf.l.wrap.b32 	%r7173, %r7174, %r7173, %r561;
	ld.local.u32 	%r3593, [%rd132+16];
	shf.l.wrap.b32 	%r7174, %r3593, %r7174, %r561;
$L__BB0_335:
	shr.u32 	%r3594, %r7173, 30;
	shf.l.wrap.b32 	%r3595, %r7174, %r7173, 2;
	shl.b32 	%r3596, %r7174, 2;
	shr.u32 	%r3597, %r3595, 31;
	add.s32 	%r3598, %r3597, %r3594;
	neg.s32 	%r3599, %r3598;
	setp.lt.s32 	%p333, %r557, 0;
	selp.b32 	%r7175, %r3599, %r3598, %p333;
	xor.b32  	%r3600, %r3595, %r557;
	shr.s32 	%r3601, %r3595, 31;
	xor.b32  	%r3602, %r3601, %r3595;
	xor.b32  	%r3603, %r3601, %r3596;
	cvt.u64.u32 	%rd1064, %r3602;
	shl.b64 	%rd1065, %rd1064, 32;
	cvt.u64.u32 	%rd1066, %r3603;
	or.b64  	%rd1067, %rd1065, %rd1066;
	cvt.rn.f64.s64 	%fd83, %rd1067;
	mul.f64 	%fd84, %fd83, 0d3BF921FB54442D19;
	cvt.rn.f32.f64 	%f1722, %fd84;
	neg.f32 	%f1723, %f1722;
	setp.lt.s32 	%p334, %r3600, 0;
	selp.f32 	%f4545, %f1723, %f1722, %p334;
	bra.uni 	$L__BB0_337;
$L__BB0_336:
	mov.f32 	%f1724, 0f00000000;
	mul.rn.f32 	%f4545, %f202, %f1724;
	mov.b32 	%r7175, 0;
$L__BB0_337:
	add.s32 	%r3605, %r7175, 1;
	mul.rn.f32 	%f1725, %f4545, %f4545;
	and.b32  	%r3606, %r7175, 1;
	setp.eq.b32 	%p335, %r3606, 1;
	selp.f32 	%f1726, %f4545, 0f3F800000, %p335;
	fma.rn.f32 	%f1727, %f1725, %f1726, 0f00000000;
	fma.rn.f32 	%f1728, %f1725, 0f37CBAC00, 0fBAB607ED;
	selp.f32 	%f1729, 0fB94D4153, %f1728, %p335;
	selp.f32 	%f1730, 0f3C0885E4, 0f3D2AAABB, %p335;
	fma.rn.f32 	%f1731, %f1729, %f1725, %f1730;
	selp.f32 	%f1732, 0fBE2AAAA8, 0fBEFFFFFF, %p335;
	fma.rn.f32 	%f1733, %f1731, %f1725, %f1732;
	fma.rn.f32 	%f1734, %f1733, %f1727, %f1726;
	and.b32  	%r3607, %r3605, 2;
	setp.eq.s32 	%p336, %r3607, 0;
	mov.f32 	%f1735, 0f00000000;
	sub.f32 	%f1736, %f1735, %f1734;
	selp.f32 	%f1737, %f1734, %f1736, %p336;
	fma.rn.f32 	%f212, %f208, %f1737, %f202;
	mul.f32 	%f1738, %f212, 0f3F22F983;
	cvt.rni.s32.f32 	%r7183, %f1738;
	cvt.rn.f32.s32 	%f1739, %r7183;
	fma.rn.f32 	%f1740, %f1739, 0fBFC90FDA, %f212;
	fma.rn.f32 	%f1741, %f1739, 0fB3A22168, %f1740;
	fma.rn.f32 	%f4547, %f1739, 0fA7C234C5, %f1741;
	abs.f32 	%f214, %f212;
	setp.ltu.f32 	%p337, %f214, 0f47CE4780;
	mov.u32 	%r7179, %r7183;
	mov.f32 	%f4546, %f4547;
	@%p337 bra 	$L__BB0_345;
	setp.eq.f32 	%p338, %f214, 0f7F800000;
	@%p338 bra 	$L__BB0_344;
	mov.b32 	%r571, %f212;
	shl.b32 	%r3609, %r571, 8;
	or.b32  	%r572, %r3609, -2147483648;
	mov.b64 	%rd2854, 0;
	mov.b32 	%r7176, 0;
$L__BB0_340:
	.pragma "nounroll";
	mul.wide.u32 	%rd1069, %r7176, 4;
	mov.u64 	%rd1070, __cudart_i2opi_f;
	add.s64 	%rd1071, %rd1070, %rd1069;
	ld.global.nc.u32 	%r3610, [%rd1071];
	mad.wide.u32 	%rd1072, %r3610, %r572, %rd2854;
	shr.u64 	%rd2854, %rd1072, 32;
	add.s64 	%rd1073, %rd2, %rd1069;
	st.local.u32 	[%rd1073], %rd1072;
	add.s32 	%r7176, %r7176, 1;
	setp.ne.s32 	%p339, %r7176, 6;
	@%p339 bra 	$L__BB0_340;
	shr.u32 	%r3611, %r571, 23;
	st.local.u32 	[%rd2+24], %rd2854;
	and.b32  	%r575, %r3611, 31;
	and.b32  	%r3612, %r3611, 224;
	add.s32 	%r3613, %r3612, -128;
	shr.u32 	%r3614, %r3613, 5;
	mul.wide.u32 	%rd1074, %r3614, 4;
	sub.s64 	%rd135, %rd2, %rd1074;
	ld.local.u32 	%r7177, [%rd135+24];
	ld.local.u32 	%r7178, [%rd135+20];
	setp.eq.s32 	%p340, %r575, 0;
	@%p340 bra 	$L__BB0_343;
	shf.l.wrap.b32 	%r7177, %r7178, %r7177, %r575;
	ld.local.u32 	%r3615, [%rd135+16];
	shf.l.wrap.b32 	%r7178, %r3615, %r7178, %r575;
$L__BB0_343:
	shr.u32 	%r3616, %r7177, 30;
	shf.l.wrap.b32 	%r3617, %r7178, %r7177, 2;
	shl.b32 	%r3618, %r7178, 2;
	shr.u32 	%r3619, %r3617, 31;
	add.s32 	%r3620, %r3619, %r3616;
	neg.s32 	%r3621, %r3620;
	setp.lt.s32 	%p341, %r571, 0;
	selp.b32 	%r7179, %r3621, %r3620, %p341;
	xor.b32  	%r3622, %r3617, %r571;
	shr.s32 	%r3623, %r3617, 31;
	xor.b32  	%r3624, %r3623, %r3617;
	xor.b32  	%r3625, %r3623, %r3618;
	cvt.u64.u32 	%rd1075, %r3624;
	shl.b64 	%rd1076, %rd1075, 32;
	cvt.u64.u32 	%rd1077, %r3625;
	or.b64  	%rd1078, %rd1076, %rd1077;
	cvt.rn.f64.s64 	%fd85, %rd1078;
	mul.f64 	%fd86, %fd85, 0d3BF921FB54442D19;
	cvt.rn.f32.f64 	%f1742, %fd86;
	neg.f32 	%f1743, %f1742;
	setp.lt.s32 	%p342, %r3622, 0;
	selp.f32 	%f4546, %f1743, %f1742, %p342;
	bra.uni 	$L__BB0_345;
$L__BB0_344:
	mov.f32 	%f1744, 0f00000000;
	mul.rn.f32 	%f4546, %f212, %f1744;
	mov.b32 	%r7179, 0;
$L__BB0_345:
	setp.ltu.f32 	%p343, %f214, 0f47CE4780;
	mul.rn.f32 	%f1745, %f4546, %f4546;
	and.b32  	%r3627, %r7179, 1;
	setp.eq.b32 	%p344, %r3627, 1;
	selp.f32 	%f1746, 0f3F800000, %f4546, %p344;
	fma.rn.f32 	%f1747, %f1745, %f1746, 0f00000000;
	fma.rn.f32 	%f1748, %f1745, 0f37CBAC00, 0fBAB607ED;
	selp.f32 	%f1749, %f1748, 0fB94D4153, %p344;
	selp.f32 	%f1750, 0f3D2AAABB, 0f3C0885E4, %p344;
	fma.rn.f32 	%f1751, %f1749, %f1745, %f1750;
	selp.f32 	%f1752, 0fBEFFFFFF, 0fBE2AAAA8, %p344;
	fma.rn.f32 	%f1753, %f1751, %f1745, %f1752;
	fma.rn.f32 	%f1754, %f1753, %f1747, %f1746;
	and.b32  	%r3628, %r7179, 2;
	setp.eq.s32 	%p345, %r3628, 0;
	mov.f32 	%f1755, 0f00000000;
	sub.f32 	%f1756, %f1755, %f1754;
	selp.f32 	%f218, %f1754, %f1756, %p345;
	@%p343 bra 	$L__BB0_353;
	setp.eq.f32 	%p346, %f214, 0f7F800000;
	@%p346 bra 	$L__BB0_352;
	mov.b32 	%r584, %f212;
	shl.b32 	%r3630, %r584, 8;
	or.b32  	%r585, %r3630, -2147483648;
	mov.b64 	%rd2855, 0;
	mov.b32 	%r7180, 0;
$L__BB0_348:
	.pragma "nounroll";
	mul.wide.u32 	%rd1080, %r7180, 4;
	mov.u64 	%rd1081, __cudart_i2opi_f;
	add.s64 	%rd1082, %rd1081, %rd1080;
	ld.global.nc.u32 	%r3631, [%rd1082];
	mad.wide.u32 	%rd1083, %r3631, %r585, %rd2855;
	shr.u64 	%rd2855, %rd1083, 32;
	add.s64 	%rd1084, %rd1, %rd1080;
	st.local.u32 	[%rd1084], %rd1083;
	add.s32 	%r7180, %r7180, 1;
	setp.ne.s32 	%p347, %r7180, 6;
	@%p347 bra 	$L__BB0_348;
	shr.u32 	%r3632, %r584, 23;
	st.local.u32 	[%rd1+24], %rd2855;
	and.b32  	%r588, %r3632, 31;
	and.b32  	%r3633, %r3632, 224;
	add.s32 	%r3634, %r3633, -128;
	shr.u32 	%r3635, %r3634, 5;
	mul.wide.u32 	%rd1085, %r3635, 4;
	sub.s64 	%rd138, %rd1, %rd1085;
	ld.local.u32 	%r7181, [%rd138+24];
	ld.local.u32 	%r7182, [%rd138+20];
	setp.eq.s32 	%p348, %r588, 0;
	@%p348 bra 	$L__BB0_351;
	shf.l.wrap.b32 	%r7181, %r7182, %r7181, %r588;
	ld.local.u32 	%r3636, [%rd138+16];
	shf.l.wrap.b32 	%r7182, %r3636, %r7182, %r588;
$L__BB0_351:
	shr.u32 	%r3637, %r7181, 30;
	shf.l.wrap.b32 	%r3638, %r7182, %r7181, 2;
	shl.b32 	%r3639, %r7182, 2;
	shr.u32 	%r3640, %r3638, 31;
	add.s32 	%r3641, %r3640, %r3637;
	neg.s32 	%r3642, %r3641;
	setp.lt.s32 	%p349, %r584, 0;
	selp.b32 	%r7183, %r3642, %r3641, %p349;
	xor.b32  	%r3643, %r3638, %r584;
	shr.s32 	%r3644, %r3638, 31;
	xor.b32  	%r3645, %r3644, %r3638;
	xor.b32  	%r3646, %r3644, %r3639;
	cvt.u64.u32 	%rd1086, %r3645;
	shl.b64 	%rd1087, %rd1086, 32;
	cvt.u64.u32 	%rd1088, %r3646;
	or.b64  	%rd1089, %rd1087, %rd1088;
	cvt.rn.f64.s64 	%fd87, %rd1089;
	mul.f64 	%fd88, %fd87, 0d3BF921FB54442D19;
	cvt.rn.f32.f64 	%f1757, %fd88;
	neg.f32 	%f1758, %f1757;
	setp.lt.s32 	%p350, %r3643, 0;
	selp.f32 	%f4547, %f1758, %f1757, %p350;
	bra.uni 	$L__BB0_353;
$L__BB0_352:
	mov.f32 	%f1759, 0f00000000;
	mul.rn.f32 	%f4547, %f212, %f1759;
	mov.b32 	%r7183, 0;
$L__BB0_353:
	add.s32 	%r3648, %r7183, 1;
	mul.rn.f32 	%f1760, %f4547, %f4547;
	and.b32  	%r3649, %r7183, 1;
	setp.eq.b32 	%p351, %r3649, 1;
	selp.f32 	%f1761, %f4547, 0f3F800000, %p351;
	fma.rn.f32 	%f1762, %f1760, %f1761, 0f00000000;
	fma.rn.f32 	%f1763, %f1760, 0f37CBAC00, 0fBAB607ED;
	selp.f32 	%f1764, 0fB94D4153, %f1763, %p351;
	selp.f32 	%f1765, 0f3C0885E4, 0f3D2AAABB, %p351;
	fma.rn.f32 	%f1766, %f1764, %f1760, %f1765;
	selp.f32 	%f1767, 0fBE2AAAA8, 0fBEFFFFFF, %p351;
	fma.rn.f32 	%f1768, %f1766, %f1760, %f1767;
	fma.rn.f32 	%f1769, %f1768, %f1762, %f1761;
	and.b32  	%r3650, %r3648, 2;
	setp.eq.s32 	%p352, %r3650, 0;
	mov.f32 	%f1770, 0f00000000;
	sub.f32 	%f1771, %f1770, %f1769;
	selp.f32 	%f1772, %f1769, %f1771, %p352;
	fma.rn.f32 	%f222, %f218, %f1772, %f212;
	mul.f32 	%f1773, %f222, 0f3F22F983;
	cvt.rni.s32.f32 	%r7191, %f1773;
	cvt.rn.f32.s32 	%f1774, %r7191;
	fma.rn.f32 	%f1775, %f1774, 0fBFC90FDA, %f222;
	fma.rn.f32 	%f1776, %f1774, 0fB3A22168, %f1775;
	fma.rn.f32 	%f4549, %f1774, 0fA7C234C5, %f1776;
	abs.f32 	%f224, %f222;
	setp.ltu.f32 	%p353, %f224, 0f47CE4780;
	mov.u32 	%r7187, %r7191;
	mov.f32 	%f4548, %f4549;
	@%p353 bra 	$L__BB0_361;
	setp.eq.f32 	%p354, %f224, 0f7F800000;
	@%p354 bra 	$L__BB0_360;
	mov.b32 	%r598, %f222;
	shl.b32 	%r3652, %r598, 8;
	or.b32  	%r599, %r3652, -2147483648;
	mov.b64 	%rd2856, 0;
	mov.b32 	%r7184, 0;
$L__BB0_356:
	.pragma "nounroll";
	mul.wide.u32 	%rd1091, %r7184, 4;
	mov.u64 	%rd1092, __cudart_i2opi_f;
	add.s64 	%rd1093, %rd1092, %rd1091;
	ld.global.nc.u32 	%r3653, [%rd1093];
	mad.wide.u32 	%rd1094, %r3653, %r599, %rd2856;
	shr.u64 	%rd2856, %rd1094, 32;
	add.s64 	%rd1095, %rd2, %rd1091;
	st.local.u32 	[%rd1095], %rd1094;
	add.s32 	%r7184, %r7184, 1;
	setp.ne.s32 	%p355, %r7184, 6;
	@%p355 bra 	$L__BB0_356;
	shr.u32 	%r3654, %r598, 23;
	st.local.u32 	[%rd2+24], %rd2856;
	and.b32  	%r602, %r3654, 31;
	and.b32  	%r3655, %r3654, 224;
	add.s32 	%r3656, %r3655, -128;
	shr.u32 	%r3657, %r3656, 5;
	mul.wide.u32 	%rd1096, %r3657, 4;
	sub.s64 	%rd141, %rd2, %rd1096;
	ld.local.u32 	%r7185, [%rd141+24];
	ld.local.u32 	%r7186, [%rd141+20];
	setp.eq.s32 	%p356, %r602, 0;
	@%p356 bra 	$L__BB0_359;
	shf.l.wrap.b32 	%r7185, %r7186, %r7185, %r602;
	ld.local.u32 	%r3658, [%rd141+16];
	shf.l.wrap.b32 	%r7186, %r3658, %r7186, %r602;
$L__BB0_359:
	shr.u32 	%r3659, %r7185, 30;
	shf.l.wrap.b32 	%r3660, %r7186, %r7185, 2;
	shl.b32 	%r3661, %r7186, 2;
	shr.u32 	%r3662, %r3660, 31;
	add.s32 	%r3663, %r3662, %r3659;
	neg.s32 	%r3664, %r3663;
	setp.lt.s32 	%p357, %r598, 0;
	selp.b32 	%r7187, %r3664, %r3663, %p357;
	xor.b32  	%r3665, %r3660, %r598;
	shr.s32 	%r3666, %r3660, 31;
	xor.b32  	%r3667, %r3666, %r3660;
	xor.b32  	%r3668, %r3666, %r3661;
	cvt.u64.u32 	%rd1097, %r3667;
	shl.b64 	%rd1098, %rd1097, 32;
	cvt.u64.u32 	%rd1099, %r3668;
	or.b64  	%rd1100, %rd1098, %rd1099;
	cvt.rn.f64.s64 	%fd89, %rd1100;
	mul.f64 	%fd90, %fd89, 0d3BF921FB54442D19;
	cvt.rn.f32.f64 	%f1777, %fd90;
	neg.f32 	%f1778, %f1777;
	setp.lt.s32 	%p358, %r3665, 0;
	selp.f32 	%f4548, %f1778, %f1777, %p358;
	bra.uni 	$L__BB0_361;
$L__BB0_360:
	mov.f32 	%f1779, 0f00000000;
	mul.rn.f32 	%f4548, %f222, %f1779;
	mov.b32 	%r7187, 0;
$L__BB0_361:
	setp.ltu.f32 	%p359, %f224, 0f47CE4780;
	mul.rn.f32 	%f1780, %f4548, %f4548;
	and.b32  	%r3670, %r7187, 1;
	setp.eq.b32 	%p360, %r3670, 1;
	selp.f32 	%f1781, 0f3F800000, %f4548, %p360;
	fma.rn.f32 	%f1782, %f1780, %f1781, 0f00000000;
	fma.rn.f32 	%f1783, %f1780, 0f37CBAC00, 0fBAB607ED;
	selp.f32 	%f1784, %f1783, 0fB94D4153, %p360;
	selp.f32 	%f1785, 0f3D2AAABB, 0f3C0885E4, %p360;
	fma.rn.f32 	%f1786, %f1784, %f1780, %f1785;
	selp.f32 	%f1787, 0fBEFFFFFF, 0fBE2AAAA8, %p360;
	fma.rn.f32 	%f1788, %f1786, %f1780, %f1787;
	fma.rn.f32 	%f1789, %f1788, %f1782, %f1781;
	and.b32  	%r3671, %r7187, 2;
	setp.eq.s32 	%p361, %r3671, 0;
	mov.f32 	%f1790, 0f00000000;
	sub.f32 	%f1791, %f1790, %f1789;
	selp.f32 	%f228, %f1789, %f1791, %p361;
	@%p359 bra 	$L__BB0_369;
	setp.eq.f32 	%p362, %f224, 0f7F800000;
	@%p362 bra 	$L__BB0_368;
	mov.b32 	%r611, %f222;
	shl.b32 	%r3673, %r611, 8;
	or.b32  	%r612, %r3673, -2147483648;
	mov.b64 	%rd2857, 0;
	mov.b32 	%r7188, 0;
$L__BB0_364:
	.pragma "nounroll";
	mul.wide.u32 	%rd1102, %r7188, 4;
	mov.u64 	%rd1103, __cudart_i2opi_f;
	add.s64 	%rd1104, %rd1103, %rd1102;
	ld.global.nc.u32 	%r3674, [%rd1104];
	mad.wide.u32 	%rd1105, %r3674, %r612, %rd2857;
	shr.u64 	%rd2857, %rd1105, 32;
	add.s64 	%rd1106, %rd1, %rd1102;
	st.local.u32 	[%rd1106], %rd1105;
	add.s32 	%r7188, %r7188, 1;
	setp.ne.s32 	%p363, %r7188, 6;
	@%p363 bra 	$L__BB0_364;
	shr.u32 	%r3675, %r611, 23;
	st.local.u32 	[%rd1+24], %rd2857;
	and.b32  	%r615, %r3675, 31;
	and.b32  	%r3676, %r3675, 224;
	add.s32 	%r3677, %r3676, -128;
	shr.u32 	%r3678, %r3677, 5;
	mul.wide.u32 	%rd1107, %r3678, 4;
	sub.s64 	%rd144, %rd1, %rd1107;
	ld.local.u32 	%r7189, [%rd144+24];
	ld.local.u32 	%r7190, [%rd144+20];
	setp.eq.s32 	%p364, %r615, 0;
	@%p364 bra 	$L__BB0_367;
	shf.l.wrap.b32 	%r7189, %r7190, %r7189, %r615;
	ld.local.u32 	%r3679, [%rd144+16];
	shf.l.wrap.b32 	%r7190, %r3679, %r7190, %r615;
$L__BB0_367:
	shr.u32 	%r3680, %r7189, 30;
	shf.l.wrap.b32 	%r3681, %r7190, %r7189, 2;
	shl.b32 	%r3682, %r7190, 2;
	shr.u32 	%r3683, %r3681, 31;
	add.s32 	%r3684, %r3683, %r3680;
	neg.s32 	%r3685, %r3684;
	setp.lt.s32 	%p365, %r611, 0;
	selp.b32 	%r7191, %r3685, %r3684, %p365;
	xor.b32  	%r3686, %r3681, %r611;
	shr.s32 	%r3687, %r3681, 31;
	xor.b32  	%r3688, %r3687, %r3681;
	xor.b32  	%r3689, %r3687, %r3682;
	cvt.u64.u32 	%rd1108, %r3688;
	shl.b64 	%rd1109, %rd1108, 32;
	cvt.u64.u32 	%rd1110, %r3689;
	or.b64  	%rd1111, %rd1109, %rd1110;
	cvt.rn.f64.s64 	%fd91, %rd1111;
	mul.f64 	%fd92, %fd91, 0d3BF921FB54442D19;
	cvt.rn.f32.f64 	%f1792, %fd92;
	neg.f32 	%f1793, %f1792;
	setp.lt.s32 	%p366, %r3686, 0;
	selp.f32 	%f4549, %f1793, %f1792, %p366;
	bra.uni 	$L__BB0_369;
$L__BB0_368:
	mov.f32 	%f1794, 0f00000000;
	mul.rn.f32 	%f4549, %f222, %f1794;
	mov.b32 	%r7191, 0;
$L__BB0_369:
	add.s32 	%r3691, %r7191, 1;
	mul.rn.f32 	%f1795, %f4549, %f4549;
	and.b32  	%r3692, %r7191, 1;
	setp.eq.b32 	%p367, %r3692, 1;
	selp.f32 	%f1796, %f4549, 0f3F800000, %p367;
	fma.rn.f32 	%f1797, %f1795, %f1796, 0f00000000;
	fma.rn.f32 	%f1798, %f1795, 0f37CBAC00, 0fBAB607ED;
	selp.f32 	%f1799, 0fB94D4153, %f1798, %p367;
	selp.f32 	%f1800, 0f3C0885E4, 0f3D2AAABB, %p367;
	fma.rn.f32 	%f1801, %f1799, %f1795, %f1800;
	selp.f32 	%f1802, 0fBE2AAAA8, 0fBEFFFFFF, %p367;
	fma.rn.f32 	%f1803, %f1801, %f1795, %f1802;
	fma.rn.f32 	%f1804, %f1803, %f1797, %f1796;
	and.b32  	%r3693, %r3691, 2;
	setp.eq.s32 	%p368, %r3693, 0;
	mov.f32 	%f1805, 0f00000000;
	sub.f32 	%f1806, %f1805, %f1804;
	selp.f32 	%f1807, %f1804, %f1806, %p368;
	fma.rn.f32 	%f232, %f228, %f1807, %f222;
	mul.f32 	%f1808, %f232, 0f3F22F983;
	cvt.rni.s32.f32 	%r7199, %f1808;
	cvt.rn.f32.s32 	%f1809, %r7199;
	fma.rn.f32 	%f1810, %f1809, 0fBFC90FDA, %f232;
	fma.rn.f32 	%f1811, %f1809, 0fB3A22168, %f1810;
	fma.rn.f32 	%f4551, %f1809, 0fA7C234C5, %f1811;
	abs.f32 	%f234, %f232;
	setp.ltu.f32 	%p369, %f234, 0f47CE4780;
	mov.u32 	%r7195, %r7199;
	mov.f32 	%f4550, %f4551;
	@%p369 bra 	$L__BB0_377;
	setp.eq.f32 	%p370, %f234, 0f7F800000;
	@%p370 bra 	$L__BB0_376;
	mov.b32 	%r625, %f232;
	shl.b32 	%r3695, %r625, 8;
	or.b32  	%r626, %r3695, -2147483648;
	mov.b64 	%rd2858, 0;
	mov.b32 	%r7192, 0;
$L__BB0_372:
	.pragma "nounroll";
	mul.wide.u32 	%rd1113, %r7192, 4;
	mov.u64 	%rd1114, __cudart_i2opi_f;
	add.s64 	%rd1115, %rd1114, %rd1113;
	ld.global.nc.u32 	%r3696, [%rd1115];
	mad.wide.u32 	%rd1116, %r3696, %r626, %rd2858;
	shr.u64 	%rd2858, %rd1116, 32;
	add.s64 	%rd1117, %rd2, %rd1113;
	st.local.u32 	[%rd1117], %rd1116;
	add.s32 	%r7192, %r7192, 1;
	setp.ne.s32 	%p371, %r7192, 6;
	@%p371 bra 	$L__BB0_372;
	shr.u32 	%r3697, %r625, 23;
	st.local.u32 	[%rd2+24], %rd2858;
	and.b32  	%r629, %r3697, 31;
	and.b32  	%r3698, %r3697, 224;
	add.s32 	%r3699, %r3698, -128;
	shr.u32 	%r3700, %r3699, 5;
	mul.wide.u32 	%rd1118, %r3700, 4;
	sub.s64 	%rd147, %rd2, %rd1118;
	ld.local.u32 	%r7193, [%rd147+24];
	ld.local.u32 	%r7194, [%rd147+20];
	setp.eq.s32 	%p372, %r629, 0;
	@%p372 bra 	$L__BB0_375;
	shf.l.wrap.b32 	%r7193, %r7194, %r7193, %r629;
	ld.local.u32 	%r3701, [%rd147+16];
	shf.l.wrap.b32 	%r7194, %r3701, %r7194, %r629;
$L__BB0_375:
	shr.u32 	%r3702, %r7193, 30;
	shf.l.wrap.b32 	%r3703, %r7194, %r7193, 2;
	shl.b32 	%r3704, %r7194, 2;
	shr.u32 	%r3705, %r3703, 31;
	add.s32 	%r3706, %r3705, %r3702;
	neg.s32 	%r3707, %r3706;
	setp.lt.s32 	%p373, %r625, 0;
	selp.b32 	%r7195, %r3707, %r3706, %p373;
	xor.b32  	%r3708, %r3703, %r625;
	shr.s32 	%r3709, %r3703, 31;
	xor.b32  	%r3710, %r3709, %r3703;
	xor.b32  	%r3711, %r3709, %r3704;
	cvt.u64.u32 	%rd1119, %r3710;
	shl.b64 	%rd1120, %rd1119, 32;
	cvt.u64.u32 	%rd1121, %r3711;
	or.b64  	%rd1122, %rd1120, %rd1121;
	cvt.rn.f64.s64 	%fd93, %rd1122;
	mul.f64 	%fd94, %fd93, 0d3BF921FB54442D19;
	cvt.rn.f32.f64 	%f1812, %fd94;
	neg.f32 	%f1813, %f1812;
	setp.lt.s32 	%p374, %r3708, 0;
	selp.f32 	%f4550, %f1813, %f1812, %p374;
	bra.uni 	$L__BB0_377;
$L__BB0_376:
	mov.f32 	%f1814, 0f00000000;
	mul.rn.f32 	%f4550, %f232, %f1814;
	mov.b32 	%r7195, 0;
$L__BB0_377:
	setp.ltu.f32 	%p375, %f234, 0f47CE4780;
	mul.rn.f32 	%f1815, %f4550, %f4550;
	and.b32  	%r3713, %r7195, 1;
	setp.eq.b32 	%p376, %r3713, 1;
	selp.f32 	%f1816, 0f3F800000, %f4550, %p376;
	fma.rn.f32 	%f1817, %f1815, %f1816, 0f00000000;
	fma.rn.f32 	%f1818, %f1815, 0f37CBAC00, 0fBAB607ED;
	selp.f32 	%f1819, %f1818, 0fB94D4153, %p376;
	selp.f32 	%f1820, 0f3D2AAABB, 0f3C0885E4, %p376;
	fma.rn.f32 	%f1821, %f1819, %f1815, %f1820;
	selp.f32 	%f1822, 0fBEFFFFFF, 0fBE2AAAA8, %p376;
	fma.rn.f32 	%f1823, %f1821, %f1815, %f1822;
	fma.rn.f32 	%f1824, %f1823, %f1817, %f1816;
	and.b32  	%r3714, %r7195, 2;
	setp.eq.s32 	%p377, %r3714, 0;
	mov.f32 	%f1825, 0f00000000;
	sub.f32 	%f1826, %f1825, %f1824;
	selp.f32 	%f238, %f1824, %f1826, %p377;
	@%p375 bra 	$L__BB0_385;
	setp.eq.f32 	%p378, %f234, 0f7F800000;
	@%p378 bra 	$L__BB0_384;
	mov.b32 	%r638, %f232;
	shl.b32 	%r3716, %r638, 8;
	or.b32  	%r639, %r3716, -2147483648;
	mov.b64 	%rd2859, 0;
	mov.b32 	%r7196, 0;
$L__BB0_380:
	.pragma "nounroll";
	mul.wide.u32 	%rd1124, %r7196, 4;
	mov.u64 	%rd1125, __cudart_i2opi_f;
	add.s64 	%rd1126, %rd1125, %rd1124;
	ld.global.nc.u32 	%r3717, [%rd1126];
	mad.wide.u32 	%rd1127, %r3717, %r639, %rd2859;
	shr.u64 	%rd2859, %rd1127, 32;
	add.s64 	%rd1128, %rd1, %rd1124;
	st.local.u32 	[%rd1128], %rd1127;
	add.s32 	%r7196, %r7196, 1;
	setp.ne.s32 	%p379, %r7196, 6;
	@%p379 bra 	$L__BB0_380;
	shr.u32 	%r3718, %r638, 23;
	st.local.u32 	[%rd1+24], %rd2859;
	and.b32  	%r642, %r3718, 31;
	and.b32  	%r3719, %r3718, 224;
	add.s32 	%r3720, %r3719, -128;
	shr.u32 	%r3721, %r3720, 5;
	mul.wide.u32 	%rd1129, %r3721, 4;
	sub.s64 	%rd150, %rd1, %rd1129;
	ld.local.u32 	%r7197, [%rd150+24];
	ld.local.u32 	%r7198, [%rd150+20];
	setp.eq.s32 	%p380, %r642, 0;
	@%p380 bra 	$L__BB0_383;
	shf.l.wrap.b32 	%r7197, %r7198, %r7197, %r642;
	ld.local.u32 	%r3722, [%rd150+16];
	shf.l.wrap.b32 	%r7198, %r3722, %r7198, %r642;
$L__BB0_383:
	shr.u32 	%r3723, %r7197, 30;
	shf.l.wrap.b32 	%r3724, %r7198, %r7197, 2;
	shl.b32 	%r3725, %r7198, 2;
	shr.u32 	%r3726, %r3724, 31;
	add.s32 	%r3727, %r3726, %r3723;
	neg.s32 	%r3728, %r3727;
	setp.lt.s32 	%p381, %r638, 0;
	selp.b32 	%r7199, %r3728, %r3727, %p381;
	xor.b32  	%r3729, %r3724, %r638;
	shr.s32 	%r3730, %r3724, 31;
	xor.b32  	%r3731, %r3730, %r3724;
	xor.b32  	%r3732, %r3730, %r3725;
	cvt.u64.u32 	%rd1130, %r3731;
	shl.b64 	%rd1131, %rd1130, 32;
	cvt.u64.u32 	%rd1132, %r3732;
	or.b64  	%rd1133, %rd1131, %rd1132;
	cvt.rn.f64.s64 	%fd95, %rd1133;
	mul.f64 	%fd96, %fd95, 0d3BF921FB54442D19;
	cvt.rn.f32.f64 	%f1827, %fd96;
	neg.f32 	%f1828, %f1827;
	setp.lt.s32 	%p382, %r3729, 0;
	selp.f32 	%f4551, %f1828, %f1827, %p382;
	bra.uni 	$L__BB0_385;
$L__BB0_384:
	mov.f32 	%f1829, 0f00000000;
	mul.rn.f32 	%f4551, %f232, %f1829;
	mov.b32 	%r7199, 0;
$L__BB0_385:
	add.s32 	%r3734, %r7199, 1;
	mul.rn.f32 	%f1830, %f4551, %f4551;
	and.b32  	%r3735, %r7199, 1;
	setp.eq.b32 	%p383, %r3735, 1;
	selp.f32 	%f1831, %f4551, 0f3F800000, %p383;
	fma.rn.f32 	%f1832, %f1830, %f1831, 0f00000000;
	fma.rn.f32 	%f1833, %f1830, 0f37CBAC00, 0fBAB607ED;
	selp.f32 	%f1834, 0fB94D4153, %f1833, %p383;
	selp.f32 	%f1835, 0f3C0885E4, 0f3D2AAABB, %p383;
	fma.rn.f32 	%f1836, %f1834, %f1830, %f1835;
	selp.f32 	%f1837, 0fBE2AAAA8, 0fBEFFFFFF, %p383;
	fma.rn.f32 	%f1838, %f1836, %f1830, %f1837;
	fma.rn.f32 	%f1839, %f1838, %f1832, %f1831;
	and.b32  	%r3736, %r3734, 2;
	setp.eq.s32 	%p384, %r3736, 0;
	mov.f32 	%f1840, 0f00000000;
	sub.f32 	%f1841, %f1840, %f1839;
	selp.f32 	%f1842, %f1839, %f1841, %p384;
	fma.rn.f32 	%f242, %f238, %f1842, %f232;
	mul.f32 	%f1843, %f242, 0f3F22F983;
	cvt.rni.s32.f32 	%r7207, %f1843;
	cvt.rn.f32.s32 	%f1844, %r7207;
	fma.rn.f32 	%f1845, %f1844, 0fBFC90FDA, %f242;
	fma.rn.f32 	%f1846, %f1844, 0fB3A22168, %f1845;
	fma.rn.f32 	%f4553, %f1844, 0fA7C234C5, %f1846;
	abs.f32 	%f244, %f242;
	setp.ltu.f32 	%p385, %f244, 0f47CE4780;
	mov.u32 	%r7203, %r7207;
	mov.f32 	%f4552, %f4553;
	@%p385 bra 	$L__BB0_393;
	setp.eq.f32 	%p386, %f244, 0f7F800000;
	@%p386 bra 	$L__BB0_392;
	mov.b32 	%r652, %f242;
	shl.b32 	%r3738, %r652, 8;
	or.b32  	%r653, %r3738, -2147483648;
	mov.b64 	%rd2860, 0;
	mov.b32 	%r7200, 0;
$L__BB0_388:
	.pragma "nounroll";
	mul.wide.u32 	%rd1135, %r7200, 4;
	mov.u64 	%rd1136, __cudart_i2opi_f;
	add.s64 	%rd1137, %rd1136, %rd1135;
	ld.global.nc.u32 	%r3739, [%rd1137];
	mad.wide.u32 	%rd1138, %r3739, %r653, %rd2860;
	shr.u64 	%rd2860, %rd1138, 32;
	add.s64 	%rd1139, %rd2, %rd1135;
	st.local.u32 	[%rd1139], %rd1138;
	add.s32 	%r7200, %r7200, 1;
	setp.ne.s32 	%p387, %r7200, 6;
	@%p387 bra 	$L__BB0_388;
	shr.u32 	%r3740, %r652, 23;
	st.local.u32 	[%rd2+24], %rd2860;
	and.b32  	%r656, %r3740, 31;
	and.b32  	%r3741, %r3740, 224;
	add.s32 	%r3742, %r3741, -128;
	shr.u32 	%r3743, %r3742, 5;
	mul.wide.u32 	%rd1140, %r3743, 4;
	sub.s64 	%rd153, %rd2, %rd1140;
	ld.local.u32 	%r7201, [%rd153+24];
	ld.local.u32 	%r7202, [%rd153+20];
	setp.eq.s32 	%p388, %r656, 0;
	@%p388 bra 	$L__BB0_391;
	shf.l.wrap.b32 	%r7201, %r7202, %r7201, %r656;
	ld.local.u32 	%r3744, [%rd153+16];
	shf.l.wrap.b32 	%r7202, %r3744, %r7202, %r656;
$L__BB0_391:
	shr.u32 	%r3745, %r7201, 30;
	shf.l.wrap.b32 	%r3746, %r7202, %r7201, 2;
	shl.b32 	%r3747, %r7202, 2;
	shr.u32 	%r3748, %r3746, 31;
	add.s32 	%r3749, %r3748, %r3745;
	neg.s32 	%r3750, %r3749;
	setp.lt.s32 	%p389, %r652, 0;
	selp.b32 	%r7203, %r3750, %r3749, %p389;
	xor.b32  	%r3751, %r3746, %r652;
	shr.s32 	%r3752, %r3746, 31;
	xor.b32  	%r3753, %r3752, %r3746;
	xor.b32  	%r3754, %r3752, %r3747;
	cvt.u64.u32 	%rd1141, %r3753;
	shl.b64 	%rd1142, %rd1141, 32;
	cvt.u64.u32 	%rd1143, %r3754;
	or.b64  	%rd1144, %rd1142, %rd1143;
	cvt.rn.f64.s64 	%fd97, %rd1144;
	mul.f64 	%fd98, %fd97, 0d3BF921FB54442D19;
	cvt.rn.f32.f64 	%f1847, %fd98;
	neg.f32 	%f1848, %f1847;
	setp.lt.s32 	%p390, %r3751, 0;
	selp.f32 	%f4552, %f1848, %f1847, %p390;
	bra.uni 	$L__BB0_393;
$L__BB0_392:
	mov.f32 	%f1849, 0f00000000;
	mul.rn.f32 	%f4552, %f242, %f1849;
	mov.b32 	%r7203, 0;
$L__BB0_393:
	setp.ltu.f32 	%p391, %f244, 0f47CE4780;
	mul.rn.f32 	%f1850, %f4552, %f4552;
	and.b32  	%r3756, %r7203, 1;
	setp.eq.b32 	%p392, %r3756, 1;
	selp.f32 	%f1851, 0f3F800000, %f4552, %p392;
	fma.rn.f32 	%f1852, %f1850, %f1851, 0f00000000;
	fma.rn.f32 	%f1853, %f1850, 0f37CBAC00, 0fBAB607ED;
	selp.f32 	%f1854, %f1853, 0fB94D4153, %p392;
	selp.f32 	%f1855, 0f3D2AAABB, 0f3C0885E4, %p392;
	fma.rn.f32 	%f1856, %f1854, %f1850, %f1855;
	selp.f32 	%f1857, 0fBEFFFFFF, 0fBE2AAAA8, %p392;
	fma.rn.f32 	%f1858, %f1856, %f1850, %f1857;
	fma.rn.f32 	%f1859, %f1858, %f1852, %f1851;
	and.b32  	%r3757, %r7203, 2;
	setp.eq.s32 	%p393, %r3757, 0;
	mov.f32 	%f1860, 0f00000000;
	sub.f32 	%f1861, %f1860, %f1859;
	selp.f32 	%f248, %f1859, %f1861, %p393;
	@%p391 bra 	$L__BB0_401;
	setp.eq.f32 	%p394, %f244, 0f7F800000;
	@%p394 bra 	$L__BB0_400;
	mov.b32 	%r665, %f242;
	shl.b32 	%r3759, %r665, 8;
	or.b32  	%r666, %r3759, -2147483648;
	mov.b64 	%rd2861, 0;
	mov.b32 	%r7204, 0;
$L__BB0_396:
	.pragma "nounroll";
	mul.wide.u32 	%rd1146, %r7204, 4;
	mov.u64 	%rd1147, __cudart_i2opi_f;
	add.s64 	%rd1148, %rd1147, %rd1146;
	ld.global.nc.u32 	%r3760, [%rd1148];
	mad.wide.u32 	%rd1149, %r3760, %r666, %rd2861;
	shr.u64 	%rd2861, %rd1149, 32;
	add.s64 	%rd1150, %rd1, %rd1146;
	st.local.u32 	[%rd1150], %rd1149;
	add.s32 	%r7204, %r7204, 1;
	setp.ne.s32 	%p395, %r7204, 6;
	@%p395 bra 	$L__BB0_396;
	shr.u32 	%r3761, %r665, 23;
	st.local.u32 	[%rd1+24], %rd2861;
	and.b32  	%r669, %r3761, 31;
	and.b32  	%r3762, %r3761, 224;
	add.s32 	%r3763, %r3762, -128;
	shr.u32 	%r3764, %r3763, 5;
	mul.wide.u32 	%rd1151, %r3764, 4;
	sub.s64 	%rd156, %rd1, %rd1151;
	ld.local.u32 	%r7205, [%rd156+24];
	ld.local.u32 	%r7206, [%rd156+20];
	setp.eq.s32 	%p396, %r669, 0;
	@%p396 bra 	$L__BB0_399;
	shf.l.wrap.b32 	%r7205, %r7206, %r7205, %r669;
	ld.local.u32 	%r3765, [%rd156+16];
	shf.l.wrap.b32 	%r7206, %r3765, %r7206, %r669;
$L__BB0_399:
	shr.u32 	%r3766, %r7205, 30;
	shf.l.wrap.b32 	%r3767, %r7206, %r7205, 2;
	shl.b32 	%r3768, %r7206, 2;
	shr.u32 	%r3769, %r3767, 31;
	add.s32 	%r3770, %r3769, %r3766;
	neg.s32 	%r3771, %r3770;
	setp.lt.s32 	%p397, %r665, 0;
	selp.b32 	%r7207, %r3771, %r3770, %p397;
	xor.b32  	%r3772, %r3767, %r665;
	shr.s32 	%r3773, %r3767, 31;
	xor.b32  	%r3774, %r3773, %r3767;
	xor.b32  	%r3775, %r3773, %r3768;
	cvt.u64.u32 	%rd1152, %r3774;
	shl.b64 	%rd1153, %rd1152, 32;
	cvt.u64.u32 	%rd1154, %r3775;
	or.b64  	%rd1155, %rd1153, %rd1154;
	cvt.rn.f64.s64 	%fd99, %rd1155;
	mul.f64 	%fd100, %fd99, 0d3BF921FB54442D19;
	cvt.rn.f32.f64 	%f1862, %fd100;
	neg.f32 	%f1863, %f1862;
	setp.lt.s32 	%p398, %r3772, 0;
	selp.f32 	%f4553, %f1863, %f1862, %p398;
	bra.uni 	$L__BB0_401;
$L__BB0_400:
	mov.f32 	%f1864, 0f00000000;
	mul.rn.f32 	%f4553, %f242, %f1864;
	mov.b32 	%r7207, 0;
$L__BB0_401:
	add.s32 	%r3777, %r7207, 1;
	mul.rn.f32 	%f1865, %f4553, %f4553;
	and.b32  	%r3778, %r7207, 1;
	setp.eq.b32 	%p399, %r3778, 1;
	selp.f32 	%f1866, %f4553, 0f3F800000, %p399;
	fma.rn.f32 	%f1867, %f1865, %f1866, 0f00000000;
	fma.rn.f32 	%f1868, %f1865, 0f37CBAC00, 0fBAB607ED;
	selp.f32 	%f1869, 0fB94D4153, %f1868, %p399;
	selp.f32 	%f1870, 0f3C0885E4, 0f3D2AAABB, %p399;
	fma.rn.f32 	%f1871, %f1869, %f1865, %f1870;
	selp.f32 	%f1872, 0fBE2AAAA8, 0fBEFFFFFF, %p399;
	fma.rn.f32 	%f1873, %f1871, %f1865, %f1872;
	fma.rn.f32 	%f1874, %f1873, %f1867, %f1866;
	and.b32  	%r3779, %r3777, 2;
	setp.eq.s32 	%p400, %r3779, 0;
	mov.f32 	%f1875, 0f00000000;
	sub.f32 	%f1876, %f1875, %f1874;
	selp.f32 	%f1877, %f1874, %f1876, %p400;
	fma.rn.f32 	%f252, %f248, %f1877, %f242;
	mul.f32 	%f1878, %f252, 0f3F22F983;
	cvt.rni.s32.f32 	%r7215, %f1878;
	cvt.rn.f32.s32 	%f1879, %r7215;
	fma.rn.f32 	%f1880, %f1879, 0fBFC90FDA, %f252;
	fma.rn.f32 	%f1881, %f1879, 0fB3A22168, %f1880;
	fma.rn.f32 	%f4555, %f1879, 0fA7C234C5, %f1881;
	abs.f32 	%f254, %f252;
	setp.ltu.f32 	%p401, %f254, 0f47CE4780;
	mov.u32 	%r7211, %r7215;
	mov.f32 	%f4554, %f4555;
	@%p401 bra 	$L__BB0_409;
	setp.eq.f32 	%p402, %f254, 0f7F800000;
	@%p402 bra 	$L__BB0_408;
	mov.b32 	%r679, %f252;
	shl.b32 	%r3781, %r679, 8;
	or.b32  	%r680, %r3781, -2147483648;
	mov.b64 	%rd2862, 0;
	mov.b32 	%r7208, 0;
$L__BB0_404:
	.pragma "nounroll";
	mul.wide.u32 	%rd1157, %r7208, 4;
	mov.u64 	%rd1158, __cudart_i2opi_f;
	add.s64 	%rd1159, %rd1158, %rd1157;
	ld.global.nc.u32 	%r3782, [%rd1159];
	mad.wide.u32 	%rd1160, %r3782, %r680, %rd2862;
	shr.u64 	%rd2862, %rd1160, 32;
	add.s64 	%rd1161, %rd2, %rd1157;
	st.local.u32 	[%rd1161], %rd1160;
	add.s32 	%r7208, %r7208, 1;
	setp.ne.s32 	%p403, %r7208, 6;
	@%p403 bra 	$L__BB0_404;
	shr.u32 	%r3783, %r679, 23;
	st.local.u32 	[%rd2+24], %rd2862;
	and.b32  	%r683, %r3783, 31;
	and.b32  	%r3784, %r3783, 224;
	add.s32 	%r3785, %r3784, -128;
	shr.u32 	%r3786, %r3785, 5;
	mul.wide.u32 	%rd1162, %r3786, 4;
	sub.s64 	%rd159, %rd2, %rd1162;
	ld.local.u32 	%r7209, [%rd159+24];
	ld.local.u32 	%r7210, [%rd159+20];
	setp.eq.s32 	%p404, %r683, 0;
	@%p404 bra 	$L__BB0_407;
	shf.l.wrap.b32 	%r7209, %r7210, %r7209, %r683;
	ld.local.u32 	%r3787, [%rd159+16];
	shf.l.wrap.b32 	%r7210, %r3787, %r7210, %r683;
$L__BB0_407:
	shr.u32 	%r3788, %r7209, 30;
	shf.l.wrap.b32 	%r3789, %r7210, %r7209, 2;
	shl.b32 	%r3790, %r7210, 2;
	shr.u32 	%r3791, %r3789, 31;
	add.s32 	%r3792, %r3791, %r3788;
	neg.s32 	%r3793, %r3792;
	setp.lt.s32 	%p405, %r679, 0;
	selp.b32 	%r7211, %r3793, %r3792, %p405;
	xor.b32  	%r3794, %r3789, %r679;
	shr.s32 	%r3795, %r3789, 31;
	xor.b32  	%r3796, %r3795, %r3789;
	xor.b32  	%r3797, %r3795, %r3790;
	cvt.u64.u32 	%rd1163, %r3796;
	shl.b64 	%rd1164, %rd1163, 32;
	cvt.u64.u32 	%rd1165, %r3797;
	or.b64  	%rd1166, %rd1164, %rd1165;
	cvt.rn.f64.s64 	%fd101, %rd1166;
	mul.f64 	%fd102, %fd101, 0d3BF921FB54442D19;
	cvt.rn.f32.f64 	%f1882, %fd102;
	neg.f32 	%f1883, %f1882;
	setp.lt.s32 	%p406, %r3794, 0;
	selp.f32 	%f4554, %f1883, %f1882, %p406;
	bra.uni 	$L__BB0_409;
$L__BB0_408:
	mov.f32 	%f1884, 0f00000000;
	mul.rn.f32 	%f4554, %f252, %f1884;
	mov.b32 	%r7211, 0;
$L__BB0_409:
	setp.ltu.f32 	%p407, %f254, 0f47CE4780;
	mul.rn.f32 	%f1885, %f4554, %f4554;
	and.b32  	%r3799, %r7211, 1;
	setp.eq.b32 	%p408, %r3799, 1;
	selp.f32 	%f1886, 0f3F800000, %f4554, %p408;
	fma.rn.f32 	%f1887, %f1885, %f1886, 0f00000000;
	fma.rn.f32 	%f1888, %f1885, 0f37CBAC00, 0fBAB607ED;
	selp.f32 	%f1889, %f1888, 0fB94D4153, %p408;
	selp.f32 	%f1890, 0f3D2AAABB, 0f3C0885E4, %p408;
	fma.rn.f32 	%f1891, %f1889, %f1885, %f1890;
	selp.f32 	%f1892, 0fBEFFFFFF, 0fBE2AAAA8, %p408;
	fma.rn.f32 	%f1893, %f1891, %f1885, %f1892;
	fma.rn.f32 	%f1894, %f1893, %f1887, %f1886;
	and.b32  	%r3800, %r7211, 2;
	setp.eq.s32 	%p409, %r3800, 0;
	mov.f32 	%f1895, 0f00000000;
	sub.f32 	%f1896, %f1895, %f1894;
	selp.f32 	%f258, %f1894, %f1896, %p409;
	@%p407 bra 	$L__BB0_417;
	setp.eq.f32 	%p410, %f254, 0f7F800000;
	@%p410 bra 	$L__BB0_416;
	mov.b32 	%r692, %f252;
	shl.b32 	%r3802, %r692, 8;
	or.b32  	%r693, %r3802, -2147483648;
	mov.b64 	%rd2863, 0;
	mov.b32 	%r7212, 0;
$L__BB0_412:
	.pragma "nounroll";
	mul.wide.u32 	%rd1168, %r7212, 4;
	mov.u64 	%rd1169, __cudart_i2opi_f;
	add.s64 	%rd1170, %rd1169, %rd1168;
	ld.global.nc.u32 	%r3803, [%rd1170];
	mad.wide.u32 	%rd1171, %r3803, %r693, %rd2863;
	shr.u64 	%rd2863, %rd1171, 32;
	add.s64 	%rd1172, %rd1, %rd1168;
	st.local.u32 	[%rd1172], %rd1171;
	add.s32 	%r7212, %r7212, 1;
	setp.ne.s32 	%p411, %r7212, 6;
	@%p411 bra 	$L__BB0_412;
	shr.u32 	%r3804, %r692, 23;
	st.local.u32 	[%rd1+24], %rd2863;
	and.b32  	%r696, %r3804, 31;
	and.b32  	%r3805, %r3804, 224;
	add.s32 	%r3806, %r3805, -128;
	shr.u32 	%r3807, %r3806, 5;
	mul.wide.u32 	%rd1173, %r3807, 4;
	sub.s64 	%rd162, %rd1, %rd1173;
	ld.local.u32 	%r7213, [%rd162+24];
	ld.local.u32 	%r7214, [%rd162+20];
	setp.eq.s32 	%p412, %r696, 0;
	@%p412 bra 	$L__BB0_415;
	shf.l.wrap.b32 	%r7213, %r7214, %r7213, %r696;
	ld.local.u32 	%r3808, [%rd162+16];
	shf.l.wrap.b32 	%r7214, %r3808, %r7214, %r696;
$L__BB0_415:
	shr.u32 	%r3809, %r7213, 30;
	shf.l.wrap.b32 	%r3810, %r7214, %r7213, 2;
	shl.b32 	%r3811, %r7214, 2;
	shr.u32 	%r3812, %r3810, 31;
	add.s32 	%r3813, %r3812, %r3809;
	neg.s32 	%r3814, %r3813;
	setp.lt.s32 	%p413, %r692, 0;
	selp.b32 	%r7215, %r3814, %r3813, %p413;
	xor.b32  	%r3815, %r3810, %r692;
	shr.s32 	%r3816, %r3810, 31;
	xor.b32  	%r3817, %r3816, %r3810;
	xor.b32  	%r3818, %r3816, %r3811;
	cvt.u64.u32 	%rd1174, %r3817;
	shl.b64 	%rd1175, %rd1174, 32;
	cvt.u64.u32 	%rd1176, %r3818;
	or.b64  	%rd1177, %rd1175, %rd1176;
	cvt.rn.f64.s64 	%fd103, %rd1177;
	mul.f64 	%fd104, %fd103, 0d3BF921FB54442D19;
	cvt.rn.f32.f64 	%f1897, %fd104;
	neg.f32 	%f1898, %f1897;
	setp.lt.s32 	%p414, %r3815, 0;
	selp.f32 	%f4555, %f1898, %f1897, %p414;
	bra.uni 	$L__BB0_417;
$L__BB0_416:
	mov.f32 	%f1899, 0f00000000;
	mul.rn.f32 	%f4555, %f252, %f1899;
	mov.b32 	%r7215, 0;
$L__BB0_417:
	add.s32 	%r3820, %r7215, 1;
	mul.rn.f32 	%f1900, %f4555, %f4555;
	and.b32  	%r3821, %r7215, 1;
	setp.eq.b32 	%p415, %r3821, 1;
	selp.f32 	%f1901, %f4555, 0f3F800000, %p415;
	fma.rn.f32 	%f1902, %f1900, %f1901, 0f00000000;
	fma.rn.f32 	%f1903, %f1900, 0f37CBAC00, 0fBAB607ED;
	selp.f32 	%f1904, 0fB94D4153, %f1903, %p415;
	selp.f32 	%f1905, 0f3C0885E4, 0f3D2AAABB, %p415;
	fma.rn.f32 	%f1906, %f1904, %f1900, %f1905;
	selp.f32 	%f1907, 0fBE2AAAA8, 0fBEFFFFFF, %p415;
	fma.rn.f32 	%f1908, %f1906, %f1900, %f1907;
	fma.rn.f32 	%f1909, %f1908, %f1902, %f1901;
	and.b32  	%r3822, %r3820, 2;
	setp.eq.s32 	%p416, %r3822, 0;
	mov.f32 	%f1910, 0f00000000;
	sub.f32 	%f1911, %f1910, %f1909;
	selp.f32 	%f1912, %f1909, %f1911, %p416;
	fma.rn.f32 	%f262, %f258, %f1912, %f252;
	mul.f32 	%f1913, %f262, 0f3F22F983;
	cvt.rni.s32.f32 	%r7223, %f1913;
	cvt.rn.f32.s32 	%f1914, %r7223;
	fma.rn.f32 	%f1915, %f1914, 0fBFC90FDA, %f262;
	fma.rn.f32 	%f1916, %f1914, 0fB3A22168, %f1915;
	fma.rn.f32 	%f4557, %f1914, 0fA7C234C5, %f1916;
	abs.f32 	%f264, %f262;
	setp.ltu.f32 	%p417, %f264, 0f47CE4780;
	mov.u32 	%r7219, %r7223;
	mov.f32 	%f4556, %f4557;
	@%p417 bra 	$L__BB0_425;
	setp.eq.f32 	%p418, %f264, 0f7F800000;
	@%p418 bra 	$L__BB0_424;
	mov.b32 	%r706, %f262;
	shl.b32 	%r3824, %r706, 8;
	or.b32  	%r707, %r3824, -2147483648;
	mov.b64 	%rd2864, 0;
	mov.b32 	%r7216, 0;
$L__BB0_420:
	.pragma "nounroll";
	mul.wide.u32 	%rd1179, %r7216, 4;
	mov.u64 	%rd1180, __cudart_i2opi_f;
	add.s64 	%rd1181, %rd1180, %rd1179;
	ld.global.nc.u32 	%r3825, [%rd1181];
	mad.wide.u32 	%rd1182, %r3825, %r707, %rd2864;
	shr.u64 	%rd2864, %rd1182, 32;
	add.s64 	%rd1183, %rd2, %rd1179;
	st.local.u32 	[%rd1183], %rd1182;
	add.s32 	%r7216, %r7216, 1;
	setp.ne.s32 	%p419, %r7216, 6;
	@%p419 bra 	$L__BB0_420;
	shr.u32 	%r3826, %r706, 23;
	st.local.u32 	[%rd2+24], %rd2864;
	and.b32  	%r710, %r3826, 31;
	and.b32  	%r3827, %r3826, 224;
	add.s32 	%r3828, %r3827, -128;
	shr.u32 	%r3829, %r3828, 5;
	mul.wide.u32 	%rd1184, %r3829, 4;
	sub.s64 	%rd165, %rd2, %rd1184;
	ld.local.u32 	%r7217, [%rd165+24];
	ld.local.u32 	%r7218, [%rd165+20];
	setp.eq.s32 	%p420, %r710, 0;
	@%p420 bra 	$L__BB0_423;
	shf.l.wrap.b32 	%r7217, %r7218, %r7217, %r710;
	ld.local.u32 	%r3830, [%rd165+16];
	shf.l.wrap.b32 	%r7218, %r3830, %r7218, %r710;
$L__BB0_423:
	shr.u32 	%r3831, %r7217, 30;
	shf.l.wrap.b32 	%r3832, %r7218, %r7217, 2;
	shl.b32 	%r3833, %r7218, 2;
	shr.u32 	%r3834, %r3832, 31;
	add.s32 	%r3835, %r3834, %r3831;
	neg.s32 	%r3836, %r3835;
	setp.lt.s32 	%p421, %r706, 0;
	selp.b32 	%r7219, %r3836, %r3835, %p421;
	xor.b32  	%r3837, %r3832, %r706;
	shr.s32 	%r3838, %r3832, 31;
	xor.b32  	%r3839, %r3838, %r3832;
	xor.b32  	%r3840, %r3838, %r3833;
	cvt.u64.u32 	%rd1185, %r3839;
	shl.b64 	%rd1186, %rd1185, 32;
	cvt.u64.u32 	%rd1187, %r3840;
	or.b64  	%rd1188, %rd1186, %rd1187;
	cvt.rn.f64.s64 	%fd105, %rd1188;
	mul.f64 	%fd106, %fd105, 0d3BF921FB54442D19;
	cvt.rn.f32.f64 	%f1917, %fd106;
	neg.f32 	%f1918, %f1917;
	setp.lt.s32 	%p422, %r3837, 0;
	selp.f32 	%f4556, %f1918, %f1917, %p422;
	bra.uni 	$L__BB0_425;
$L__BB0_424:
	mov.f32 	%f1919, 0f00000000;
	mul.rn.f32 	%f4556, %f262, %f1919;
	mov.b32 	%r7219, 0;
$L__BB0_425:
	setp.ltu.f32 	%p423, %f264, 0f47CE4780;
	mul.rn.f32 	%f1920, %f4556, %f4556;
	and.b32  	%r3842, %r7219, 1;
	setp.eq.b32 	%p424, %r3842, 1;
	selp.f32 	%f1921, 0f3F800000, %f4556, %p424;
	fma.rn.f32 	%f1922, %f1920, %f1921, 0f00000000;
	fma.rn.f32 	%f1923, %f1920, 0f37CBAC00, 0fBAB607ED;
	selp.f32 	%f1924, %f1923, 0fB94D4153, %p424;
	selp.f32 	%f1925, 0f3D2AAABB, 0f3C0885E4, %p424;
	fma.rn.f32 	%f1926, %f1924, %f1920, %f1925;
	selp.f32 	%f1927, 0fBEFFFFFF, 0fBE2AAAA8, %p424;
	fma.rn.f32 	%f1928, %f1926, %f1920, %f1927;
	fma.rn.f32 	%f1929, %f1928, %f1922, %f1921;
	and.b32  	%r3843, %r7219, 2;
	setp.eq.s32 	%p425, %r3843, 0;
	mov.f32 	%f1930, 0f00000000;
	sub.f32 	%f1931, %f1930, %f1929;
	selp.f32 	%f268, %f1929, %f1931, %p425;
	@%p423 bra 	$L__BB0_433;
	setp.eq.f32 	%p426, %f264, 0f7F800000;
	@%p426 bra 	$L__BB0_432;
	mov.b32 	%r719, %f262;
	shl.b32 	%r3845, %r719, 8;
	or.b32  	%r720, %r3845, -2147483648;
	mov.b64 	%rd2865, 0;
	mov.b32 	%r7220, 0;
$L__BB0_428:
	.pragma "nounroll";
	mul.wide.u32 	%rd1190, %r7220, 4;
	mov.u64 	%rd1191, __cudart_i2opi_f;
	add.s64 	%rd1192, %rd1191, %rd1190;
	ld.global.nc.u32 	%r3846, [%rd1192];
	mad.wide.u32 	%rd1193, %r3846, %r720, %rd2865;
	shr.u64 	%rd2865, %rd1193, 32;
	add.s64 	%rd1194, %rd1, %rd1190;
	st.local.u32 	[%rd1194], %rd1193;
	add.s32 	%r7220, %r7220, 1;
	setp.ne.s32 	%p427, %r7220, 6;
	@%p427 bra 	$L__BB0_428;
	shr.u32 	%r3847, %r719, 23;
	st.local.u32 	[%rd1+24], %rd2865;
	and.b32  	%r723, %r3847, 31;
	and.b32  	%r3848, %r3847, 224;
	add.s32 	%r3849, %r3848, -128;
	shr.u32 	%r3850, %r3849, 5;
	mul.wide.u32 	%rd1195, %r3850, 4;
	sub.s64 	%rd168, %rd1, %rd1195;
	ld.local.u32 	%r7221, [%rd168+24];
	ld.local.u32 	%r7222, [%rd168+20];
	setp.eq.s32 	%p428, %r723, 0;
	@%p428 bra 	$L__BB0_431;
	shf.l.wrap.b32 	%r7221, %r7222, %r7221, %r723;
	ld.local.u32 	%r3851, [%rd168+16];
	shf.l.wrap.b32 	%r7222, %r3851, %r7222, %r723;
$L__BB0_431:
	shr.u32 	%r3852, %r7221, 30;
	shf.l.wrap.b32 	%r3853, %r7222, %r7221, 2;
	shl.b32 	%r3854, %r7222, 2;
	shr.u32 	%r3855, %r3853, 31;
	add.s32 	%r3856, %r3855, %r3852;
	neg.s32 	%r3857, %r3856;
	setp.lt.s32 	%p429, %r719, 0;
	selp.b32 	%r7223, %r3857, %r3856, %p429;
	xor.b32  	%r3858, %r3853, %r719;
	shr.s32 	%r3859, %r3853, 31;
	xor.b32  	%r3860, %r3859, %r3853;
	xor.b32  	%r3861, %r3859, %r3854;
	cvt.u64.u32 	%rd1196, %r3860;
	shl.b64 	%rd1197, %rd1196, 32;
	cvt.u64.u32 	%rd1198, %r3861;
	or.b64  	%rd1199, %rd1197, %rd1198;
	cvt.rn.f64.s64 	%fd107, %rd1199;
	mul.f64 	%fd108, %fd107, 0d3BF921FB54442D19;
	cvt.rn.f32.f64 	%f1932, %fd108;
	neg.f32 	%f1933, %f1932;
	setp.lt.s32 	%p430, %r3858, 0;
	selp.f32 	%f4557, %f1933, %f1932, %p430;
	bra.uni 	$L__BB0_433;
$L__BB0_432:
	mov.f32 	%f1934, 0f00000000;
	mul.rn.f32 	%f4557, %f262, %f1934;
	mov.b32 	%r7223, 0;
$L__BB0_433:
	add.s32 	%r3863, %r7223, 1;
	mul.rn.f32 	%f1935, %f4557, %f4557;
	and.b32  	%r3864, %r7223, 1;
	setp.eq.b32 	%p431, %r3864, 1;
	selp.f32 	%f1936, %f4557, 0f3F800000, %p431;
	fma.rn.f32 	%f1937, %f1935, %f1936, 0f00000000;
	fma.rn.f32 	%f1938, %f1935, 0f37CBAC00, 0fBAB607ED;
	selp.f32 	%f1939, 0fB94D4153, %f1938, %p431;
	selp.f32 	%f1940, 0f3C0885E4, 0f3D2AAABB, %p431;
	fma.rn.f32 	%f1941, %f1939, %f1935, %f1940;
	selp.f32 	%f1942, 0fBE2AAAA8, 0fBEFFFFFF, %p431;
	fma.rn.f32 	%f1943, %f1941, %f1935, %f1942;
	fma.rn.f32 	%f1944, %f1943, %f1937, %f1936;
	and.b32  	%r3865, %r3863, 2;
	setp.eq.s32 	%p432, %r3865, 0;
	mov.f32 	%f1945, 0f00000000;
	sub.f32 	%f1946, %f1945, %f1944;
	selp.f32 	%f1947, %f1944, %f1946, %p432;
	fma.rn.f32 	%f272, %f268, %f1947, %f262;
	mul.f32 	%f1948, %f272, 0f3F22F983;
	cvt.rni.s32.f32 	%r7231, %f1948;
	cvt.rn.f32.s32 	%f1949, %r7231;
	fma.rn.f32 	%f1950, %f1949, 0fBFC90FDA, %f272;
	fma.rn.f32 	%f1951, %f1949, 0fB3A22168, %f1950;
	fma.rn.f32 	%f4559, %f1949, 0fA7C234C5, %f1951;
	abs.f32 	%f274, %f272;
	setp.ltu.f32 	%p433, %f274, 0f47CE4780;
	mov.u32 	%r7227, %r7231;
	mov.f32 	%f4558, %f4559;
	@%p433 bra 	$L__BB0_441;
	setp.eq.f32 	%p434, %f274, 0f7F800000;
	@%p434 bra 	$L__BB0_440;
	mov.b32 	%r733, %f272;
	shl.b32 	%r3867, %r733, 8;
	or.b32  	%r734, %r3867, -2147483648;
	mov.b64 	%rd2866, 0;
	mov.b32 	%r7224, 0;
$L__BB0_436:
	.pragma "nounroll";
	mul.wide.u32 	%rd1201, %r7224, 4;
	mov.u64 	%rd1202, __cudart_i2opi_f;
	add.s64 	%rd1203, %rd1202, %rd1201;
	ld.global.nc.u32 	%r3868, [%rd1203];
	mad.wide.u32 	%rd1204, %r3868, %r734, %rd2866;
	shr.u64 	%rd2866, %rd1204, 32;
	add.s64 	%rd1205, %rd2, %rd1201;
	st.local.u32 	[%rd1205], %rd1204;
	add.s32 	%r7224, %r7224, 1;
	setp.ne.s32 	%p435, %r7224, 6;
	@%p435 bra 	$L__BB0_436;
	shr.u32 	%r3869, %r733, 23;
	st.local.u32 	[%rd2+24], %rd2866;
	and.b32  	%r737, %r3869, 31;
	and.b32  	%r3870, %r3869, 224;
	add.s32 	%r3871, %r3870, -128;
	shr.u32 	%r3872, %r3871, 5;
	mul.wide.u32 	%rd1206, %r3872, 4;
	sub.s64 	%rd171, %rd2, %rd1206;
	ld.local.u32 	%r7225, [%rd171+24];
	ld.local.u32 	%r7226, [%rd171+20];
	setp.eq.s32 	%p436, %r737, 0;
	@%p436 bra 	$L__BB0_439;
	shf.l.wrap.b32 	%r7225, %r7226, %r7225, %r737;
	ld.local.u32 	%r3873, [%rd171+16];
	shf.l.wrap.b32 	%r7226, %r3873, %r7226, %r737;
$L__BB0_439:
	shr.u32 	%r3874, %r7225, 30;
	shf.l.wrap.b32 	%r3875, %r7226, %r7225, 2;
	shl.b32 	%r3876, %r7226, 2;
	shr.u32 	%r3877, %r3875, 31;
	add.s32 	%r3878, %r3877, %r3874;
	neg.s32 	%r3879, %r3878;
	setp.lt.s32 	%p437, %r733, 0;
	selp.b32 	%r7227, %r3879, %r3878, %p437;
	xor.b32  	%r3880, %r3875, %r733;
	shr.s32 	%r3881, %r3875, 31;
	xor.b32  	%r3882, %r3881, %r3875;
	xor.b32  	%r3883, %r3881, %r3876;
	cvt.u64.u32 	%rd1207, %r3882;
	shl.b64 	%rd1208, %rd1207, 32;
	cvt.u64.u32 	%rd1209, %r3883;
	or.b64  	%rd1210, %rd1208, %rd1209;
	cvt.rn.f64.s64 	%fd109, %rd1210;
	mul.f64 	%fd110, %fd109, 0d3BF921FB54442D19;
	cvt.rn.f32.f64 	%f1952, %fd110;
	neg.f32 	%f1953, %f1952;
	setp.lt.s32 	%p438, %r3880, 0;
	selp.f32 	%f4558, %f1953, %f1952, %p438;
	bra.uni 	$L__BB0_441;
$L__BB0_440:
	mov.f32 	%f1954, 0f00000000;
	mul.rn.f32 	%f4558, %f272, %f1954;
	mov.b32 	%r7227, 0;
$L__BB0_441:
	setp.ltu.f32 	%p439, %f274, 0f47CE4780;
	mul.rn.f32 	%f1955, %f4558, %f4558;
	and.b32  	%r3885, %r7227, 1;
	setp.eq.b32 	%p440, %r3885, 1;
	selp.f32 	%f1956, 0f3F800000, %f4558, %p440;
	fma.rn.f32 	%f1957, %f1955, %f1956, 0f00000000;
	fma.rn.f32 	%f1958, %f1955, 0f37CBAC00, 0fBAB607ED;
	selp.f32 	%f1959, %f1958, 0fB94D4153, %p440;
	selp.f32 	%f1960, 0f3D2AAABB, 0f3C0885E4, %p440;
	fma.rn.f32 	%f1961, %f1959, %f1955, %f1960;
	selp.f32 	%f1962, 0fBEFFFFFF, 0fBE2AAAA8, %p440;
	fma.rn.f32 	%f1963, %f1961, %f1955, %f1962;
	fma.rn.f32 	%f1964, %f1963, %f1957, %f1956;
	and.b32  	%r3886, %r7227, 2;
	setp.eq.s32 	%p441, %r3886, 0;
	mov.f32 	%f1965, 0f00000000;
	sub.f32 	%f1966, %f1965, %f1964;
	selp.f32 	%f278, %f1964, %f1966, %p441;
	@%p439 bra 	$L__BB0_449;
	setp.eq.f32 	%p442, %f274, 0f7F800000;
	@%p442 bra 	$L__BB0_448;
	mov.b32 	%r746, %f272;
	shl.b32 	%r3888, %r746, 8;
	or.b32  	%r747, %r3888, -2147483648;
	mov.b64 	%rd2867, 0;
	mov.b32 	%r7228, 0;
$L__BB0_444:
	.pragma "nounroll";
	mul.wide.u32 	%rd1212, %r7228, 4;
	mov.u64 	%rd1213, __cudart_i2opi_f;
	add.s64 	%rd1214, %rd1213, %rd1212;
	ld.global.nc.u32 	%r3889, [%rd1214];
	mad.wide.u32 	%rd1215, %r3889, %r747, %rd2867;
	shr.u64 	%rd2867, %rd1215, 32;
	add.s64 	%rd1216, %rd1, %rd1212;
	st.local.u32 	[%rd1216], %rd1215;
	add.s32 	%r7228, %r7228, 1;
	setp.ne.s32 	%p443, %r7228, 6;
	@%p443 bra 	$L__BB0_444;
	shr.u32 	%r3890, %r746, 23;
	st.local.u32 	[%rd1+24], %rd2867;
	and.b32  	%r750, %r3890, 31;
	and.b32  	%r3891, %r3890, 224;
	add.s32 	%r3892, %r3891, -128;
	shr.u32 	%r3893, %r3892, 5;
	mul.wide.u32 	%rd1217, %r3893, 4;
	sub.s64 	%rd174, %rd1, %rd1217;
	ld.local.u32 	%r7229, [%rd174+24];
	ld.local.u32 	%r7230, [%rd174+20];
	setp.eq.s32 	%p444, %r750, 0;
	@%p444 bra 	$L__BB0_447;
	shf.l.wrap.b32 	%r7229, %r7230, %r7229, %r750;
	ld.local.u32 	%r3894, [%rd174+16];
	shf.l.wrap.b32 	%r7230, %r3894, %r7230, %r750;
$L__BB0_447:
	shr.u32 	%r3895, %r7229, 30;
	shf.l.wrap.b32 	%r3896, %r7230, %r7229, 2;
	shl.b32 	%r3897, %r7230, 2;
	shr.u32 	%r3898, %r3896, 31;
	add.s32 	%r3899, %r3898, %r3895;
	neg.s32 	%r3900, %r3899;
	setp.lt.s32 	%p445, %r746, 0;
	selp.b32 	%r7231, %r3900, %r3899, %p445;
	xor.b32  	%r3901, %r3896, %r746;
	shr.s32 	%r3902, %r3896, 31;
	xor.b32  	%r3903, %r3902, %r3896;
	xor.b32  	%r3904, %r3902, %r3897;
	cvt.u64.u32 	%rd1218, %r3903;
	shl.b64 	%rd1219, %rd1218, 32;
	cvt.u64.u32 	%rd1220, %r3904;
	or.b64  	%rd1221, %rd1219, %rd1220;
	cvt.rn.f64.s64 	%fd111, %rd1221;
	mul.f64 	%fd112, %fd111, 0d3BF921FB54442D19;
	cvt.rn.f32.f64 	%f1967, %fd112;
	neg.f32 	%f1968, %f1967;
	setp.lt.s32 	%p446, %r3901, 0;
	selp.f32 	%f4559, %f1968, %f1967, %p446;
	bra.uni 	$L__BB0_449;
$L__BB0_448:
	mov.f32 	%f1969, 0f00000000;
	mul.rn.f32 	%f4559, %f272, %f1969;
	mov.b32 	%r7231, 0;
$L__BB0_449:
	add.s32 	%r3906, %r7231, 1;
	mul.rn.f32 	%f1970, %f4559, %f4559;
	and.b32  	%r3907, %r7231, 1;
	setp.eq.b32 	%p447, %r3907, 1;
	selp.f32 	%f1971, %f4559, 0f3F800000, %p447;
	fma.rn.f32 	%f1972, %f1970, %f1971, 0f00000000;
	fma.rn.f32 	%f1973, %f1970, 0f37CBAC00, 0fBAB607ED;
	selp.f32 	%f1974, 0fB94D4153, %f1973, %p447;
	selp.f32 	%f1975, 0f3C0885E4, 0f3D2AAABB, %p447;
	fma.rn.f32 	%f1976, %f1974, %f1970, %f1975;
	selp.f32 	%f1977, 0fBE2AAAA8, 0fBEFFFFFF, %p447;
	fma.rn.f32 	%f1978, %f1976, %f1970, %f1977;
	fma.rn.f32 	%f1979, %f1978, %f1972, %f1971;
	and.b32  	%r3908, %r3906, 2;
	setp.eq.s32 	%p448, %r3908, 0;
	mov.f32 	%f1980, 0f00000000;
	sub.f32 	%f1981, %f1980, %f1979;
	selp.f32 	%f1982, %f1979, %f1981, %p448;
	fma.rn.f32 	%f282, %f278, %f1982, %f272;
	mul.f32 	%f1983, %f282, 0f3F22F983;
	cvt.rni.s32.f32 	%r7239, %f1983;
	cvt.rn.f32.s32 	%f1984, %r7239;
	fma.rn.f32 	%f1985, %f1984, 0fBFC90FDA, %f282;
	fma.rn.f32 	%f1986, %f1984, 0fB3A22168, %f1985;
	fma.rn.f32 	%f4561, %f1984, 0fA7C234C5, %f1986;
	abs.f32 	%f284, %f282;
	setp.ltu.f32 	%p449, %f284, 0f47CE4780;
	mov.u32 	%r7235, %r7239;
	mov.f32 	%f4560, %f4561;
	@%p449 bra 	$L__BB0_457;
	setp.eq.f32 	%p450, %f284, 0f7F800000;
	@%p450 bra 	$L__BB0_456;
	mov.b32 	%r760, %f282;
	shl.b32 	%r3910, %r760, 8;
	or.b32  	%r761, %r3910, -2147483648;
	mov.b64 	%rd2868, 0;
	mov.b32 	%r7232, 0;
$L__BB0_452:
	.pragma "nounroll";
	mul.wide.u32 	%rd1223, %r7232, 4;
	mov.u64 	%rd1224, __cudart_i2opi_f;
	add.s64 	%rd1225, %rd1224, %rd1223;
	ld.global.nc.u32 	%r3911, [%rd1225];
	mad.wide.u32 	%rd1226, %r3911, %r761, %rd2868;
	shr.u64 	%rd2868, %rd1226, 32;
	add.s64 	%rd1227, %rd2, %rd1223;
	st.local.u32 	[%rd1227], %rd1226;
	add.s32 	%r7232, %r7232, 1;
	setp.ne.s32 	%p451, %r7232, 6;
	@%p451 bra 	$L__BB0_452;
	shr.u32 	%r3912, %r760, 23;
	st.local.u32 	[%rd2+24], %rd2868;
	and.b32  	%r764, %r3912, 31;
	and.b32  	%r3913, %r3912, 224;
	add.s32 	%r3914, %r3913, -128;
	shr.u32 	%r3915, %r3914, 5;
	mul.wide.u32 	%rd1228, %r3915, 4;
	sub.s64 	%rd177, %rd2, %rd1228;
	ld.local.u32 	%r7233, [%rd177+24];
	ld.local.u32 	%r7234, [%rd177+20];
	setp.eq.s32 	%p452, %r764, 0;
	@%p452 bra 	$L__BB0_455;
	shf.l.wrap.b32 	%r7233, %r7234, %r7233, %r764;
	ld.local.u32 	%r3916, [%rd177+16];
	shf.l.wrap.b32 	%r7234, %r3916, %r7234, %r764;
$L__BB0_455:
	shr.u32 	%r3917, %r7233, 30;
	shf.l.wrap.b32 	%r3918, %r7234, %r7233, 2;
	shl.b32 	%r3919, %r7234, 2;
	shr.u32 	%r3920, %r3918, 31;
	add.s32 	%r3921, %r3920, %r3917;
	neg.s32 	%r3922, %r3921;
	setp.lt.s32 	%p453, %r760, 0;
	selp.b32 	%r7235, %r3922, %r3921, %p453;
	xor.b32  	%r3923, %r3918, %r760;
	shr.s32 	%r3924, %r3918, 31;
	xor.b32  	%r3925, %r3924, %r3918;
	xor.b32  	%r3926, %r3924, %r3919;
	cvt.u64.u32 	%rd1229, %r3925;
	shl.b64 	%rd1230, %rd1229, 32;
	cvt.u64.u32 	%rd1231, %r3926;
	or.b64  	%rd1232, %rd1230, %rd1231;
	cvt.rn.f64.s64 	%fd113, %rd1232;
	mul.f64 	%fd114, %fd113, 0d3BF921FB54442D19;
	cvt.rn.f32.f64 	%f1987, %fd114;
	neg.f32 	%f1988, %f1987;
	setp.lt.s32 	%p454, %r3923, 0;
	selp.f32 	%f4560, %f1988, %f1987, %p454;
	bra.uni 	$L__BB0_457;
$L__BB0_456:
	mov.f32 	%f1989, 0f00000000;
	mul.rn.f32 	%f4560, %f282, %f1989;
	mov.b32 	%r7235, 0;
$L__BB0_457:
	setp.ltu.f32 	%p455, %f284, 0f47CE4780;
	mul.rn.f32 	%f1990, %f4560, %f4560;
	and.b32  	%r3928, %r7235, 1;
	setp.eq.b32 	%p456, %r3928, 1;
	selp.f32 	%f1991, 0f3F800000, %f4560, %p456;
	fma.rn.f32 	%f1992, %f1990, %f1991, 0f00000000;
	fma.rn.f32 	%f1993, %f1990, 0f37CBAC00, 0fBAB607ED;
	selp.f32 	%f1994, %f1993, 0fB94D4153, %p456;
	selp.f32 	%f1995, 0f3D2AAABB, 0f3C0885E4, %p456;
	fma.rn.f32 	%f1996, %f1994, %f1990, %f1995;
	selp.f32 	%f1997, 0fBEFFFFFF, 0fBE2AAAA8, %p456;
	fma.rn.f32 	%f1998, %f1996, %f1990, %f1997;
	fma.rn.f32 	%f1999, %f1998, %f1992, %f1991;
	and.b32  	%r3929, %r7235, 2;
	setp.eq.s32 	%p457, %r3929, 0;
	mov.f32 	%f2000, 0f00000000;
	sub.f32 	%f2001, %f2000, %f1999;
	selp.f32 	%f288, %f1999, %f2001, %p457;
	@%p455 bra 	$L__BB0_465;
	setp.eq.f32 	%p458, %f284, 0f7F800000;
	@%p458 bra 	$L__BB0_464;
	mov.b32 	%r773, %f282;
	shl.b32 	%r3931, %r773, 8;
	or.b32  	%r774, %r3931, -2147483648;
	mov.b64 	%rd2869, 0;
	mov.b32 	%r7236, 0;
$L__BB0_460:
	.pragma "nounroll";
	mul.wide.u32 	%rd1234, %r7236, 4;
	mov.u64 	%rd1235, __cudart_i2opi_f;
	add.s64 	%rd1236, %rd1235, %rd1234;
	ld.global.nc.u32 	%r3932, [%rd1236];
	mad.wide.u32 	%rd1237, %r3932, %r774, %rd2869;
	shr.u64 	%rd2869, %rd1237, 32;
	add.s64 	%rd1238, %rd1, %rd1234;
	st.local.u32 	[%rd1238], %rd1237;
	add.s32 	%r7236, %r7236, 1;
	setp.ne.s32 	%p459, %r7236, 6;
	@%p459 bra 	$L__BB0_460;
	shr.u32 	%r3933, %r773, 23;
	st.local.u32 	[%rd1+24], %rd2869;
	and.b32  	%r777, %r3933, 31;
	and.b32  	%r3934, %r3933, 224;
	add.s32 	%r3935, %r3934, -128;
	shr.u32 	%r3936, %r3935, 5;
	mul.wide.u32 	%rd1239, %r3936, 4;
	sub.s64 	%rd180, %rd1, %rd1239;
	ld.local.u32 	%r7237, [%rd180+24];
	ld.local.u32 	%r7238, [%rd180+20];
	setp.eq.s32 	%p460, %r777, 0;
	@%p460 bra 	$L__BB0_463;
	shf.l.wrap.b32 	%r7237, %r7238, %r7237, %r777;
	ld.local.u32 	%r3937, [%rd180+16];
	shf.l.wrap.b32 	%r7238, %r3937, %r7238, %r777;
$L__BB0_463:
	shr.u32 	%r3938, %r7237, 30;
	shf.l.wrap.b32 	%r3939, %r7238, %r7237, 2;
	shl.b32 	%r3940, %r7238, 2;
	shr.u32 	%r3941, %r3939, 31;
	add.s32 	%r3942, %r3941, %r3938;
	neg.s32 	%r3943, %r3942;
	setp.lt.s32 	%p461, %r773, 0;
	selp.b32 	%r7239, %r3943, %r3942, %p461;
	xor.b32  	%r3944, %r3939, %r773;
	shr.s32 	%r3945, %r3939, 31;
	xor.b32  	%r3946, %r3945, %r3939;
	xor.b32  	%r3947, %r3945, %r3940;
	cvt.u64.u32 	%rd1240, %r3946;
	shl.b64 	%rd1241, %rd1240, 32;
	cvt.u64.u32 	%rd1242, %r3947;
	or.b64  	%rd1243, %rd1241, %rd1242;
	cvt.rn.f64.s64 	%fd115, %rd1243;
	mul.f64 	%fd116, %fd115, 0d3BF921FB54442D19;
	cvt.rn.f32.f64 	%f2002, %fd116;
	neg.f32 	%f2003, %f2002;
	setp.lt.s32 	%p462, %r3944, 0;
	selp.f32 	%f4561, %f2003, %f2002, %p462;
	bra.uni 	$L__BB0_465;
$L__BB0_464:
	mov.f32 	%f2004, 0f00000000;
	mul.rn.f32 	%f4561, %f282, %f2004;
	mov.b32 	%r7239, 0;
$L__BB0_465:
	add.s32 	%r3949, %r7239, 1;
	mul.rn.f32 	%f2005, %f4561, %f4561;
	and.b32  	%r3950, %r7239, 1;
	setp.eq.b32 	%p463, %r3950, 1;
	selp.f32 	%f2006, %f4561, 0f3F800000, %p463;
	fma.rn.f32 	%f2007, %f2005, %f2006, 0f00000000;
	fma.rn.f32 	%f2008, %f2005, 0f37CBAC00, 0fBAB607ED;
	selp.f32 	%f2009, 0fB94D4153, %f2008, %p463;
	selp.f32 	%f2010, 0f3C0885E4, 0f3D2AAABB, %p463;
	fma.rn.f32 	%f2011, %f2009, %f2005, %f2010;
	selp.f32 	%f2012, 0fBE2AAAA8, 0fBEFFFFFF, %p463;
	fma.rn.f32 	%f2013, %f2011, %f2005, %f2012;
	fma.rn.f32 	%f2014, %f2013, %f2007, %f2006;
	and.b32  	%r3951, %r3949, 2;
	setp.eq.s32 	%p464, %r3951, 0;
	mov.f32 	%f2015, 0f00000000;
	sub.f32 	%f2016, %f2015, %f2014;
	selp.f32 	%f2017, %f2014, %f2016, %p464;
	fma.rn.f32 	%f292, %f288, %f2017, %f282;
	mul.f32 	%f2018, %f292, 0f3F22F983;
	cvt.rni.s32.f32 	%r7247, %f2018;
	cvt.rn.f32.s32 	%f2019, %r7247;
	fma.rn.f32 	%f2020, %f2019, 0fBFC90FDA, %f292;
	fma.rn.f32 	%f2021, %f2019, 0fB3A22168, %f2020;
	fma.rn.f32 	%f4563, %f2019, 0fA7C234C5, %f2021;
	abs.f32 	%f294, %f292;
	setp.ltu.f32 	%p465, %f294, 0f47CE4780;
	mov.u32 	%r7243, %r7247;
	mov.f32 	%f4562, %f4563;
	@%p465 bra 	$L__BB0_473;
	setp.eq.f32 	%p466, %f294, 0f7F800000;
	@%p466 bra 	$L__BB0_472;
	mov.b32 	%r787, %f292;
	shl.b32 	%r3953, %r787, 8;
	or.b32  	%r788, %r3953, -2147483648;
	mov.b64 	%rd2870, 0;
	mov.b32 	%r7240, 0;
$L__BB0_468:
	.pragma "nounroll";
	mul.wide.u32 	%rd1245, %r7240, 4;
	mov.u64 	%rd1246, __cudart_i2opi_f;
	add.s64 	%rd1247, %rd1246, %rd1245;
	ld.global.nc.u32 	%r3954, [%rd1247];
	mad.wide.u32 	%rd1248, %r3954, %r788, %rd2870;
	shr.u64 	%rd2870, %rd1248, 32;
	add.s64 	%rd1249, %rd2, %rd1245;
	st.local.u32 	[%rd1249], %rd1248;
	add.s32 	%r7240, %r7240, 1;
	setp.ne.s32 	%p467, %r7240, 6;
	@%p467 bra 	$L__BB0_468;
	shr.u32 	%r3955, %r787, 23;
	st.local.u32 	[%rd2+24], %rd2870;
	and.b32  	%r791, %r3955, 31;
	and.b32  	%r3956, %r3955, 224;
	add.s32 	%r3957, %r3956, -128;
	shr.u32 	%r3958, %r3957, 5;
	mul.wide.u32 	%rd1250, %r3958, 4;
	sub.s64 	%rd183, %rd2, %rd1250;
	ld.local.u32 	%r7241, [%rd183+24];
	ld.local.u32 	%r7242, [%rd183+20];
	setp.eq.s32 	%p468, %r791, 0;
	@%p468 bra 	$L__BB0_471;
	shf.l.wrap.b32 	%r7241, %r7242, %r7241, %r791;
	ld.local.u32 	%r3959, [%rd183+16];
	shf.l.wrap.b32 	%r7242, %r3959, %r7242, %r791;
$L__BB0_471:
	shr.u32 	%r3960, %r7241, 30;
	shf.l.wrap.b32 	%r3961, %r7242, %r7241, 2;
	shl.b32 	%r3962, %r7242, 2;
	shr.u32 	%r3963, %r3961, 31;
	add.s32 	%r3964, %r3963, %r3960;
	neg.s32 	%r3965, %r3964;
	setp.lt.s32 	%p469, %r787, 0;
	selp.b32 	%r7243, %r3965, %r3964, %p469;
	xor.b32  	%r3966, %r3961, %r787;
	shr.s32 	%r3967, %r3961, 31;
	xor.b32  	%r3968, %r3967, %r3961;
	xor.b32  	%r3969, %r3967, %r3962;
	cvt.u64.u32 	%rd1251, %r3968;
	shl.b64 	%rd1252, %rd1251, 32;
	cvt.u64.u32 	%rd1253, %r3969;
	or.b64  	%rd1254, %rd1252, %rd1253;
	cvt.rn.f64.s64 	%fd117, %rd1254;
	mul.f64 	%fd118, %fd117, 0d3BF921FB54442D19;
	cvt.rn.f32.f64 	%f2022, %fd118;
	neg.f32 	%f2023, %f2022;
	setp.lt.s32 	%p470, %r3966, 0;
	selp.f32 	%f4562, %f2023, %f2022, %p470;
	bra.uni 	$L__BB0_473;
$L__BB0_472:
	mov.f32 	%f2024, 0f00000000;
	mul.rn.f32 	%f4562, %f292, %f2024;
	mov.b32 	%r7243, 0;
$L__BB0_473:
	setp.ltu.f32 	%p471, %f294, 0f47CE4780;
	mul.rn.f32 	%f2025, %f4562, %f4562;
	and.b32  	%r3971, %r7243, 1;
	setp.eq.b32 	%p472, %r3971, 1;
	selp.f32 	%f2026, 0f3F800000, %f4562, %p472;
	fma.rn.f32 	%f2027, %f2025, %f2026, 0f00000000;
	fma.rn.f32 	%f2028, %f2025, 0f37CBAC00, 0fBAB607ED;
	selp.f32 	%f2029, %f2028, 0fB94D4153, %p472;
	selp.f32 	%f2030, 0f3D2AAABB, 0f3C0885E4, %p472;
	fma.rn.f32 	%f2031, %f2029, %f2025, %f2030;
	selp.f32 	%f2032, 0fBEFFFFFF, 0fBE2AAAA8, %p472;
	fma.rn.f32 	%f2033, %f2031, %f2025, %f2032;
	fma.rn.f32 	%f2034, %f2033, %f2027, %f2026;
	and.b32  	%r3972, %r7243, 2;
	setp.eq.s32 	%p473, %r3972, 0;
	mov.f32 	%f2035, 0f00000000;
	sub.f32 	%f2036, %f2035, %f2034;
	selp.f32 	%f298, %f2034, %f2036, %p473;
	@%p471 bra 	$L__BB0_481;
	setp.eq.f32 	%p474, %f294, 0f7F800000;
	@%p474 bra 	$L__BB0_480;
	mov.b32 	%r800, %f292;
	shl.b32 	%r3974, %r800, 8;
	or.b32  	%r801, %r3974, -2147483648;
	mov.b64 	%rd2871, 0;
	mov.b32 	%r7244, 0;
$L__BB0_476:
	.pragma "nounroll";
	mul.wide.u32 	%rd1256, %r7244, 4;
	mov.u64 	%rd1257, __cudart_i2opi_f;
	add.s64 	%rd1258, %rd1257, %rd1256;
	ld.global.nc.u32 	%r3975, [%rd1258];
	mad.wide.u32 	%rd1259, %r3975, %r801, %rd2871;
	shr.u64 	%rd2871, %rd1259, 32;
	add.s64 	%rd1260, %rd1, %rd1256;
	st.local.u32 	[%rd1260], %rd1259;
	add.s32 	%r7244, %r7244, 1;
	setp.ne.s32 	%p475, %r7244, 6;
	@%p475 bra 	$L__BB0_476;
	shr.u32 	%r3976, %r800, 23;
	st.local.u32 	[%rd1+24], %rd2871;
	and.b32  	%r804, %r3976, 31;
	and.b32  	%r3977, %r3976, 224;
	add.s32 	%r3978, %r3977, -128;
	shr.u32 	%r3979, %r3978, 5;
	mul.wide.u32 	%rd1261, %r3979, 4;
	sub.s64 	%rd186, %rd1, %rd1261;
	ld.local.u32 	%r7245, [%rd186+24];
	ld.local.u32 	%r7246, [%rd186+20];
	setp.eq.s32 	%p476, %r804, 0;
	@%p476 bra 	$L__BB0_479;
	shf.l.wrap.b32 	%r7245, %r7246, %r7245, %r804;
	ld.local.u32 	%r3980, [%rd186+16];
	shf.l.wrap.b32 	%r7246, %r3980, %r7246, %r804;
$L__BB0_479:
	shr.u32 	%r3981, %r7245, 30;
	shf.l.wrap.b32 	%r3982, %r7246, %r7245, 2;
	shl.b32 	%r3983, %r7246, 2;
	shr.u32 	%r3984, %r3982, 31;
	add.s32 	%r3985, %r3984, %r3981;
	neg.s32 	%r3986, %r3985;
	setp.lt.s32 	%p477, %r800, 0;
	selp.b32 	%r7247, %r3986, %r3985, %p477;
	xor.b32  	%r3987, %r3982, %r800;
	shr.s32 	%r3988, %r3982, 31;
	xor.b32  	%r3989, %r3988, %r3982;
	xor.b32  	%r3990, %r3988, %r3983;
	cvt.u64.u32 	%rd1262, %r3989;
	shl.b64 	%rd1263, %rd1262, 32;
	cvt.u64.u32 	%rd1264, %r3990;
	or.b64  	%rd1265, %rd1263, %rd1264;
	cvt.rn.f64.s64 	%fd119, %rd1265;
	mul.f64 	%fd120, %fd119, 0d3BF921FB54442D19;
	cvt.rn.f32.f64 	%f2037, %fd120;
	neg.f32 	%f2038, %f2037;
	setp.lt.s32 	%p478, %r3987, 0;
	selp.f32 	%f4563, %f2038, %f2037, %p478;
	bra.uni 	$L__BB0_481;
$L__BB0_480:
	mov.f32 	%f2039, 0f00000000;
	mul.rn.f32 	%f4563, %f292, %f2039;
	mov.b32 	%r7247, 0;
$L__BB0_481:
	add.s32 	%r3992, %r7247, 1;
	mul.rn.f32 	%f2040, %f4563, %f4563;
	and.b32  	%r3993, %r7247, 1;
	setp.eq.b32 	%p479, %r3993, 1;
	selp.f32 	%f2041, %f4563, 0f3F800000, %p479;
	fma.rn.f32 	%f2042, %f2040, %f2041, 0f00000000;
	fma.rn.f32 	%f2043, %f2040, 0f37CBAC00, 0fBAB607ED;
	selp.f32 	%f2044, 0fB94D4153, %f2043, %p479;
	selp.f32 	%f2045, 0f3C0885E4, 0f3D2AAABB, %p479;
	fma.rn.f32 	%f2046, %f2044, %f2040, %f2045;
	selp.f32 	%f2047, 0fBE2AAAA8, 0fBEFFFFFF, %p479;
	fma.rn.f32 	%f2048, %f2046, %f2040, %f2047;
	fma.rn.f32 	%f2049, %f2048, %f2042, %f2041;
	and.b32  	%r3994, %r3992, 2;
	setp.eq.s32 	%p480, %r3994, 0;
	mov.f32 	%f2050, 0f00000000;
	sub.f32 	%f2051, %f2050, %f2049;
	selp.f32 	%f2052, %f2049, %f2051, %p480;
	fma.rn.f32 	%f302, %f298, %f2052, %f292;
	mul.f32 	%f2053, %f302, 0f3F22F983;
	cvt.rni.s32.f32 	%r7255, %f2053;
	cvt.rn.f32.s32 	%f2054, %r7255;
	fma.rn.f32 	%f2055, %f2054, 0fBFC90FDA, %f302;
	fma.rn.f32 	%f2056, %f2054, 0fB3A22168, %f2055;
	fma.rn.f32 	%f4565, %f2054, 0fA7C234C5, %f2056;
	abs.f32 	%f304, %f302;
	setp.ltu.f32 	%p481, %f304, 0f47CE4780;
	mov.u32 	%r7251, %r7255;
	mov.f32 	%f4564, %f4565;
	@%p481 bra 	$L__BB0_489;
	setp.eq.f32 	%p482, %f304, 0f7F800000;
	@%p482 bra 	$L__BB0_488;
	mov.b32 	%r814, %f302;
	shl.b32 	%r3996, %r814, 8;
	or.b32  	%r815, %r3996, -2147483648;
	mov.b64 	%rd2872, 0;
	mov.b32 	%r7248, 0;
$L__BB0_484:
	.pragma "nounroll";
	mul.wide.u32 	%rd1267, %r7248, 4;
	mov.u64 	%rd1268, __cudart_i2opi_f;
	add.s64 	%rd1269, %rd1268, %rd1267;
	ld.global.nc.u32 	%r3997, [%rd1269];
	mad.wide.u32 	%rd1270, %r3997, %r815, %rd2872;
	shr.u64 	%rd2872, %rd1270, 32;
	add.s64 	%rd1271, %rd2, %rd1267;
	st.local.u32 	[%rd1271], %rd1270;
	add.s32 	%r7248, %r7248, 1;
	setp.ne.s32 	%p483, %r7248, 6;
	@%p483 bra 	$L__BB0_484;
	shr.u32 	%r3998, %r814, 23;
	st.local.u32 	[%rd2+24], %rd2872;
	and.b32  	%r818, %r3998, 31;
	and.b32  	%r3999, %r3998, 224;
	add.s32 	%r4000, %r3999, -128;
	shr.u32 	%r4001, %r4000, 5;
	mul.wide.u32 	%rd1272, %r4001, 4;
	sub.s64 	%rd189, %rd2, %rd1272;
	ld.local.u32 	%r7249, [%rd189+24];
	ld.local.u32 	%r7250, [%rd189+20];
	setp.eq.s32 	%p484, %r818, 0;
	@%p484 bra 	$L__BB0_487;
	shf.l.wrap.b32 	%r7249, %r7250, %r7249, %r818;
	ld.local.u32 	%r4002, [%rd189+16];
	shf.l.wrap.b32 	%r7250, %r4002, %r7250, %r818;
$L__BB0_487:
	shr.u32 	%r4003, %r7249, 30;
	shf.l.wrap.b32 	%r4004, %r7250, %r7249, 2;
	shl.b32 	%r4005, %r7250, 2;
	shr.u32 	%r4006, %r4004, 31;
	add.s32 	%r4007, %r4006, %r4003;
	neg.s32 	%r4008, %r4007;
	setp.lt.s32 	%p485, %r814, 0;
	selp.b32 	%r7251, %r4008, %r4007, %p485;
	xor.b32  	%r4009, %r4004, %r814;
	shr.s32 	%r4010, %r4004, 31;
	xor.b32  	%r4011, %r4010, %r4004;
	xor.b32  	%r4012, %r4010, %r4005;
	cvt.u64.u32 	%rd1273, %r4011;
	shl.b64 	%rd1274, %rd1273, 32;
	cvt.u64.u32 	%rd1275, %r4012;
	or.b64  	%rd1276, %rd1274, %rd1275;
	cvt.rn.f64.s64 	%fd121, %rd1276;
	mul.f64 	%fd122, %fd121, 0d3BF921FB54442D19;
	cvt.rn.f32.f64 	%f2057, %fd122;
	neg.f32 	%f2058, %f2057;
	setp.lt.s32 	%p486, %r4009, 0;
	selp.f32 	%f4564, %f2058, %f2057, %p486;
	bra.uni 	$L__BB0_489;
$L__BB0_488:
	mov.f32 	%f2059, 0f00000000;
	mul.rn.f32 	%f4564, %f302, %f2059;
	mov.b32 	%r7251, 0;
$L__BB0_489:
	setp.ltu.f32 	%p487, %f304, 0f47CE4780;
	mul.rn.f32 	%f2060, %f4564, %f4564;
	and.b32  	%r4014, %r7251, 1;
	setp.eq.b32 	%p488, %r4014, 1;
	selp.f32 	%f2061, 0f3F800000, %f4564, %p488;
	fma.rn.f32 	%f2062, %f2060, %f2061, 0f00000000;
	fma.rn.f32 	%f2063, %f2060, 0f37CBAC00, 0fBAB607ED;
	selp.f32 	%f2064, %f2063, 0fB94D4153, %p488;
	selp.f32 	%f2065, 0f3D2AAABB, 0f3C0885E4, %p488;
	fma.rn.f32 	%f2066, %f2064, %f2060, %f2065;
	selp.f32 	%f2067, 0fBEFFFFFF, 0fBE2AAAA8, %p488;
	fma.rn.f32 	%f2068, %f2066, %f2060, %f2067;
	fma.rn.f32 	%f2069, %f2068, %f2062, %f2061;
	and.b32  	%r4015, %r7251, 2;
	setp.eq.s32 	%p489, %r4015, 0;
	mov.f32 	%f2070, 0f00000000;
	sub.f32 	%f2071, %f2070, %f2069;
	selp.f32 	%f308, %f2069, %f2071, %p489;
	@%p487 bra 	$L__BB0_497;
	setp.eq.f32 	%p490, %f304, 0f7F800000;
	@%p490 bra 	$L__BB0_496;
	mov.b32 	%r827, %f302;
	shl.b32 	%r4017, %r827, 8;
	or.b32  	%r828, %r4017, -2147483648;
	mov.b64 	%rd2873, 0;
	mov.b32 	%r7252, 0;
$L__BB0_492:
	.pragma "nounroll";
	mul.wide.u32 	%rd1278, %r7252, 4;
	mov.u64 	%rd1279, __cudart_i2opi_f;
	add.s64 	%rd1280, %rd1279, %rd1278;
	ld.global.nc.u32 	%r4018, [%rd1280];
	mad.wide.u32 	%rd1281, %r4018, %r828, %rd2873;
	shr.u64 	%rd2873, %rd1281, 32;
	add.s64 	%rd1282, %rd1, %rd1278;
	st.local.u32 	[%rd1282], %rd1281;
	add.s32 	%r7252, %r7252, 1;
	setp.ne.s32 	%p491, %r7252, 6;
	@%p491 bra 	$L__BB0_492;
	shr.u32 	%r4019, %r827, 23;
	st.local.u32 	[%rd1+24], %rd2873;
	and.b32  	%r831, %r4019, 31;
	and.b32  	%r4020, %r4019, 224;
	add.s32 	%r4021, %r4020, -128;
	shr.u32 	%r4022, %r4021, 5;
	mul.wide.u32 	%rd1283, %r4022, 4;
	sub.s64 	%rd192, %rd1, %rd1283;
	ld.local.u32 	%r7253, [%rd192+24];
	ld.local.u32 	%r7254, [%rd192+20];
	setp.eq.s32 	%p492, %r831, 0;
	@%p492 bra 	$L__BB0_495;
	shf.l.wrap.b32 	%r7253, %r7254, %r7253, %r831;
	ld.local.u32 	%r4023, [%rd192+16];
	shf.l.wrap.b32 	%r7254, %r4023, %r7254, %r831;
$L__BB0_495:
	shr.u32 	%r4024, %r7253, 30;
	shf.l.wrap.b32 	%r4025, %r7254, %r7253, 2;
	shl.b32 	%r4026, %r7254, 2;
	shr.u32 	%r4027, %r4025, 31;
	add.s32 	%r4028, %r4027, %r4024;
	neg.s32 	%r4029, %r4028;
	setp.lt.s32 	%p493, %r827, 0;
	selp.b32 	%r7255, %r4029, %r4028, %p493;
	xor.b32  	%r4030, %r4025, %r827;
	shr.s32 	%r4031, %r4025, 31;
	xor.b32  	%r4032, %r4031, %r4025;
	xor.b32  	%r4033, %r4031, %r4026;
	cvt.u64.u32 	%rd1284, %r4032;
	shl.b64 	%rd1285, %rd1284, 32;
	cvt.u64.u32 	%rd1286, %r4033;
	or.b64  	%rd1287, %rd1285, %rd1286;
	cvt.rn.f64.s64 	%fd123, %rd1287;
	mul.f64 	%fd124, %fd123, 0d3BF921FB54442D19;
	cvt.rn.f32.f64 	%f2072, %fd124;
	neg.f32 	%f2073, %f2072;
	setp.lt.s32 	%p494, %r4030, 0;
	selp.f32 	%f4565, %f2073, %f2072, %p494;
	bra.uni 	$L__BB0_497;
$L__BB0_496:
	mov.f32 	%f2074, 0f00000000;
	mul.rn.f32 	%f4565, %f302, %f2074;
	mov.b32 	%r7255, 0;
$L__BB0_497:
	add.s32 	%r4035, %r7255, 1;
	mul.rn.f32 	%f2075, %f4565, %f4565;
	and.b32  	%r4036, %r7255, 1;
	setp.eq.b32 	%p495, %r4036, 1;
	selp.f32 	%f2076, %f4565, 0f3F800000, %p495;
	fma.rn.f32 	%f2077, %f2075, %f2076, 0f00000000;
	fma.rn.f32 	%f2078, %f2075, 0f37CBAC00, 0fBAB607ED;
	selp.f32 	%f2079, 0fB94D4153, %f2078, %p495;
	selp.f32 	%f2080, 0f3C0885E4, 0f3D2AAABB, %p495;
	fma.rn.f32 	%f2081, %f2079, %f2075, %f2080;
	selp.f32 	%f2082, 0fBE2AAAA8, 0fBEFFFFFF, %p495;
	fma.rn.f32 	%f2083, %f2081, %f2075, %f2082;
	fma.rn.f32 	%f2084, %f2083, %f2077, %f2076;
	and.b32  	%r4037, %r4035, 2;
	setp.eq.s32 	%p496, %r4037, 0;
	mov.f32 	%f2085, 0f00000000;
	sub.f32 	%f2086, %f2085, %f2084;
	selp.f32 	%f2087, %f2084, %f2086, %p496;
	fma.rn.f32 	%f312, %f308, %f2087, %f302;
	mul.f32 	%f2088, %f312, 0f3F22F983;
	cvt.rni.s32.f32 	%r7263, %f2088;
	cvt.rn.f32.s32 	%f2089, %r7263;
	fma.rn.f32 	%f2090, %f2089, 0fBFC90FDA, %f312;
	fma.rn.f32 	%f2091, %f2089, 0fB3A22168, %f2090;
	fma.rn.f32 	%f4567, %f2089, 0fA7C234C5, %f2091;
	abs.f32 	%f314, %f312;
	setp.ltu.f32 	%p497, %f314, 0f47CE4780;
	mov.u32 	%r7259, %r7263;
	mov.f32 	%f4566, %f4567;
	@%p497 bra 	$L__BB0_505;
	setp.eq.f32 	%p498, %f314, 0f7F800000;
	@%p498 bra 	$L__BB0_504;
	mov.b32 	%r841, %f312;
	shl.b32 	%r4039, %r841, 8;
	or.b32  	%r842, %r4039, -2147483648;
	mov.b64 	%rd2874, 0;
	mov.b32 	%r7256, 0;
$L__BB0_500:
	.pragma "nounroll";
	mul.wide.u32 	%rd1289, %r7256, 4;
	mov.u64 	%rd1290, __cudart_i2opi_f;
	add.s64 	%rd1291, %rd1290, %rd1289;
	ld.global.nc.u32 	%r4040, [%rd1291];
	mad.wide.u32 	%rd1292, %r4040, %r842, %rd2874;
	shr.u64 	%rd2874, %rd1292, 32;
	add.s64 	%rd1293, %rd2, %rd1289;
	st.local.u32 	[%rd1293], %rd1292;
	add.s32 	%r7256, %r7256, 1;
	setp.ne.s32 	%p499, %r7256, 6;
	@%p499 bra 	$L__BB0_500;
	shr.u32 	%r4041, %r841, 23;
	st.local.u32 	[%rd2+24], %rd2874;
	and.b32  	%r845, %r4041, 31;
	and.b32  	%r4042, %r4041, 224;
	add.s32 	%r4043, %r4042, -128;
	shr.u32 	%r4044, %r4043, 5;
	mul.wide.u32 	%rd1294, %r4044, 4;
	sub.s64 	%rd195, %rd2, %rd1294;
	ld.local.u32 	%r7257, [%rd195+24];
	ld.local.u32 	%r7258, [%rd195+20];
	setp.eq.s32 	%p500, %r845, 0;
	@%p500 bra 	$L__BB0_503;
	shf.l.wrap.b32 	%r7257, %r7258, %r7257, %r845;
	ld.local.u32 	%r4045, [%rd195+16];
	shf.l.wrap.b32 	%r7258, %r4045, %r7258, %r845;
$L__BB0_503:
	shr.u32 	%r4046, %r7257, 30;
	shf.l.wrap.b32 	%r4047, %r7258, %r7257, 2;
	shl.b32 	%r4048, %r7258, 2;
	shr.u32 	%r4049, %r4047, 31;
	add.s32 	%r4050, %r4049, %r4046;
	neg.s32 	%r4051, %r4050;
	setp.lt.s32 	%p501, %r841, 0;
	selp.b32 	%r7259, %r4051, %r4050, %p501;
	xor.b32  	%r4052, %r4047, %r841;
	shr.s32 	%r4053, %r4047, 31;
	xor.b32  	%r4054, %r4053, %r4047;
	xor.b32  	%r4055, %r4053, %r4048;
	cvt.u64.u32 	%rd1295, %r4054;
	shl.b64 	%rd1296, %rd1295, 32;
	cvt.u64.u32 	%rd1297, %r4055;
	or.b64  	%rd1298, %rd1296, %rd1297;
	cvt.rn.f64.s64 	%fd125, %rd1298;
	mul.f64 	%fd126, %fd125, 0d3BF921FB54442D19;
	cvt.rn.f32.f64 	%f2092, %fd126;
	neg.f32 	%f2093, %f2092;
	setp.lt.s32 	%p502, %r4052, 0;
	selp.f32 	%f4566, %f2093, %f2092, %p502;
	bra.uni 	$L__BB0_505;
$L__BB0_504:
	mov.f32 	%f2094, 0f00000000;
	mul.rn.f32 	%f4566, %f312, %f2094;
	mov.b32 	%r7259, 0;
$L__BB0_505:
	setp.ltu.f32 	%p503, %f314, 0f47CE4780;
	mul.rn.f32 	%f2095, %f4566, %f4566;
	and.b32  	%r4057, %r7259, 1;
	setp.eq.b32 	%p504, %r4057, 1;
	selp.f32 	%f2096, 0f3F800000, %f4566, %p504;
	fma.rn.f32 	%f2097, %f2095, %f2096, 0f00000000;
	fma.rn.f32 	%f2098, %f2095, 0f37CBAC00, 0fBAB607ED;
	selp.f32 	%f2099, %f2098, 0fB94D4153, %p504;
	selp.f32 	%f2100, 0f3D2AAABB, 0f3C0885E4, %p504;
	fma.rn.f32 	%f2101, %f2099, %f2095, %f2100;
	selp.f32 	%f2102, 0fBEFFFFFF, 0fBE2AAAA8, %p504;
	fma.rn.f32 	%f2103, %f2101, %f2095, %f2102;
	fma.rn.f32 	%f2104, %f2103, %f2097, %f2096;
	and.b32  	%r4058, %r7259, 2;
	setp.eq.s32 	%p505, %r4058, 0;
	mov.f32 	%f2105, 0f00000000;
	sub.f32 	%f2106, %f2105, %f2104;
	selp.f32 	%f318, %f2104, %f2106, %p505;
	@%p503 bra 	$L__BB0_513;
	setp.eq.f32 	%p506, %f314, 0f7F800000;
	@%p506 bra 	$L__BB0_512;
	mov.b32 	%r854, %f312;
	shl.b32 	%r4060, %r854, 8;
	or.b32  	%r855, %r4060, -2147483648;
	mov.b64 	%rd2875, 0;
	mov.b32 	%r7260, 0;
$L__BB0_508:
	.pragma "nounroll";
	mul.wide.u32 	%rd1300, %r7260, 4;
	mov.u64 	%rd1301, __cudart_i2opi_f;
	add.s64 	%rd1302, %rd1301, %rd1300;
	ld.global.nc.u32 	%r4061, [%rd1302];
	mad.wide.u32 	%rd1303, %r4061, %r855, %rd2875;
	shr.u64 	%rd2875, %rd1303, 32;
	add.s64 	%rd1304, %rd1, %rd1300;
	st.local.u32 	[%rd1304], %rd1303;
	add.s32 	%r7260, %r7260, 1;
	setp.ne.s32 	%p507, %r7260, 6;
	@%p507 bra 	$L__BB0_508;
	shr.u32 	%r4062, %r854, 23;
	st.local.u32 	[%rd1+24], %rd2875;
	and.b32  	%r858, %r4062, 31;
	and.b32  	%r4063, %r4062, 224;
	add.s32 	%r4064, %r4063, -128;
	shr.u32 	%r4065, %r4064, 5;
	mul.wide.u32 	%rd1305, %r4065, 4;
	sub.s64 	%rd198, %rd1, %rd1305;
	ld.local.u32 	%r7261, [%rd198+24];
	ld.local.u32 	%r7262, [%rd198+20];
	setp.eq.s32 	%p508, %r858, 0;
	@%p508 bra 	$L__BB0_511;
	shf.l.wrap.b32 	%r7261, %r7262, %r7261, %r858;
	ld.local.u32 	%r4066, [%rd198+16];
	shf.l.wrap.b32 	%r7262, %r4066, %r7262, %r858;
$L__BB0_511:
	shr.u32 	%r4067, %r7261, 30;
	shf.l.wrap.b32 	%r4068, %r7262, %r7261, 2;
	shl.b32 	%r4069, %r7262, 2;
	shr.u32 	%r4070, %r4068, 31;
	add.s32 	%r4071, %r4070, %r4067;
	neg.s32 	%r4072, %r4071;
	setp.lt.s32 	%p509, %r854, 0;
	selp.b32 	%r7263, %r4072, %r4071, %p509;
	xor.b32  	%r4073, %r4068, %r854;
	shr.s32 	%r4074, %r4068, 31;
	xor.b32  	%r4075, %r4074, %r4068;
	xor.b32  	%r4076, %r4074, %r4069;
	cvt.u64.u32 	%rd1306, %r4075;
	shl.b64 	%rd1307, %rd1306, 32;
	cvt.u64.u32 	%rd1308, %r4076;
	or.b64  	%rd1309, %rd1307, %rd1308;
	cvt.rn.f64.s64 	%fd127, %rd1309;
	mul.f64 	%fd128, %fd127, 0d3BF921FB54442D19;
	cvt.rn.f32.f64 	%f2107, %fd128;
	neg.f32 	%f2108, %f2107;
	setp.lt.s32 	%p510, %r4073, 0;
	selp.f32 	%f4567, %f2108, %f2107, %p510;
	bra.uni 	$L__BB0_513;
$L__BB0_512:
	mov.f32 	%f2109, 0f00000000;
	mul.rn.f32 	%f4567, %f312, %f2109;
	mov.b32 	%r7263, 0;
$L__BB0_513:
	add.s32 	%r4078, %r7263, 1;
	mul.rn.f32 	%f2110, %f4567, %f4567;
	and.b32  	%r4079, %r7263, 1;
	setp.eq.b32 	%p511, %r4079, 1;
	selp.f32 	%f2111, %f4567, 0f3F800000, %p511;
	fma.rn.f32 	%f2112, %f2110, %f2111, 0f00000000;
	fma.rn.f32 	%f2113, %f2110, 0f37CBAC00, 0fBAB607ED;
	selp.f32 	%f2114, 0fB94D4153, %f2113, %p511;
	selp.f32 	%f2115, 0f3C0885E4, 0f3D2AAABB, %p511;
	fma.rn.f32 	%f2116, %f2114, %f2110, %f2115;
	selp.f32 	%f2117, 0fBE2AAAA8, 0fBEFFFFFF, %p511;
	fma.rn.f32 	%f2118, %f2116, %f2110, %f2117;
	fma.rn.f32 	%f2119, %f2118, %f2112, %f2111;
	and.b32  	%r4080, %r4078, 2;
	setp.eq.s32 	%p512, %r4080, 0;
	mov.f32 	%f2120, 0f00000000;
	sub.f32 	%f2121, %f2120, %f2119;
	selp.f32 	%f2122, %f2119, %f2121, %p512;
	fma.rn.f32 	%f322, %f318, %f2122, %f312;
	mul.f32 	%f2123, %f322, 0f3F22F983;
	cvt.rni.s32.f32 	%r7271, %f2123;
	cvt.rn.f32.s32 	%f2124, %r7271;
	fma.rn.f32 	%f2125, %f2124, 0fBFC90FDA, %f322;
	fma.rn.f32 	%f2126, %f2124, 0fB3A22168, %f2125;
	fma.rn.f32 	%f4569, %f2124, 0fA7C234C5, %f2126;
	abs.f32 	%f324, %f322;
	setp.ltu.f32 	%p513, %f324, 0f47CE4780;
	mov.u32 	%r7267, %r7271;
	mov.f32 	%f4568, %f4569;
	@%p513 bra 	$L__BB0_521;
	setp.eq.f32 	%p514, %f324, 0f7F800000;
	@%p514 bra 	$L__BB0_520;
	mov.b32 	%r868, %f322;
	shl.b32 	%r4082, %r868, 8;
	or.b32  	%r869, %r4082, -2147483648;
	mov.b64 	%rd2876, 0;
	mov.b32 	%r7264, 0;
$L__BB0_516:
	.pragma "nounroll";
	mul.wide.u32 	%rd1311, %r7264, 4;
	mov.u64 	%rd1312, __cudart_i2opi_f;
	add.s64 	%rd1313, %rd1312, %rd1311;
	ld.global.nc.u32 	%r4083, [%rd1313];
	mad.wide.u32 	%rd1314, %r4083, %r869, %rd2876;
	shr.u64 	%rd2876, %rd1314, 32;
	add.s64 	%rd1315, %rd2, %rd1311;
	st.local.u32 	[%rd1315], %rd1314;
	add.s32 	%r7264, %r7264, 1;
	setp.ne.s32 	%p515, %r7264, 6;
	@%p515 bra 	$L__BB0_516;
	shr.u32 	%r4084, %r868, 23;
	st.local.u32 	[%rd2+24], %rd2876;
	and.b32  	%r872, %r4084, 31;
	and.b32  	%r4085, %r4084, 224;
	add.s32 	%r4086, %r4085, -128;
	shr.u32 	%r4087, %r4086, 5;
	mul.wide.u32 	%rd1316, %r4087, 4;
	sub.s64 	%rd201, %rd2, %rd1316;
	ld.local.u32 	%r7265, [%rd201+24];
	ld.local.u32 	%r7266, [%rd201+20];
	setp.eq.s32 	%p516, %r872, 0;
	@%p516 bra 	$L__BB0_519;
	shf.l.wrap.b32 	%r7265, %r7266, %r7265, %r872;
	ld.local.u32 	%r4088, [%rd201+16];
	shf.l.wrap.b32 	%r7266, %r4088, %r7266, %r872;
$L__BB0_519:
	shr.u32 	%r4089, %r7265, 30;
	shf.l.wrap.b32 	%r4090, %r7266, %r7265, 2;
	shl.b32 	%r4091, %r7266, 2;
	shr.u32 	%r4092, %r4090, 31;
	add.s32 	%r4093, %r4092, %r4089;
	neg.s32 	%r4094, %r4093;
	setp.lt.s32 	%p517, %r868, 0;
	selp.b32 	%r7267, %r4094, %r4093, %p517;
	xor.b32  	%r4095, %r4090, %r868;
	shr.s32 	%r4096, %r4090, 31;
	xor.b32  	%r4097, %r4096, %r4090;
	xor.b32  	%r4098, %r4096, %r4091;
	cvt.u64.u32 	%rd1317, %r4097;
	shl.b64 	%rd1318, %rd1317, 32;
	cvt.u64.u32 	%rd1319, %r4098;
	or.b64  	%rd1320, %rd1318, %rd1319;
	cvt.rn.f64.s64 	%fd129, %rd1320;
	mul.f64 	%fd130, %fd129, 0d3BF921FB54442D19;
	cvt.rn.f32.f64 	%f2127, %fd130;
	neg.f32 	%f2128, %f2127;
	setp.lt.s32 	%p518, %r4095, 0;
	selp.f32 	%f4568, %f2128, %f2127, %p518;
	bra.uni 	$L__BB0_521;
$L__BB0_520:
	mov.f32 	%f2129, 0f00000000;
	mul.rn.f32 	%f4568, %f322, %f2129;
	mov.b32 	%r7267, 0;
$L__BB0_521:
	setp.ltu.f32 	%p519, %f324, 0f47CE4780;
	mul.rn.f32 	%f2130, %f4568, %f4568;
	and.b32  	%r4100, %r7267, 1;
	setp.eq.b32 	%p520, %r4100, 1;
	selp.f32 	%f2131, 0f3F800000, %f4568, %p520;
	fma.rn.f32 	%f2132, %f2130, %f2131, 0f00000000;
	fma.rn.f32 	%f2133, %f2130, 0f37CBAC00, 0fBAB607ED;
	selp.f32 	%f2134, %f2133, 0fB94D4153, %p520;
	selp.f32 	%f2135, 0f3D2AAABB, 0f3C0885E4, %p520;
	fma.rn.f32 	%f2136, %f2134, %f2130, %f2135;
	selp.f32 	%f2137, 0fBEFFFFFF, 0fBE2AAAA8, %p520;
	fma.rn.f32 	%f2138, %f2136, %f2130, %f2137;
	fma.rn.f32 	%f2139, %f2138, %f2132, %f2131;
	and.b32  	%r4101, %r7267, 2;
	setp.eq.s32 	%p521, %r4101, 0;
	mov.f32 	%f2140, 0f00000000;
	sub.f32 	%f2141, %f2140, %f2139;
	selp.f32 	%f328, %f2139, %f2141, %p521;
	@%p519 bra 	$L__BB0_529;
	setp.eq.f32 	%p522, %f324, 0f7F800000;
	@%p522 bra 	$L__BB0_528;
	mov.b32 	%r881, %f322;
	shl.b32 	%r4103, %r881, 8;
	or.b32  	%r882, %r4103, -2147483648;
	mov.b64 	%rd2877, 0;
	mov.b32 	%r7268, 0;
$L__BB0_524:
	.pragma "nounroll";
	mul.wide.u32 	%rd1322, %r7268, 4;
	mov.u64 	%rd1323, __cudart_i2opi_f;
	add.s64 	%rd1324, %rd1323, %rd1322;
	ld.global.nc.u32 	%r4104, [%rd1324];
	mad.wide.u32 	%rd1325, %r4104, %r882, %rd2877;
	shr.u64 	%rd2877, %rd1325, 32;
	add.s64 	%rd1326, %rd1, %rd1322;
	st.local.u32 	[%rd1326], %rd1325;
	add.s32 	%r7268, %r7268, 1;
	setp.ne.s32 	%p523, %r7268, 6;
	@%p523 bra 	$L__BB0_524;
	shr.u32 	%r4105, %r881, 23;
	st.local.u32 	[%rd1+24], %rd2877;
	and.b32  	%r885, %r4105, 31;
	and.b32  	%r4106, %r4105, 224;
	add.s32 	%r4107, %r4106, -128;
	shr.u32 	%r4108, %r4107, 5;
	mul.wide.u32 	%rd1327, %r4108, 4;
	sub.s64 	%rd204, %rd1, %rd1327;
	ld.local.u32 	%r7269, [%rd204+24];
	ld.local.u32 	%r7270, [%rd204+20];
	setp.eq.s32 	%p524, %r885, 0;
	@%p524 bra 	$L__BB0_527;
	shf.l.wrap.b32 	%r7269, %r7270, %r7269, %r885;
	ld.local.u32 	%r4109, [%rd204+16];
	shf.l.wrap.b32 	%r7270, %r4109, %r7270, %r885;
$L__BB0_527:
	shr.u32 	%r4110, %r7269, 30;
	shf.l.wrap.b32 	%r4111, %r7270, %r7269, 2;
	shl.b32 	%r4112, %r7270, 2;
	shr.u32 	%r4113, %r4111, 31;
	add.s32 	%r4114, %r4113, %r4110;
	neg.s32 	%r4115, %r4114;
	setp.lt.s32 	%p525, %r881, 0;
	selp.b32 	%r7271, %r4115, %r4114, %p525;
	xor.b32  	%r4116, %r4111, %r881;
	shr.s32 	%r4117, %r4111, 31;
	xor.b32  	%r4118, %r4117, %r4111;
	xor.b32  	%r4119, %r4117, %r4112;
	cvt.u64.u32 	%rd1328, %r4118;
	shl.b64 	%rd1329, %rd1328, 32;
	cvt.u64.u32 	%rd1330, %r4119;
	or.b64  	%rd1331, %rd1329, %rd1330;
	cvt.rn.f64.s64 	%fd131, %rd1331;
	mul.f64 	%fd132, %fd131, 0d3BF921FB54442D19;
	cvt.rn.f32.f64 	%f2142, %fd132;
	neg.f32 	%f2143, %f2142;
	setp.lt.s32 	%p526, %r4116, 0;
	selp.f32 	%f4569, %f2143, %f2142, %p526;
	bra.uni 	$L__BB0_529;
$L__BB0_528:
	mov.f32 	%f2144, 0f00000000;
	mul.rn.f32 	%f4569, %f322, %f2144;
	mov.b32 	%r7271, 0;
$L__BB0_529:
	add.s32 	%r4121, %r7271, 1;
	mul.rn.f32 	%f2145, %f4569, %f4569;
	and.b32  	%r4122, %r7271, 1;
	setp.eq.b32 	%p527, %r4122, 1;
	selp.f32 	%f2146, %f4569, 0f3F800000, %p527;
	fma.rn.f32 	%f2147, %f2145, %f2146, 0f00000000;
	fma.rn.f32 	%f2148, %f2145, 0f37CBAC00, 0fBAB607ED;
	selp.f32 	%f2149, 0fB94D4153, %f2148, %p527;
	selp.f32 	%f2150, 0f3C0885E4, 0f3D2AAABB, %p527;
	fma.rn.f32 	%f2151, %f2149, %f2145, %f2150;
	selp.f32 	%f2152, 0fBE2AAAA8, 0fBEFFFFFF, %p527;
	fma.rn.f32 	%f2153, %f2151, %f2145, %f2152;
	fma.rn.f32 	%f2154, %f2153, %f2147, %f2146;
	and.b32  	%r4123, %r4121, 2;
	setp.eq.s32 	%p528, %r4123, 0;
	mov.f32 	%f2155, 0f00000000;
	sub.f32 	%f2156, %f2155, %f2154;
	selp.f32 	%f2157, %f2154, %f2156, %p528;
	fma.rn.f32 	%f332, %f328, %f2157, %f322;
	mul.f32 	%f2158, %f332, 0f3F22F983;
	cvt.rni.s32.f32 	%r7279, %f2158;
	cvt.rn.f32.s32 	%f2159, %r7279;
	fma.rn.f32 	%f2160, %f2159, 0fBFC90FDA, %f332;
	fma.rn.f32 	%f2161, %f2159, 0fB3A22168, %f2160;
	fma.rn.f32 	%f4571, %f2159, 0fA7C234C5, %f2161;
	abs.f32 	%f334, %f332;
	setp.ltu.f32 	%p529, %f334, 0f47CE4780;
	mov.u32 	%r7275, %r7279;
	mov.f32 	%f4570, %f4571;
	@%p529 bra 	$L__BB0_537;
	setp.eq.f32 	%p530, %f334, 0f7F800000;
	@%p530 bra 	$L__BB0_536;
	mov.b32 	%r895, %f332;
	shl.b32 	%r4125, %r895, 8;
	or.b32  	%r896, %r4125, -2147483648;
	mov.b64 	%rd2878, 0;
	mov.b32 	%r7272, 0;
$L__BB0_532:
	.pragma "nounroll";
	mul.wide.u32 	%rd1333, %r7272, 4;
	mov.u64 	%rd1334, __cudart_i2opi_f;
	add.s64 	%rd1335, %rd1334, %rd1333;
	ld.global.nc.u32 	%r4126, [%rd1335];
	mad.wide.u32 	%rd1336, %r4126, %r896, %rd2878;
	shr.u64 	%rd2878, %rd1336, 32;
	add.s64 	%rd1337, %rd2, %rd1333;
	st.local.u32 	[%rd1337], %rd1336;
	add.s32 	%r7272, %r7272, 1;
	setp.ne.s32 	%p531, %r7272, 6;
	@%p531 bra 	$L__BB0_532;
	shr.u32 	%r4127, %r895, 23;
	st.local.u32 	[%rd2+24], %rd2878;
	and.b32  	%r899, %r4127, 31;
	and.b32  	%r4128, %r4127, 224;
	add.s32 	%r4129, %r4128, -128;
	shr.u32 	%r4130, %r4129, 5;
	mul.wide.u32 	%rd1338, %r4130, 4;
	sub.s64 	%rd207, %rd2, %rd1338;
	ld.local.u32 	%r7273, [%rd207+24];
	ld.local.u32 	%r7274, [%rd207+20];
	setp.eq.s32 	%p532, %r899, 0;
	@%p532 bra 	$L__BB0_535;
	shf.l.wrap.b32 	%r7273, %r7274, %r7273, %r899;
	ld.local.u32 	%r4131, [%rd207+16];
	shf.l.wrap.b32 	%r7274, %r4131, %r7274, %r899;
$L__BB0_535:
	shr.u32 	%r4132, %r7273, 30;
	shf.l.wrap.b32 	%r4133, %r7274, %r7273, 2;
	shl.b32 	%r4134, %r7274, 2;
	shr.u32 	%r4135, %r4133, 31;
	add.s32 	%r4136, %r4135, %r4132;
	neg.s32 	%r4137, %r4136;
	setp.lt.s32 	%p533, %r895, 0;
	selp.b32 	%r7275, %r4137, %r4136, %p533;
	xor.b32  	%r4138, %r4133, %r895;
	shr.s32 	%r4139, %r4133, 31;
	xor.b32  	%r4140, %r4139, %r4133;
	xor.b32  	%r4141, %r4139, %r4134;
	cvt.u64.u32 	%rd1339, %r4140;
	shl.b64 	%rd1340, %rd1339, 32;
	cvt.u64.u32 	%rd1341, %r4141;
	or.b64  	%rd1342, %rd1340, %rd1341;
	cvt.rn.f64.s64 	%fd133, %rd1342;
	mul.f64 	%fd134, %fd133, 0d3BF921FB54442D19;
	cvt.rn.f32.f64 	%f2162, %fd134;
	neg.f32 	%f2163, %f2162;
	setp.lt.s32 	%p534, %r4138, 0;
	selp.f32 	%f4570, %f2163, %f2162, %p534;
	bra.uni 	$L__BB0_537;
$L__BB0_536:
	mov.f32 	%f2164, 0f00000000;
	mul.rn.f32 	%f4570, %f332, %f2164;
	mov.b32 	%r7275, 0;
$L__BB0_537:
	setp.ltu.f32 	%p535, %f334, 0f47CE4780;
	mul.rn.f32 	%f2165, %f4570, %f4570;
	and.b32  	%r4143, %r7275, 1;
	setp.eq.b32 	%p536, %r4143, 1;
	selp.f32 	%f2166, 0f3F800000, %f4570, %p536;
	fma.rn.f32 	%f2167, %f2165, %f2166, 0f00000000;
	fma.rn.f32 	%f2168, %f2165, 0f37CBAC00, 0fBAB607ED;
	selp.f32 	%f2169, %f2168, 0fB94D4153, %p536;
	selp.f32 	%f2170, 0f3D2AAABB, 0f3C0885E4, %p536;
	fma.rn.f32 	%f2171, %f2169, %f2165, %f2170;
	selp.f32 	%f2172, 0fBEFFFFFF, 0fBE2AAAA8, %p536;
	fma.rn.f32 	%f2173, %f2171, %f2165, %f2172;
	fma.rn.f32 	%f2174, %f2173, %f2167, %f2166;
	and.b32  	%r4144, %r7275, 2;
	setp.eq.s32 	%p537, %r4144, 0;
	mov.f32 	%f2175, 0f00000000;
	sub.f32 	%f2176, %f2175, %f2174;
	selp.f32 	%f338, %f2174, %f2176, %p537;
	@%p535 bra 	$L__BB0_545;
	setp.eq.f32 	%p538, %f334, 0f7F800000;
	@%p538 bra 	$L__BB0_544;
	mov.b32 	%r908, %f332;
	shl.b32 	%r4146, %r908, 8;
	or.b32  	%r909, %r4146, -2147483648;
	mov.b64 	%rd2879, 0;
	mov.b32 	%r7276, 0;
$L__BB0_540:
	.pragma "nounroll";
	mul.wide.u32 	%rd1344, %r7276, 4;
	mov.u64 	%rd1345, __cudart_i2opi_f;
	add.s64 	%rd1346, %rd1345, %rd1344;
	ld.global.nc.u32 	%r4147, [%rd1346];
	mad.wide.u32 	%rd1347, %r4147, %r909, %rd2879;
	shr.u64 	%rd2879, %rd1347, 32;
	add.s64 	%rd1348, %rd1, %rd1344;
	st.local.u32 	[%rd1348], %rd1347;
	add.s32 	%r7276, %r7276, 1;
	setp.ne.s32 	%p539, %r7276, 6;
	@%p539 bra 	$L__BB0_540;
	shr.u32 	%r4148, %r908, 23;
	st.local.u32 	[%rd1+24], %rd2879;
	and.b32  	%r912, %r4148, 31;
	and.b32  	%r4149, %r4148, 224;
	add.s32 	%r4150, %r4149, -128;
	shr.u32 	%r4151, %r4150, 5;
	mul.wide.u32 	%rd1349, %r4151, 4;
	sub.s64 	%rd210, %rd1, %rd1349;
	ld.local.u32 	%r7277, [%rd210+24];
	ld.local.u32 	%r7278, [%rd210+20];
	setp.eq.s32 	%p540, %r912, 0;
	@%p540 bra 	$L__BB0_543;
	shf.l.wrap.b32 	%r7277, %r7278, %r7277, %r912;
	ld.local.u32 	%r4152, [%rd210+16];
	shf.l.wrap.b32 	%r7278, %r4152, %r7278, %r912;
$L__BB0_543:
	shr.u32 	%r4153, %r7277, 30;
	shf.l.wrap.b32 	%r4154, %r7278, %r7277, 2;
	shl.b32 	%r4155, %r7278, 2;
	shr.u32 	%r4156, %r4154, 31;
	add.s32 	%r4157, %r4156, %r4153;
	neg.s32 	%r4158, %r4157;
	setp.lt.s32 	%p541, %r908, 0;
	selp.b32 	%r7279, %r4158, %r4157, %p541;
	xor.b32  	%r4159, %r4154, %r908;
	shr.s32 	%r4160, %r4154, 31;
	xor.b32  	%r4161, %r4160, %r4154;
	xor.b32  	%r4162, %r4160, %r4155;
	cvt.u64.u32 	%rd1350, %r4161;
	shl.b64 	%rd1351, %rd1350, 32;
	cvt.u64.u32 	%rd1352, %r4162;
	or.b64  	%rd1353, %rd1351, %rd1352;
	cvt.rn.f64.s64 	%fd135, %rd1353;
	mul.f64 	%fd136, %fd135, 0d3BF921FB54442D19;
	cvt.rn.f32.f64 	%f2177, %fd136;
	neg.f32 	%f2178, %f2177;
	setp.lt.s32 	%p542, %r4159, 0;
	selp.f32 	%f4571, %f2178, %f2177, %p542;
	bra.uni 	$L__BB0_545;
$L__BB0_544:
	mov.f32 	%f2179, 0f00000000;
	mul.rn.f32 	%f4571, %f332, %f2179;
	mov.b32 	%r7279, 0;
$L__BB0_545:
	add.s32 	%r4164, %r7279, 1;
	mul.rn.f32 	%f2180, %f4571, %f4571;
	and.b32  	%r4165, %r7279, 1;
	setp.eq.b32 	%p543, %r4165, 1;
	selp.f32 	%f2181, %f4571, 0f3F800000, %p543;
	fma.rn.f32 	%f2182, %f2180, %f2181, 0f00000000;
	fma.rn.f32 	%f2183, %f2180, 0f37CBAC00, 0fBAB607ED;
	selp.f32 	%f2184, 0fB94D4153, %f2183, %p543;
	selp.f32 	%f2185, 0f3C0885E4, 0f3D2AAABB, %p543;
	fma.rn.f32 	%f2186, %f2184, %f2180, %f2185;
	selp.f32 	%f2187, 0fBE2AAAA8, 0fBEFFFFFF, %p543;
	fma.rn.f32 	%f2188, %f2186, %f2180, %f2187;
	fma.rn.f32 	%f2189, %f2188, %f2182, %f2181;
	and.b32  	%r4166, %r4164, 2;
	setp.eq.s32 	%p544, %r4166, 0;
	mov.f32 	%f2190, 0f00000000;
	sub.f32 	%f2191, %f2190, %f2189;
	selp.f32 	%f2192, %f2189, %f2191, %p544;
	fma.rn.f32 	%f342, %f338, %f2192, %f332;
	mul.f32 	%f2193, %f342, 0f3F22F983;
	cvt.rni.s32.f32 	%r7287, %f2193;
	cvt.rn.f32.s32 	%f2194, %r7287;
	fma.rn.f32 	%f2195, %f2194, 0fBFC90FDA, %f342;
	fma.rn.f32 	%f2196, %f2194, 0fB3A22168, %f2195;
	fma.rn.f32 	%f4573, %f2194, 0fA7C234C5, %f2196;
	abs.f32 	%f344, %f342;
	setp.ltu.f32 	%p545, %f344, 0f47CE4780;
	mov.u32 	%r7283, %r7287;
	mov.f32 	%f4572, %f4573;
	@%p545 bra 	$L__BB0_553;
	setp.eq.f32 	%p546, %f344, 0f7F800000;
	@%p546 bra 	$L__BB0_552;
	mov.b32 	%r922, %f342;
	shl.b32 	%r4168, %r922, 8;
	or.b32  	%r923, %r4168, -2147483648;
	mov.b64 	%rd2880, 0;
	mov.b32 	%r7280, 0;
$L__BB0_548:
	.pragma "nounroll";
	mul.wide.u32 	%rd1355, %r7280, 4;
	mov.u64 	%rd1356, __cudart_i2opi_f;
	add.s64 	%rd1357, %rd1356, %rd1355;
	ld.global.nc.u32 	%r4169, [%rd1357];
	mad.wide.u32 	%rd1358, %r4169, %r923, %rd2880;
	shr.u64 	%rd2880, %rd1358, 32;
	add.s64 	%rd1359, %rd2, %rd1355;
	st.local.u32 	[%rd1359], %rd1358;
	add.s32 	%r7280, %r7280, 1;
	setp.ne.s32 	%p547, %r7280, 6;
	@%p547 bra 	$L__BB0_548;
	shr.u32 	%r4170, %r922, 23;
	st.local.u32 	[%rd2+24], %rd2880;
	and.b32  	%r926, %r4170, 31;
	and.b32  	%r4171, %r4170, 224;
	add.s32 	%r4172, %r4171, -128;
	shr.u32 	%r4173, %r4172, 5;
	mul.wide.u32 	%rd1360, %r4173, 4;
	sub.s64 	%rd213, %rd2, %rd1360;
	ld.local.u32 	%r7281, [%rd213+24];
	ld.local.u32 	%r7282, [%rd213+20];
	setp.eq.s32 	%p548, %r926, 0;
	@%p548 bra 	$L__BB0_551;
	shf.l.wrap.b32 	%r7281, %r7282, %r7281, %r926;
	ld.local.u32 	%r4174, [%rd213+16];
	shf.l.wrap.b32 	%r7282, %r4174, %r7282, %r926;
$L__BB0_551:
	shr.u32 	%r4175, %r7281, 30;
	shf.l.wrap.b32 	%r4176, %r7282, %r7281, 2;
	shl.b32 	%r4177, %r7282, 2;
	shr.u32 	%r4178, %r4176, 31;
	add.s32 	%r4179, %r4178, %r4175;
	neg.s32 	%r4180, %r4179;
	setp.lt.s32 	%p549, %r922, 0;
	selp.b32 	%r7283, %r4180, %r4179, %p549;
	xor.b32  	%r4181, %r4176, %r922;
	shr.s32 	%r4182, %r4176, 31;
	xor.b32  	%r4183, %r4182, %r4176;
	xor.b32  	%r4184, %r4182, %r4177;
	cvt.u64.u32 	%rd1361, %r4183;
	shl.b64 	%rd1362, %rd1361, 32;
	cvt.u64.u32 	%rd1363, %r4184;
	or.b64  	%rd1364, %rd1362, %rd1363;
	cvt.rn.f64.s64 	%fd137, %rd1364;
	mul.f64 	%fd138, %fd137, 0d3BF921FB54442D19;
	cvt.rn.f32.f64 	%f2197, %fd138;
	neg.f32 	%f2198, %f2197;
	setp.lt.s32 	%p550, %r4181, 0;
	selp.f32 	%f4572, %f2198, %f2197, %p550;
	bra.uni 	$L__BB0_553;
$L__BB0_552:
	mov.f32 	%f2199, 0f00000000;
	mul.rn.f32 	%f4572, %f342, %f2199;
	mov.b32 	%r7283, 0;
$L__BB0_553:
	setp.ltu.f32 	%p551, %f344, 0f47CE4780;
	mul.rn.f32 	%f2200, %f4572, %f4572;
	and.b32  	%r4186, %r7283, 1;
	setp.eq.b32 	%p552, %r4186, 1;
	selp.f32 	%f2201, 0f3F800000, %f4572, %p552;
	fma.rn.f32 	%f2202, %f2200, %f2201, 0f00000000;
	fma.rn.f32 	%f2203, %f2200, 0f37CBAC00, 0fBAB607ED;
	selp.f32 	%f2204, %f2203, 0fB94D4153, %p552;
	selp.f32 	%f2205, 0f3D2AAABB, 0f3C0885E4, %p552;
	fma.rn.f32 	%f2206, %f2204, %f2200, %f2205;
	selp.f32 	%f2207, 0fBEFFFFFF, 0fBE2AAAA8, %p552;
	fma.rn.f32 	%f2208, %f2206, %f2200, %f2207;
	fma.rn.f32 	%f2209, %f2208, %f2202, %f2201;
	and.b32  	%r4187, %r7283, 2;
	setp.eq.s32 	%p553, %r4187, 0;
	mov.f32 	%f2210, 0f00000000;
	sub.f32 	%f2211, %f2210, %f2209;
	selp.f32 	%f348, %f2209, %f2211, %p553;
	@%p551 bra 	$L__BB0_561;
	setp.eq.f32 	%p554, %f344, 0f7F800000;
	@%p554 bra 	$L__BB0_560;
	mov.b32 	%r935, %f342;
	shl.b32 	%r4189, %r935, 8;
	or.b32  	%r936, %r4189, -2147483648;
	mov.b64 	%rd2881, 0;
	mov.b32 	%r7284, 0;
$L__BB0_556:
	.pragma "nounroll";
	mul.wide.u32 	%rd1366, %r7284, 4;
	mov.u64 	%rd1367, __cudart_i2opi_f;
	add.s64 	%rd1368, %rd1367, %rd1366;
	ld.global.nc.u32 	%r4190, [%rd1368];
	mad.wide.u32 	%rd1369, %r4190, %r936, %rd2881;
	shr.u64 	%rd2881, %rd1369, 32;
	add.s64 	%rd1370, %rd1, %rd1366;
	st.local.u32 	[%rd1370], %rd1369;
	add.s32 	%r7284, %r7284, 1;
	setp.ne.s32 	%p555, %r7284, 6;
	@%p555 bra 	$L__BB0_556;
	shr.u32 	%r4191, %r935, 23;
	st.local.u32 	[%rd1+24], %rd2881;
	and.b32  	%r939, %r4191, 31;
	and.b32  	%r4192, %r4191, 224;
	add.s32 	%r4193, %r4192, -128;
	shr.u32 	%r4194, %r4193, 5;
	mul.wide.u32 	%rd1371, %r4194, 4;
	sub.s64 	%rd216, %rd1, %rd1371;
	ld.local.u32 	%r7285, [%rd216+24];
	ld.local.u32 	%r7286, [%rd216+20];
	setp.eq.s32 	%p556, %r939, 0;
	@%p556 bra 	$L__BB0_559;
	shf.l.wrap.b32 	%r7285, %r7286, %r7285, %r939;
	ld.local.u32 	%r4195, [%rd216+16];
	shf.l.wrap.b32 	%r7286, %r4195, %r7286, %r939;
$L__BB0_559:
	shr.u32 	%r4196, %r7285, 30;
	shf.l.wrap.b32 	%r4197, %r7286, %r7285, 2;
	shl.b32 	%r4198, %r7286, 2;
	shr.u32 	%r4199, %r4197, 31;
	add.s32 	%r4200, %r4199, %r4196;
	neg.s32 	%r4201, %r4200;
	setp.lt.s32 	%p557, %r935, 0;
	selp.b32 	%r7287, %r4201, %r4200, %p557;
	xor.b32  	%r4202, %r4197, %r935;
	shr.s32 	%r4203, %r4197, 31;
	xor.b32  	%r4204, %r4203, %r4197;
	xor.b32  	%r4205, %r4203, %r4198;
	cvt.u64.u32 	%rd1372, %r4204;
	shl.b64 	%rd1373, %rd1372, 32;
	cvt.u64.u32 	%rd1374, %r4205;
	or.b64  	%rd1375, %rd1373, %rd1374;
	cvt.rn.f64.s64 	%fd139, %rd1375;
	mul.f64 	%fd140, %fd139, 0d3BF921FB54442D19;
	cvt.rn.f32.f64 	%f2212, %fd140;
	neg.f32 	%f2213, %f2212;
	setp.lt.s32 	%p558, %r4202, 0;
	selp.f32 	%f4573, %f2213, %f2212, %p558;
	bra.uni 	$L__BB0_561;
$L__BB0_560:
	mov.f32 	%f2214, 0f00000000;
	mul.rn.f32 	%f4573, %f342, %f2214;
	mov.b32 	%r7287, 0;
$L__BB0_561:
	add.s32 	%r4207, %r7287, 1;
	mul.rn.f32 	%f2215, %f4573, %f4573;
	and.b32  	%r4208, %r7287, 1;
	setp.eq.b32 	%p559, %r4208, 1;
	selp.f32 	%f2216, %f4573, 0f3F800000, %p559;
	fma.rn.f32 	%f2217, %f2215, %f2216, 0f00000000;
	fma.rn.f32 	%f2218, %f2215, 0f37CBAC00, 0fBAB607ED;
	selp.f32 	%f2219, 0fB94D4153, %f2218, %p559;
	selp.f32 	%f2220, 0f3C0885E4, 0f3D2AAABB, %p559;
	fma.rn.f32 	%f2221, %f2219, %f2215, %f2220;
	selp.f32 	%f2222, 0fBE2AAAA8, 0fBEFFFFFF, %p559;
	fma.rn.f32 	%f2223, %f2221, %f2215, %f2222;
	fma.rn.f32 	%f2224, %f2223, %f2217, %f2216;
	and.b32  	%r4209, %r4207, 2;
	setp.eq.s32 	%p560, %r4209, 0;
	mov.f32 	%f2225, 0f00000000;
	sub.f32 	%f2226, %f2225, %f2224;
	selp.f32 	%f2227, %f2224, %f2226, %p560;
	fma.rn.f32 	%f352, %f348, %f2227, %f342;
	mul.f32 	%f2228, %f352, 0f3F22F983;
	cvt.rni.s32.f32 	%r7295, %f2228;
	cvt.rn.f32.s32 	%f2229, %r7295;
	fma.rn.f32 	%f2230, %f2229, 0fBFC90FDA, %f352;
	fma.rn.f32 	%f2231, %f2229, 0fB3A22168, %f2230;
	fma.rn.f32 	%f4575, %f2229, 0fA7C234C5, %f2231;
	abs.f32 	%f354, %f352;
	setp.ltu.f32 	%p561, %f354, 0f47CE4780;
	mov.u32 	%r7291, %r7295;
	mov.f32 	%f4574, %f4575;
	@%p561 bra 	$L__BB0_569;
	setp.eq.f32 	%p562, %f354, 0f7F800000;
	@%p562 bra 	$L__BB0_568;
	mov.b32 	%r949, %f352;
	shl.b32 	%r4211, %r949, 8;
	or.b32  	%r950, %r4211, -2147483648;
	mov.b64 	%rd2882, 0;
	mov.b32 	%r7288, 0;
$L__BB0_564:
	.pragma "nounroll";
	mul.wide.u32 	%rd1377, %r7288, 4;
	mov.u64 	%rd1378, __cudart_i2opi_f;
	add.s64 	%rd1379, %rd1378, %rd1377;
	ld.global.nc.u32 	%r4212, [%rd1379];
	mad.wide.u32 	%rd1380, %r4212, %r950, %rd2882;
	shr.u64 	%rd2882, %rd1380, 32;
	add.s64 	%rd1381, %rd2, %rd1377;
	st.local.u32 	[%rd1381], %rd1380;
	add.s32 	%r7288, %r7288, 1;
	setp.ne.s32 	%p563, %r7288, 6;
	@%p563 bra 	$L__BB0_564;
	shr.u32 	%r4213, %r949, 23;
	st.local.u32 	[%rd2+24], %rd2882;
	and.b32  	%r953, %r4213, 31;
	and.b32  	%r4214, %r4213, 224;
	add.s32 	%r4215, %r4214, -128;
	shr.u32 	%r4216, %r4215, 5;
	mul.wide.u32 	%rd1382, %r4216, 4;
	sub.s64 	%rd219, %rd2, %rd1382;
	ld.local.u32 	%r7289, [%rd219+24];
	ld.local.u32 	%r7290, [%rd219+20];
	setp.eq.s32 	%p564, %r953, 0;
	@%p564 bra 	$L__BB0_567;
	shf.l.wrap.b32 	%r7289, %r7290, %r7289, %r953;
	ld.local.u32 	%r4217, [%rd219+16];
	shf.l.wrap.b32 	%r7290, %r4217, %r7290, %r953;
$L__BB0_567:
	shr.u32 	%r4218, %r7289, 30;
	shf.l.wrap.b32 	%r4219, %r7290, %r7289, 2;
	shl.b32 	%r4220, %r7290, 2;
	shr.u32 	%r4221, %r4219, 31;
	add.s32 	%r4222, %r4221, %r4218;
	neg.s32 	%r4223, %r4222;
	setp.lt.s32 	%p565, %r949, 0;
	selp.b32 	%r7291, %r4223, %r4222, %p565;
	xor.b32  	%r4224, %r4219, %r949;
	shr.s32 	%r4225, %r4219, 31;
	xor.b32  	%r4226, %r4225, %r4219;
	xor.b32  	%r4227, %r4225, %r4220;
	cvt.u64.u32 	%rd1383, %r4226;
	shl.b64 	%rd1384, %rd1383, 32;
	cvt.u64.u32 	%rd1385, %r4227;
	or.b64  	%rd1386, %rd1384, %rd1385;
	cvt.rn.f64.s64 	%fd141, %rd1386;
	mul.f64 	%fd142, %fd141, 0d3BF921FB54442D19;
	cvt.rn.f32.f64 	%f2232, %fd142;
	neg.f32 	%f2233, %f2232;
	setp.lt.s32 	%p566, %r4224, 0;
	selp.f32 	%f4574, %f2233, %f2232, %p566;
	bra.uni 	$L__BB0_569;
$L__BB0_568:
	mov.f32 	%f2234, 0f00000000;
	mul.rn.f32 	%f4574, %f352, %f2234;
	mov.b32 	%r7291, 0;
$L__BB0_569:
	setp.ltu.f32 	%p567, %f354, 0f47CE4780;
	mul.rn.f32 	%f2235, %f4574, %f4574;
	and.b32  	%r4229, %r7291, 1;
	setp.eq.b32 	%p568, %r4229, 1;
	selp.f32 	%f2236, 0f3F800000, %f4574, %p568;
	fma.rn.f32 	%f2237, %f2235, %f2236, 0f00000000;
	fma.rn.f32 	%f2238, %f2235, 0f37CBAC00, 0fBAB607ED;
	selp.f32 	%f2239, %f2238, 0fB94D4153, %p568;
	selp.f32 	%f2240, 0f3D2AAABB, 0f3C0885E4, %p568;
	fma.rn.f32 	%f2241, %f2239, %f2235, %f2240;
	selp.f32 	%f2242, 0fBEFFFFFF, 0fBE2AAAA8, %p568;
	fma.rn.f32 	%f2243, %f2241, %f2235, %f2242;
	fma.rn.f32 	%f2244, %f2243, %f2237, %f2236;
	and.b32  	%r4230, %r7291, 2;
	setp.eq.s32 	%p569, %r4230, 0;
	mov.f32 	%f2245, 0f00000000;
	sub.f32 	%f2246, %f2245, %f2244;
	selp.f32 	%f358, %f2244, %f2246, %p569;
	@%p567 bra 	$L__BB0_577;
	setp.eq.f32 	%p570, %f354, 0f7F800000;
	@%p570 bra 	$L__BB0_576;
	mov.b32 	%r962, %f352;
	shl.b32 	%r4232, %r962, 8;
	or.b32  	%r963, %r4232, -2147483648;
	mov.b64 	%rd2883, 0;
	mov.b32 	%r7292, 0;
$L__BB0_572:
	.pragma "nounroll";
	mul.wide.u32 	%rd1388, %r7292, 4;
	mov.u64 	%rd1389, __cudart_i2opi_f;
	add.s64 	%rd1390, %rd1389, %rd1388;
	ld.global.nc.u32 	%r4233, [%rd1390];
	mad.wide.u32 	%rd1391, %r4233, %r963, %rd2883;
	shr.u64 	%rd2883, %rd1391, 32;
	add.s64 	%rd1392, %rd1, %rd1388;
	st.local.u32 	[%rd1392], %rd1391;
	add.s32 	%r7292, %r7292, 1;
	setp.ne.s32 	%p571, %r7292, 6;
	@%p571 bra 	$L__BB0_572;
	shr.u32 	%r4234, %r962, 23;
	st.local.u32 	[%rd1+24], %rd2883;
	and.b32  	%r966, %r4234, 31;
	and.b32  	%r4235, %r4234, 224;
	add.s32 	%r4236, %r4235, -128;
	shr.u32 	%r4237, %r4236, 5;
	mul.wide.u32 	%rd1393, %r4237, 4;
	sub.s64 	%rd222, %rd1, %rd1393;
	ld.local.u32 	%r7293, [%rd222+24];
	ld.local.u32 	%r7294, [%rd222+20];
	setp.eq.s32 	%p572, %r966, 0;
	@%p572 bra 	$L__BB0_575;
	shf.l.wrap.b32 	%r7293, %r7294, %r7293, %r966;
	ld.local.u32 	%r4238, [%rd222+16];
	shf.l.wrap.b32 	%r7294, %r4238, %r7294, %r966;
$L__BB0_575:
	shr.u32 	%r4239, %r7293, 30;
	shf.l.wrap.b32 	%r4240, %r7294, %r7293, 2;
	shl.b32 	%r4241, %r7294, 2;
	shr.u32 	%r4242, %r4240, 31;
	add.s32 	%r4243, %r4242, %r4239;
	neg.s32 	%r4244, %r4243;
	setp.lt.s32 	%p573, %r962, 0;
	selp.b32 	%r7295, %r4244, %r4243, %p573;
	xor.b32  	%r4245, %r4240, %r962;
	shr.s32 	%r4246, %r4240, 31;
	xor.b32  	%r4247, %r4246, %r4240;
	xor.b32  	%r4248, %r4246, %r4241;
	cvt.u64.u32 	%rd1394, %r4247;
	shl.b64 	%rd1395, %rd1394, 32;
	cvt.u64.u32 	%rd1396, %r4248;
	or.b64  	%rd1397, %rd1395, %rd1396;
	cvt.rn.f64.s64 	%fd143, %rd1397;
	mul.f64 	%fd144, %fd143, 0d3BF921FB54442D19;
	cvt.rn.f32.f64 	%f2247, %fd144;
	neg.f32 	%f2248, %f2247;
	setp.lt.s32 	%p574, %r4245, 0;
	selp.f32 	%f4575, %f2248, %f2247, %p574;
	bra.uni 	$L__BB0_577;
$L__BB0_576:
	mov.f32 	%f2249, 0f00000000;
	mul.rn.f32 	%f4575, %f352, %f2249;
	mov.b32 	%r7295, 0;
$L__BB0_577:
	add.s32 	%r4250, %r7295, 1;
	mul.rn.f32 	%f2250, %f4575, %f4575;
	and.b32  	%r4251, %r7295, 1;
	setp.eq.b32 	%p575, %r4251, 1;
	selp.f32 	%f2251, %f4575, 0f3F800000, %p575;
	fma.rn.f32 	%f2252, %f2250, %f2251, 0f00000000;
	fma.rn.f32 	%f2253, %f2250, 0f37CBAC00, 0fBAB607ED;
	selp.f32 	%f2254, 0fB94D4153, %f2253, %p575;
	selp.f32 	%f2255, 0f3C0885E4, 0f3D2AAABB, %p575;
	fma.rn.f32 	%f2256, %f2254, %f2250, %f2255;
	selp.f32 	%f2257, 0fBE2AAAA8, 0fBEFFFFFF, %p575;
	fma.rn.f32 	%f2258, %f2256, %f2250, %f2257;
	fma.rn.f32 	%f2259, %f2258, %f2252, %f2251;
	and.b32  	%r4252, %r4250, 2;
	setp.eq.s32 	%p576, %r4252, 0;
	mov.f32 	%f2260, 0f00000000;
	sub.f32 	%f2261, %f2260, %f2259;
	selp.f32 	%f2262, %f2259, %f2261, %p576;
	fma.rn.f32 	%f362, %f358, %f2262, %f352;
	mul.f32 	%f2263, %f362, 0f3F22F983;
	cvt.rni.s32.f32 	%r7303, %f2263;
	cvt.rn.f32.s32 	%f2264, %r7303;
	fma.rn.f32 	%f2265, %f2264, 0fBFC90FDA, %f362;
	fma.rn.f32 	%f2266, %f2264, 0fB3A22168, %f2265;
	fma.rn.f32 	%f4577, %f2264, 0fA7C234C5, %f2266;
	abs.f32 	%f364, %f362;
	setp.ltu.f32 	%p577, %f364, 0f47CE4780;
	mov.u32 	%r7299, %r7303;
	mov.f32 	%f4576, %f4577;
	@%p577 bra 	$L__BB0_585;
	setp.eq.f32 	%p578, %f364, 0f7F800000;
	@%p578 bra 	$L__BB0_584;
	mov.b32 	%r976, %f362;
	shl.b32 	%r4254, %r976, 8;
	or.b32  	%r977, %r4254, -2147483648;
	mov.b64 	%rd2884, 0;
	mov.b32 	%r7296, 0;
$L__BB0_580:
	.pragma "nounroll";
	mul.wide.u32 	%rd1399, %r7296, 4;
	mov.u64 	%rd1400, __cudart_i2opi_f;
	add.s64 	%rd1401, %rd1400, %rd1399;
	ld.global.nc.u32 	%r4255, [%rd1401];
	mad.wide.u32 	%rd1402, %r4255, %r977, %rd2884;
	shr.u64 	%rd2884, %rd1402, 32;
	add.s64 	%rd1403, %rd2, %rd1399;
	st.local.u32 	[%rd1403], %rd1402;
	add.s32 	%r7296, %r7296, 1;
	setp.ne.s32 	%p579, %r7296, 6;
	@%p579 bra 	$L__BB0_580;
	shr.u32 	%r4256, %r976, 23;
	st.local.u32 	[%rd2+24], %rd2884;
	and.b32  	%r980, %r4256, 31;
	and.b32  	%r4257, %r4256, 224;
	add.s32 	%r4258, %r4257, -128;
	shr.u32 	%r4259, %r4258, 5;
	mul.wide.u32 	%rd1404, %r4259, 4;
	sub.s64 	%rd225, %rd2, %rd1404;
	ld.local.u32 	%r7297, [%rd225+24];
	ld.local.u32 	%r7298, [%rd225+20];
	setp.eq.s32 	%p580, %r980, 0;
	@%p580 bra 	$L__BB0_583;
	shf.l.wrap.b32 	%r7297, %r7298, %r7297, %r980;
	ld.local.u32 	%r4260, [%rd225+16];
	shf.l.wrap.b32 	%r7298, %r4260, %r7298, %r980;
$L__BB0_583:
	shr.u32 	%r4261, %r7297, 30;
	shf.l.wrap.b32 	%r4262, %r7298, %r7297, 2;
	shl.b32 	%r4263, %r7298, 2;
	shr.u32 	%r4264, %r4262, 31;
	add.s32 	%r4265, %r4264, %r4261;
	neg.s32 	%r4266, %r4265;
	setp.lt.s32 	%p581, %r976, 0;
	selp.b32 	%r7299, %r4266, %r4265, %p581;
	xor.b32  	%r4267, %r4262, %r976;
	shr.s32 	%r4268, %r4262, 31;
	xor.b32  	%r4269, %r4268, %r4262;
	xor.b32  	%r4270, %r4268, %r4263;
	cvt.u64.u32 	%rd1405, %r4269;
	shl.b64 	%rd1406, %rd1405, 32;
	cvt.u64.u32 	%rd1407, %r4270;
	or.b64  	%rd1408, %rd1406, %rd1407;
	cvt.rn.f64.s64 	%fd145, %rd1408;
	mul.f64 	%fd146, %fd145, 0d3BF921FB54442D19;
	cvt.rn.f32.f64 	%f2267, %fd146;
	neg.f32 	%f2268, %f2267;
	setp.lt.s32 	%p582, %r4267, 0;
	selp.f32 	%f4576, %f2268, %f2267, %p582;
	bra.uni 	$L__BB0_585;
$L__BB0_584:
	mov.f32 	%f2269, 0f00000000;
	mul.rn.f32 	%f4576, %f362, %f2269;
	mov.b32 	%r7299, 0;
$L__BB0_585:
	setp.ltu.f32 	%p583, %f364, 0f47CE4780;
	mul.rn.f32 	%f2270, %f4576, %f4576;
	and.b32  	%r4272, %r7299, 1;
	setp.eq.b32 	%p584, %r4272, 1;
	selp.f32 	%f2271, 0f3F800000, %f4576, %p584;
	fma.rn.f32 	%f2272, %f2270, %f2271, 0f00000000;
	fma.rn.f32 	%f2273, %f2270, 0f37CBAC00, 0fBAB607ED;
	selp.f32 	%f2274, %f2273, 0fB94D4153, %p584;
	selp.f32 	%f2275, 0f3D2AAABB, 0f3C0885E4, %p584;
	fma.rn.f32 	%f2276, %f2274, %f2270, %f2275;
	selp.f32 	%f2277, 0fBEFFFFFF, 0fBE2AAAA8, %p584;
	fma.rn.f32 	%f2278, %f2276, %f2270, %f2277;
	fma.rn.f32 	%f2279, %f2278, %f2272, %f2271;
	and.b32  	%r4273, %r7299, 2;
	setp.eq.s32 	%p585, %r4273, 0;
	mov.f32 	%f2280, 0f00000000;
	sub.f32 	%f2281, %f2280, %f2279;
	selp.f32 	%f368, %f2279, %f2281, %p585;
	@%p583 bra 	$L__BB0_593;
	setp.eq.f32 	%p586, %f364, 0f7F800000;
	@%p586 bra 	$L__BB0_592;
	mov.b32 	%r989, %f362;
	shl.b32 	%r4275, %r989, 8;
	or.b32  	%r990, %r4275, -2147483648;
	mov.b64 	%rd2885, 0;
	mov.b32 	%r7300, 0;
$L__BB0_588:
	.pragma "nounroll";
	mul.wide.u32 	%rd1410, %r7300, 4;
	mov.u64 	%rd1411, __cudart_i2opi_f;
	add.s64 	%rd1412, %rd1411, %rd1410;
	ld.global.nc.u32 	%r4276, [%rd1412];
	mad.wide.u32 	%rd1413, %r4276, %r990, %rd2885;
	shr.u64 	%rd2885, %rd1413, 32;
	add.s64 	%rd1414, %rd1, %rd1410;
	st.local.u32 	[%rd1414], %rd1413;
	add.s32 	%r7300, %r7300, 1;
	setp.ne.s32 	%p587, %r7300, 6;
	@%p587 bra 	$L__BB0_588;
	shr.u32 	%r4277, %r989, 23;
	st.local.u32 	[%rd1+24], %rd2885;
	and.b32  	%r993, %r4277, 31;
	and.b32  	%r4278, %r4277, 224;
	add.s32 	%r4279, %r4278, -128;
	shr.u32 	%r4280, %r4279, 5;
	mul.wide.u32 	%rd1415, %r4280, 4;
	sub.s64 	%rd228, %rd1, %rd1415;
	ld.local.u32 	%r7301, [%rd228+24];
	ld.local.u32 	%r7302, [%rd228+20];
	setp.eq.s32 	%p588, %r993, 0;
	@%p588 bra 	$L__BB0_591;
	shf.l.wrap.b32 	%r7301, %r7302, %r7301, %r993;
	ld.local.u32 	%r4281, [%rd228+16];
	shf.l.wrap.b32 	%r7302, %r4281, %r7302, %r993;
$L__BB0_591:
	shr.u32 	%r4282, %r7301, 30;
	shf.l.wrap.b32 	%r4283, %r7302, %r7301, 2;
	shl.b32 	%r4284, %r7302, 2;
	shr.u32 	%r4285, %r4283, 31;
	add.s32 	%r4286, %r4285, %r4282;
	neg.s32 	%r4287, %r4286;
	setp.lt.s32 	%p589, %r989, 0;
	selp.b32 	%r7303, %r4287, %r4286, %p589;
	xor.b32  	%r4288, %r4283, %r989;
	shr.s32 	%r4289, %r4283, 31;
	xor.b32  	%r4290, %r4289, %r4283;
	xor.b32  	%r4291, %r4289, %r4284;
	cvt.u64.u32 	%rd1416, %r4290;
	shl.b64 	%rd1417, %rd1416, 32;
	cvt.u64.u32 	%rd1418, %r4291;
	or.b64  	%rd1419, %rd1417, %rd1418;
	cvt.rn.f64.s64 	%fd147, %rd1419;
	mul.f64 	%fd148, %fd147, 0d3BF921FB54442D19;
	cvt.rn.f32.f64 	%f2282, %fd148;
	neg.f32 	%f2283, %f2282;
	setp.lt.s32 	%p590, %r4288, 0;
	selp.f32 	%f4577, %f2283, %f2282, %p590;
	bra.uni 	$L__BB0_593;
$L__BB0_592:
	mov.f32 	%f2284, 0f00000000;
	mul.rn.f32 	%f4577, %f362, %f2284;
	mov.b32 	%r7303, 0;
$L__BB0_593:
	add.s32 	%r4293, %r7303, 1;
	mul.rn.f32 	%f2285, %f4577, %f4577;
	and.b32  	%r4294, %r7303, 1;
	setp.eq.b32 	%p591, %r4294, 1;
	selp.f32 	%f2286, %f4577, 0f3F800000, %p591;
	fma.rn.f32 	%f2287, %f2285, %f2286, 0f00000000;
	fma.rn.f32 	%f2288, %f2285, 0f37CBAC00, 0fBAB607ED;
	selp.f32 	%f2289, 0fB94D4153, %f2288, %p591;
	selp.f32 	%f2290, 0f3C0885E4, 0f3D2AAABB, %p591;
	fma.rn.f32 	%f2291, %f2289, %f2285, %f2290;
	selp.f32 	%f2292, 0fBE2AAAA8, 0fBEFFFFFF, %p591;
	fma.rn.f32 	%f2293, %f2291, %f2285, %f2292;
	fma.rn.f32 	%f2294, %f2293, %f2287, %f2286;
	and.b32  	%r4295, %r4293, 2;
	setp.eq.s32 	%p592, %r4295, 0;
	mov.f32 	%f2295, 0f00000000;
	sub.f32 	%f2296, %f2295, %f2294;
	selp.f32 	%f2297, %f2294, %f2296, %p592;
	fma.rn.f32 	%f372, %f368, %f2297, %f362;
	mul.f32 	%f2298, %f372, 0f3F22F983;
	cvt.rni.s32.f32 	%r7311, %f2298;
	cvt.rn.f32.s32 	%f2299, %r7311;
	fma.rn.f32 	%f2300, %f2299, 0fBFC90FDA, %f372;
	fma.rn.f32 	%f2301, %f2299, 0fB3A22168, %f2300;
	fma.rn.f32 	%f4579, %f2299, 0fA7C234C5, %f2301;
	abs.f32 	%f374, %f372;
	setp.ltu.f32 	%p593, %f374, 0f47CE4780;
	mov.u32 	%r7307, %r7311;
	mov.f32 	%f4578, %f4579;
	@%p593 bra 	$L__BB0_601;
	setp.eq.f32 	%p594, %f374, 0f7F800000;
	@%p594 bra 	$L__BB0_600;
	mov.b32 	%r1003, %f372;
	shl.b32 	%r4297, %r1003, 8;
	or.b32  	%r1004, %r4297, -2147483648;
	mov.b64 	%rd2886, 0;
	mov.b32 	%r7304, 0;
$L__BB0_596:
	.pragma "nounroll";
	mul.wide.u32 	%rd1421, %r7304, 4;
	mov.u64 	%rd1422, __cudart_i2opi_f;
	add.s64 	%rd1423, %rd1422, %rd1421;
	ld.global.nc.u32 	%r4298, [%rd1423];
	mad.wide.u32 	%rd1424, %r4298, %r1004, %rd2886;
	shr.u64 	%rd2886, %rd1424, 32;
	add.s64 	%rd1425, %rd2, %rd1421;
	st.local.u32 	[%rd1425], %rd1424;
	add.s32 	%r7304, %r7304, 1;
	setp.ne.s32 	%p595, %r7304, 6;
	@%p595 bra 	$L__BB0_596;
	shr.u32 	%r4299, %r1003, 23;
	st.local.u32 	[%rd2+24], %rd2886;
	and.b32  	%r1007, %r4299, 31;
	and.b32  	%r4300, %r4299, 224;
	add.s32 	%r4301, %r4300, -128;
	shr.u32 	%r4302, %r4301, 5;
	mul.wide.u32 	%rd1426, %r4302, 4;
	sub.s64 	%rd231, %rd2, %rd1426;
	ld.local.u32 	%r7305, [%rd231+24];
	ld.local.u32 	%r7306, [%rd231+20];
	setp.eq.s32 	%p596, %r1007, 0;
	@%p596 bra 	$L__BB0_599;
	shf.l.wrap.b32 	%r7305, %r7306, %r7305, %r1007;
	ld.local.u32 	%r4303, [%rd231+16];
	shf.l.wrap.b32 	%r7306, %r4303, %r7306, %r1007;
$L__BB0_599:
	shr.u32 	%r4304, %r7305, 30;
	shf.l.wrap.b32 	%r4305, %r7306, %r7305, 2;
	shl.b32 	%r4306, %r7306, 2;
	shr.u32 	%r4307, %r4305, 31;
	add.s32 	%r4308, %r4307, %r4304;
	neg.s32 	%r4309, %r4308;
	setp.lt.s32 	%p597, %r1003, 0;
	selp.b32 	%r7307, %r4309, %r4308, %p597;
	xor.b32  	%r4310, %r4305, %r1003;
	shr.s32 	%r4311, %r4305, 31;
	xor.b32  	%r4312, %r4311, %r4305;
	xor.b32  	%r4313, %r4311, %r4306;
	cvt.u64.u32 	%rd1427, %r4312;
	shl.b64 	%rd1428, %rd1427, 32;
	cvt.u64.u32 	%rd1429, %r4313;
	or.b64  	%rd1430, %rd1428, %rd1429;
	cvt.rn.f64.s64 	%fd149, %rd1430;
	mul.f64 	%fd150, %fd149, 0d3BF921FB54442D19;
	cvt.rn.f32.f64 	%f2302, %fd150;
	neg.f32 	%f2303, %f2302;
	setp.lt.s32 	%p598, %r4310, 0;
	selp.f32 	%f4578, %f2303, %f2302, %p598;
	bra.uni 	$L__BB0_601;
$L__BB0_600:
	mov.f32 	%f2304, 0f00000000;
	mul.rn.f32 	%f4578, %f372, %f2304;
	mov.b32 	%r7307, 0;
$L__BB0_601:
	setp.ltu.f32 	%p599, %f374, 0f47CE4780;
	mul.rn.f32 	%f2305, %f4578, %f4578;
	and.b32  	%r4315, %r7307, 1;
	setp.eq.b32 	%p600, %r4315, 1;
	selp.f32 	%f2306, 0f3F800000, %f4578, %p600;
	fma.rn.f32 	%f2307, %f2305, %f2306, 0f00000000;
	fma.rn.f32 	%f2308, %f2305, 0f37CBAC00, 0fBAB607ED;
	selp.f32 	%f2309, %f2308, 0fB94D4153, %p600;
	selp.f32 	%f2310, 0f3D2AAABB, 0f3C0885E4, %p600;
	fma.rn.f32 	%f2311, %f2309, %f2305, %f2310;
	selp.f32 	%f2312, 0fBEFFFFFF, 0fBE2AAAA8, %p600;
	fma.rn.f32 	%f2313, %f2311, %f2305, %f2312;
	fma.rn.f32 	%f2314, %f2313, %f2307, %f2306;
	and.b32  	%r4316, %r7307, 2;
	setp.eq.s32 	%p601, %r4316, 0;
	mov.f32 	%f2315, 0f00000000;
	sub.f32 	%f2316, %f2315, %f2314;
	selp.f32 	%f378, %f2314, %f2316, %p601;
	@%p599 bra 	$L__BB0_609;
	setp.eq.f32 	%p602, %f374, 0f7F800000;
	@%p602 bra 	$L__BB0_608;
	mov.b32 	%r1016, %f372;
	shl.b32 	%r4318, %r1016, 8;
	or.b32  	%r1017, %r4318, -2147483648;
	mov.b64 	%rd2887, 0;
	mov.b32 	%r7308, 0;
$L__BB0_604:
	.pragma "nounroll";
	mul.wide.u32 	%rd1432, %r7308, 4;
	mov.u64 	%rd1433, __cudart_i2opi_f;
	add.s64 	%rd1434, %rd1433, %rd1432;
	ld.global.nc.u32 	%r4319, [%rd1434];
	mad.wide.u32 	%rd1435, %r4319, %r1017, %rd2887;
	shr.u64 	%rd2887, %rd1435, 32;
	add.s64 	%rd1436, %rd1, %rd1432;
	st.local.u32 	[%rd1436], %rd1435;
	add.s32 	%r7308, %r7308, 1;
	setp.ne.s32 	%p603, %r7308, 6;
	@%p603 bra 	$L__BB0_604;
	shr.u32 	%r4320, %r1016, 23;
	st.local.u32 	[%rd1+24], %rd2887;
	and.b32  	%r1020, %r4320, 31;
	and.b32  	%r4321, %r4320, 224;
	add.s32 	%r4322, %r4321, -128;
	shr.u32 	%r4323, %r4322, 5;
	mul.wide.u32 	%rd1437, %r4323, 4;
	sub.s64 	%rd234, %rd1, %rd1437;
	ld.local.u32 	%r7309, [%rd234+24];
	ld.local.u32 	%r7310, [%rd234+20];
	setp.eq.s32 	%p604, %r1020, 0;
	@%p604 bra 	$L__BB0_607;
	shf.l.wrap.b32 	%r7309, %r7310, %r7309, %r1020;
	ld.local.u32 	%r4324, [%rd234+16];
	shf.l.wrap.b32 	%r7310, %r4324, %r7310, %r1020;
$L__BB0_607:
	shr.u32 	%r4325, %r7309, 30;
	shf.l.wrap.b32 	%r4326, %r7310, %r7309, 2;
	shl.b32 	%r4327, %r7310, 2;
	shr.u32 	%r4328, %r4326, 31;
	add.s32 	%r4329, %r4328, %r4325;
	neg.s32 	%r4330, %r4329;
	setp.lt.s32 	%p605, %r1016, 0;
	selp.b32 	%r7311, %r4330, %r4329, %p605;
	xor.b32  	%r4331, %r4326, %r1016;
	shr.s32 	%r4332, %r4326, 31;
	xor.b32  	%r4333, %r4332, %r4326;
	xor.b32  	%r4334, %r4332, %r4327;
	cvt.u64.u32 	%rd1438, %r4333;
	shl.b64 	%rd1439, %rd1438, 32;
	cvt.u64.u32 	%rd1440, %r4334;
	or.b64  	%rd1441, %rd1439, %rd1440;
	cvt.rn.f64.s64 	%fd151, %rd1441;
	mul.f64 	%fd152, %fd151, 0d3BF921FB54442D19;
	cvt.rn.f32.f64 	%f2317, %fd152;
	neg.f32 	%f2318, %f2317;
	setp.lt.s32 	%p606, %r4331, 0;
	selp.f32 	%f4579, %f2318, %f2317, %p606;
	bra.uni 	$L__BB0_609;
$L__BB0_608:
	mov.f32 	%f2319, 0f00000000;
	mul.rn.f32 	%f4579, %f372, %f2319;
	mov.b32 	%r7311, 0;
$L__BB0_609:
	add.s32 	%r4336, %r7311, 1;
	mul.rn.f32 	%f2320, %f4579, %f4579;
	and.b32  	%r4337, %r7311, 1;
	setp.eq.b32 	%p607, %r4337, 1;
	selp.f32 	%f2321, %f4579, 0f3F800000, %p607;
	fma.rn.f32 	%f2322, %f2320, %f2321, 0f00000000;
	fma.rn.f32 	%f2323, %f2320, 0f37CBAC00, 0fBAB607ED;
	selp.f32 	%f2324, 0fB94D4153, %f2323, %p607;
	selp.f32 	%f2325, 0f3C0885E4, 0f3D2AAABB, %p607;
	fma.rn.f32 	%f2326, %f2324, %f2320, %f2325;
	selp.f32 	%f2327, 0fBE2AAAA8, 0fBEFFFFFF, %p607;
	fma.rn.f32 	%f2328, %f2326, %f2320, %f2327;
	fma.rn.f32 	%f2329, %f2328, %f2322, %f2321;
	and.b32  	%r4338, %r4336, 2;
	setp.eq.s32 	%p608, %r4338, 0;
	mov.f32 	%f2330, 0f00000000;
	sub.f32 	%f2331, %f2330, %f2329;
	selp.f32 	%f2332, %f2329, %f2331, %p608;
	fma.rn.f32 	%f382, %f378, %f2332, %f372;
	mul.f32 	%f2333, %f382, 0f3F22F983;
	cvt.rni.s32.f32 	%r7319, %f2333;
	cvt.rn.f32.s32 	%f2334, %r7319;
	fma.rn.f32 	%f2335, %f2334, 0fBFC90FDA, %f382;
	fma.rn.f32 	%f2336, %f2334, 0fB3A22168, %f2335;
	fma.rn.f32 	%f4581, %f2334, 0fA7C234C5, %f2336;
	abs.f32 	%f384, %f382;
	setp.ltu.f32 	%p609, %f384, 0f47CE4780;
	mov.u32 	%r7315, %r7319;
	mov.f32 	%f4580, %f4581;
	@%p609 bra 	$L__BB0_617;
	setp.eq.f32 	%p610, %f384, 0f7F800000;
	@%p610 bra 	$L__BB0_616;
	mov.b32 	%r1030, %f382;
	shl.b32 	%r4340, %r1030, 8;
	or.b32  	%r1031, %r4340, -2147483648;
	mov.b64 	%rd2888, 0;
	mov.b32 	%r7312, 0;
$L__BB0_612:
	.pragma "nounroll";
	mul.wide.u32 	%rd1443, %r7312, 4;
	mov.u64 	%rd1444, __cudart_i2opi_f;
	add.s64 	%rd1445, %rd1444, %rd1443;
	ld.global.nc.u32 	%r4341, [%rd1445];
	mad.wide.u32 	%rd1446, %r4341, %r1031, %rd2888;
	shr.u64 	%rd2888, %rd1446, 32;
	add.s64 	%rd1447, %rd2, %rd1443;
	st.local.u32 	[%rd1447], %rd1446;
	add.s32 	%r7312, %r7312, 1;
	setp.ne.s32 	%p611, %r7312, 6;
	@%p611 bra 	$L__BB0_612;
	shr.u32 	%r4342, %r1030, 23;
	st.local.u32 	[%rd2+24], %rd2888;
	and.b32  	%r1034, %r4342, 31;
	and.b32  	%r4343, %r4342, 224;
	add.s32 	%r4344, %r4343, -128;
	shr.u32 	%r4345, %r4344, 5;
	mul.wide.u32 	%rd1448, %r4345, 4;
	sub.s64 	%rd237, %rd2, %rd1448;
	ld.local.u32 	%r7313, [%rd237+24];
	ld.local.u32 	%r7314, [%rd237+20];
	setp.eq.s32 	%p612, %r1034, 0;
	@%p612 bra 	$L__BB0_615;
	shf.l.wrap.b32 	%r7313, %r7314, %r7313, %r1034;
	ld.local.u32 	%r4346, [%rd237+16];
	shf.l.wrap.b32 	%r7314, %r4346, %r7314, %r1034;
$L__BB0_615:
	shr.u32 	%r4347, %r7313, 30;
	shf.l.wrap.b32 	%r4348, %r7314, %r7313, 2;
	shl.b32 	%r4349, %r7314, 2;
	shr.u32 	%r4350, %r4348, 31;
	add.s32 	%r4351, %r4350, %r4347;
	neg.s32 	%r4352, %r4351;
	setp.lt.s32 	%p613, %r1030, 0;
	selp.b32 	%r7315, %r4352, %r4351, %p613;
	xor.b32  	%r4353, %r4348, %r1030;
	shr.s32 	%r4354, %r4348, 31;
	xor.b32  	%r4355, %r4354, %r4348;
	xor.b32  	%r4356, %r4354, %r4349;
	cvt.u64.u32 	%rd1449, %r4355;
	shl.b64 	%rd1450, %rd1449, 32;
	cvt.u64.u32 	%rd1451, %r4356;
	or.b64  	%rd1452, %rd1450, %rd1451;
	cvt.rn.f64.s64 	%fd153, %rd1452;
	mul.f64 	%fd154, %fd153, 0d3BF921FB54442D19;
	cvt.rn.f32.f64 	%f2337, %fd154;
	neg.f32 	%f2338, %f2337;
	setp.lt.s32 	%p614, %r4353, 0;
	selp.f32 	%f4580, %f2338, %f2337, %p614;
	bra.uni 	$L__BB0_617;
$L__BB0_616:
	mov.f32 	%f2339, 0f00000000;
	mul.rn.f32 	%f4580, %f382, %f2339;
	mov.b32 	%r7315, 0;
$L__BB0_617:
	setp.ltu.f32 	%p615, %f384, 0f47CE4780;
	mul.rn.f32 	%f2340, %f4580, %f4580;
	and.b32  	%r4358, %r7315, 1;
	setp.eq.b32 	%p616, %r4358, 1;
	selp.f32 	%f2341, 0f3F800000, %f4580, %p616;
	fma.rn.f32 	%f2342, %f2340, %f2341, 0f00000000;
	fma.rn.f32 	%f2343, %f2340, 0f37CBAC00, 0fBAB607ED;
	selp.f32 	%f2344, %f2343, 0fB94D4153, %p616;
	selp.f32 	%f2345, 0f3D2AAABB, 0f3C0885E4, %p616;
	fma.rn.f32 	%f2346, %f2344, %f2340, %f2345;
	selp.f32 	%f2347, 0fBEFFFFFF, 0fBE2AAAA8, %p616;
	fma.rn.f32 	%f2348, %f2346, %f2340, %f2347;
	fma.rn.f32 	%f2349, %f2348, %f2342, %f2341;
	and.b32  	%r4359, %r7315, 2;
	setp.eq.s32 	%p617, %r4359, 0;
	mov.f32 	%f2350, 0f00000000;
	sub.f32 	%f2351, %f2350, %f2349;
	selp.f32 	%f388, %f2349, %f2351, %p617;
	@%p615 bra 	$L__BB0_625;
	setp.eq.f32 	%p618, %f384, 0f7F800000;
	@%p618 bra 	$L__BB0_624;
	mov.b32 	%r1043, %f382;
	shl.b32 	%r4361, %r1043, 8;
	or.b32  	%r1044, %r4361, -2147483648;
	mov.b64 	%rd2889, 0;
	mov.b32 	%r7316, 0;
$L__BB0_620:
	.pragma "nounroll";
	mul.wide.u32 	%rd1454, %r7316, 4;
	mov.u64 	%rd1455, __cudart_i2opi_f;
	add.s64 	%rd1456, %rd1455, %rd1454;
	ld.global.nc.u32 	%r4362, [%rd1456];
	mad.wide.u32 	%rd1457, %r4362, %r1044, %rd2889;
	shr.u64 	%rd2889, %rd1457, 32;
	add.s64 	%rd1458, %rd1, %rd1454;
	st.local.u32 	[%rd1458], %rd1457;
	add.s32 	%r7316, %r7316, 1;
	setp.ne.s32 	%p619, %r7316, 6;
	@%p619 bra 	$L__BB0_620;
	shr.u32 	%r4363, %r1043, 23;
	st.local.u32 	[%rd1+24], %rd2889;
	and.b32  	%r1047, %r4363, 31;
	and.b32  	%r4364, %r4363, 224;
	add.s32 	%r4365, %r4364, -128;
	shr.u32 	%r4366, %r4365, 5;
	mul.wide.u32 	%rd1459, %r4366, 4;
	sub.s64 	%rd240, %rd1, %rd1459;
	ld.local.u32 	%r7317, [%rd240+24];
	ld.local.u32 	%r7318, [%rd240+20];
	setp.eq.s32 	%p620, %r1047, 0;
	@%p620 bra 	$L__BB0_623;
	shf.l.wrap.b32 	%r7317, %r7318, %r7317, %r1047;
	ld.local.u32 	%r4367, [%rd240+16];
	shf.l.wrap.b32 	%r7318, %r4367, %r7318, %r1047;
$L__BB0_623:
	shr.u32 	%r4368, %r7317, 30;
	shf.l.wrap.b32 	%r4369, %r7318, %r7317, 2;
	shl.b32 	%r4370, %r7318, 2;
	shr.u32 	%r4371, %r4369, 31;
	add.s32 	%r4372, %r4371, %r4368;
	neg.s32 	%r4373, %r4372;
	setp.lt.s32 	%p621, %r1043, 0;
	selp.b32 	%r7319, %r4373, %r4372, %p621;
	xor.b32  	%r4374, %r4369, %r1043;
	shr.s32 	%r4375, %r4369, 31;
	xor.b32  	%r4376, %r4375, %r4369;
	xor.b32  	%r4377, %r4375, %r4370;
	cvt.u64.u32 	%rd1460, %r4376;
	shl.b64 	%rd1461, %rd1460, 32;
	cvt.u64.u32 	%rd1462, %r4377;
	or.b64  	%rd1463, %rd1461, %rd1462;
	cvt.rn.f64.s64 	%fd155, %rd1463;
	mul.f64 	%fd156, %fd155, 0d3BF921FB54442D19;
	cvt.rn.f32.f64 	%f2352, %fd156;
	neg.f32 	%f2353, %f2352;
	setp.lt.s32 	%p622, %r4374, 0;
	selp.f32 	%f4581, %f2353, %f2352, %p622;
	bra.uni 	$L__BB0_625;
$L__BB0_624:
	mov.f32 	%f2354, 0f00000000;
	mul.rn.f32 	%f4581, %f382, %f2354;
	mov.b32 	%r7319, 0;
$L__BB0_625:
	add.s32 	%r4379, %r7319, 1;
	mul.rn.f32 	%f2355, %f4581, %f4581;
	and.b32  	%r4380, %r7319, 1;
	setp.eq.b32 	%p623, %r4380, 1;
	selp.f32 	%f2356, %f4581, 0f3F800000, %p623;
	fma.rn.f32 	%f2357, %f2355, %f2356, 0f00000000;
	fma.rn.f32 	%f2358, %f2355, 0f37CBAC00, 0fBAB607ED;
	selp.f32 	%f2359, 0fB94D4153, %f2358, %p623;
	selp.f32 	%f2360, 0f3C0885E4, 0f3D2AAABB, %p623;
	fma.rn.f32 	%f2361, %f2359, %f2355, %f2360;
	selp.f32 	%f2362, 0fBE2AAAA8, 0fBEFFFFFF, %p623;
	fma.rn.f32 	%f2363, %f2361, %f2355, %f2362;
	fma.rn.f32 	%f2364, %f2363, %f2357, %f2356;
	and.b32  	%r4381, %r4379, 2;
	setp.eq.s32 	%p624, %r4381, 0;
	mov.f32 	%f2365, 0f00000000;
	sub.f32 	%f2366, %f2365, %f2364;
	selp.f32 	%f2367, %f2364, %f2366, %p624;
	fma.rn.f32 	%f392, %f388, %f2367, %f382;
	mul.f32 	%f2368, %f392, 0f3F22F983;
	cvt.rni.s32.f32 	%r7327, %f2368;
	cvt.rn.f32.s32 	%f2369, %r7327;
	fma.rn.f32 	%f2370, %f2369, 0fBFC90FDA, %f392;
	fma.rn.f32 	%f2371, %f2369, 0fB3A22168, %f2370;
	fma.rn.f32 	%f4583, %f2369, 0fA7C234C5, %f2371;
	abs.f32 	%f394, %f392;
	setp.ltu.f32 	%p625, %f394, 0f47CE4780;
	mov.u32 	%r7323, %r7327;
	mov.f32 	%f4582, %f4583;
	@%p625 bra 	$L__BB0_633;
	setp.eq.f32 	%p626, %f394, 0f7F800000;
	@%p626 bra 	$L__BB0_632;
	mov.b32 	%r1057, %f392;
	shl.b32 	%r4383, %r1057, 8;
	or.b32  	%r1058, %r4383, -2147483648;
	mov.b64 	%rd2890, 0;
	mov.b32 	%r7320, 0;
$L__BB0_628:
	.pragma "nounroll";
	mul.wide.u32 	%rd1465, %r7320, 4;
	mov.u64 	%rd1466, __cudart_i2opi_f;
	add.s64 	%rd1467, %rd1466, %rd1465;
	ld.global.nc.u32 	%r4384, [%rd1467];
	mad.wide.u32 	%rd1468, %r4384, %r1058, %rd2890;
	shr.u64 	%rd2890, %rd1468, 32;
	add.s64 	%rd1469, %rd2, %rd1465;
	st.local.u32 	[%rd1469], %rd1468;
	add.s32 	%r7320, %r7320, 1;
	setp.ne.s32 	%p627, %r7320, 6;
	@%p627 bra 	$L__BB0_628;
	shr.u32 	%r4385, %r1057, 23;
	st.local.u32 	[%rd2+24], %rd2890;
	and.b32  	%r1061, %r4385, 31;
	and.b32  	%r4386, %r4385, 224;
	add.s32 	%r4387, %r4386, -128;
	shr.u32 	%r4388, %r4387, 5;
	mul.wide.u32 	%rd1470, %r4388, 4;
	sub.s64 	%rd243, %rd2, %rd1470;
	ld.local.u32 	%r7321, [%rd243+24];
	ld.local.u32 	%r7322, [%rd243+20];
	setp.eq.s32 	%p628, %r1061, 0;
	@%p628 bra 	$L__BB0_631;
	shf.l.wrap.b32 	%r7321, %r7322, %r7321, %r1061;
	ld.local.u32 	%r4389, [%rd243+16];
	shf.l.wrap.b32 	%r7322, %r4389, %r7322, %r1061;
$L__BB0_631:
	shr.u32 	%r4390, %r7321, 30;
	shf.l.wrap.b32 	%r4391, %r7322, %r7321, 2;
	shl.b32 	%r4392, %r7322, 2;
	shr.u32 	%r4393, %r4391, 31;
	add.s32 	%r4394, %r4393, %r4390;
	neg.s32 	%r4395, %r4394;
	setp.lt.s32 	%p629, %r1057, 0;
	selp.b32 	%r7323, %r4395, %r4394, %p629;
	xor.b32  	%r4396, %r4391, %r1057;
	shr.s32 	%r4397, %r4391, 31;
	xor.b32  	%r4398, %r4397, %r4391;
	xor.b32  	%r4399, %r4397, %r4392;
	cvt.u64.u32 	%rd1471, %r4398;
	shl.b64 	%rd1472, %rd1471, 32;
	cvt.u64.u32 	%rd1473, %r4399;
	or.b64  	%rd1474, %rd1472, %rd1473;
	cvt.rn.f64.s64 	%fd157, %rd1474;
	mul.f64 	%fd158, %fd157, 0d3BF921FB54442D19;
	cvt.rn.f32.f64 	%f2372, %fd158;
	neg.f32 	%f2373, %f2372;
	setp.lt.s32 	%p630, %r4396, 0;
	selp.f32 	%f4582, %f2373, %f2372, %p630;
	bra.uni 	$L__BB0_633;
$L__BB0_632:
	mov.f32 	%f2374, 0f00000000;
	mul.rn.f32 	%f4582, %f392, %f2374;
	mov.b32 	%r7323, 0;
$L__BB0_633:
	setp.ltu.f32 	%p631, %f394, 0f47CE4780;
	mul.rn.f32 	%f2375, %f4582, %f4582;
	and.b32  	%r4401, %r7323, 1;
	setp.eq.b32 	%p632, %r4401, 1;
	selp.f32 	%f2376, 0f3F800000, %f4582, %p632;
	fma.rn.f32 	%f2377, %f2375, %f2376, 0f00000000;
	fma.rn.f32 	%f2378, %f2375, 0f37CBAC00, 0fBAB607ED;
	selp.f32 	%f2379, %f2378, 0fB94D4153, %p632;
	selp.f32 	%f2380, 0f3D2AAABB, 0f3C0885E4, %p632;
	fma.rn.f32 	%f2381, %f2379, %f2375, %f2380;
	selp.f32 	%f2382, 0fBEFFFFFF, 0fBE2AAAA8, %p632;
	fma.rn.f32 	%f2383, %f2381, %f2375, %f2382;
	fma.rn.f32 	%f2384, %f2383, %f2377, %f2376;
	and.b32  	%r4402, %r7323, 2;
	setp.eq.s32 	%p633, %r4402, 0;
	mov.f32 	%f2385, 0f00000000;
	sub.f32 	%f2386, %f2385, %f2384;
	selp.f32 	%f398, %f2384, %f2386, %p633;
	@%p631 bra 	$L__BB0_641;
	setp.eq.f32 	%p634, %f394, 0f7F800000;
	@%p634 bra 	$L__BB0_640;
	mov.b32 	%r1070, %f392;
	shl.b32 	%r4404, %r1070, 8;
	or.b32  	%r1071, %r4404, -2147483648;
	mov.b64 	%rd2891, 0;
	mov.b32 	%r7324, 0;
$L__BB0_636:
	.pragma "nounroll";
	mul.wide.u32 	%rd1476, %r7324, 4;
	mov.u64 	%rd1477, __cudart_i2opi_f;
	add.s64 	%rd1478, %rd1477, %rd1476;
	ld.global.nc.u32 	%r4405, [%rd1478];
	mad.wide.u32 	%rd1479, %r4405, %r1071, %rd2891;
	shr.u64 	%rd2891, %rd1479, 32;
	add.s64 	%rd1480, %rd1, %rd1476;
	st.local.u32 	[%rd1480], %rd1479;
	add.s32 	%r7324, %r7324, 1;
	setp.ne.s32 	%p635, %r7324, 6;
	@%p635 bra 	$L__BB0_636;
	shr.u32 	%r4406, %r1070, 23;
	st.local.u32 	[%rd1+24], %rd2891;
	and.b32  	%r1074, %r4406, 31;
	and.b32  	%r4407, %r4406, 224;
	add.s32 	%r4408, %r4407, -128;
	shr.u32 	%r4409, %r4408, 5;
	mul.wide.u32 	%rd1481, %r4409, 4;
	sub.s64 	%rd246, %rd1, %rd1481;
	ld.local.u32 	%r7325, [%rd246+24];
	ld.local.u32 	%r7326, [%rd246+20];
	setp.eq.s32 	%p636, %r1074, 0;
	@%p636 bra 	$L__BB0_639;
	shf.l.wrap.b32 	%r7325, %r7326, %r7325, %r1074;
	ld.local.u32 	%r4410, [%rd246+16];
	shf.l.wrap.b32 	%r7326, %r4410, %r7326, %r1074;
$L__BB0_639:
	shr.u32 	%r4411, %r7325, 30;
	shf.l.wrap.b32 	%r4412, %r7326, %r7325, 2;
	shl.b32 	%r4413, %r7326, 2;
	shr.u32 	%r4414, %r4412, 31;
	add.s32 	%r4415, %r4414, %r4411;
	neg.s32 	%r4416, %r4415;
	setp.lt.s32 	%p637, %r1070, 0;
	selp.b32 	%r7327, %r4416, %r4415, %p637;
	xor.b32  	%r4417, %r4412, %r1070;
	shr.s32 	%r4418, %r4412, 31;
	xor.b32  	%r4419, %r4418, %r4412;
	xor.b32  	%r4420, %r4418, %r4413;
	cvt.u64.u32 	%rd1482, %r4419;
	shl.b64 	%rd1483, %rd1482, 32;
	cvt.u64.u32 	%rd1484, %r4420;
	or.b64  	%rd1485, %rd1483, %rd1484;
	cvt.rn.f64.s64 	%fd159, %rd1485;
	mul.f64 	%fd160, %fd159, 0d3BF921FB54442D19;
	cvt.rn.f32.f64 	%f2387, %fd160;
	neg.f32 	%f2388, %f2387;
	setp.lt.s32 	%p638, %r4417, 0;
	selp.f32 	%f4583, %f2388, %f2387, %p638;
	bra.uni 	$L__BB0_641;
$L__BB0_640:
	mov.f32 	%f2389, 0f00000000;
	mul.rn.f32 	%f4583, %f392, %f2389;
	mov.b32 	%r7327, 0;
$L__BB0_641:
	add.s32 	%r4422, %r7327, 1;
	mul.rn.f32 	%f2390, %f4583, %f4583;
	and.b32  	%r4423, %r7327, 1;
	setp.eq.b32 	%p639, %r4423, 1;
	selp.f32 	%f2391, %f4583, 0f3F800000, %p639;
	fma.rn.f32 	%f2392, %f2390, %f2391, 0f00000000;
	fma.rn.f32 	%f2393, %f2390, 0f37CBAC00, 0fBAB607ED;
	selp.f32 	%f2394, 0fB94D4153, %f2393, %p639;
	selp.f32 	%f2395, 0f3C0885E4, 0f3D2AAABB, %p639;
	fma.rn.f32 	%f2396, %f2394, %f2390, %f2395;
	selp.f32 	%f2397, 0fBE2AAAA8, 0fBEFFFFFF, %p639;
	fma.rn.f32 	%f2398, %f2396, %f2390, %f2397;
	fma.rn.f32 	%f2399, %f2398, %f2392, %f2391;
	and.b32  	%r4424, %r4422, 2;
	setp.eq.s32 	%p640, %r4424, 0;
	mov.f32 	%f2400, 0f00000000;
	sub.f32 	%f2401, %f2400, %f2399;
	selp.f32 	%f2402, %f2399, %f2401, %p640;
	fma.rn.f32 	%f402, %f398, %f2402, %f392;
	mul.f32 	%f2403, %f402, 0f3F22F983;
	cvt.rni.s32.f32 	%r7335, %f2403;
	cvt.rn.f32.s32 	%f2404, %r7335;
	fma.rn.f32 	%f2405, %f2404, 0fBFC90FDA, %f402;
	fma.rn.f32 	%f2406, %f2404, 0fB3A22168, %f2405;
	fma.rn.f32 	%f4585, %f2404, 0fA7C234C5, %f2406;
	abs.f32 	%f404, %f402;
	setp.ltu.f32 	%p641, %f404, 0f47CE4780;
	mov.u32 	%r7331, %r7335;
	mov.f32 	%f4584, %f4585;
	@%p641 bra 	$L__BB0_649;
	setp.eq.f32 	%p642, %f404, 0f7F800000;
	@%p642 bra 	$L__BB0_648;
	mov.b32 	%r1084, %f402;
	shl.b32 	%r4426, %r1084, 8;
	or.b32  	%r1085, %r4426, -2147483648;
	mov.b64 	%rd2892, 0;
	mov.b32 	%r7328, 0;
$L__BB0_644:
	.pragma "nounroll";
	mul.wide.u32 	%rd1487, %r7328, 4;
	mov.u64 	%rd1488, __cudart_i2opi_f;
	add.s64 	%rd1489, %rd1488, %rd1487;
	ld.global.nc.u32 	%r4427, [%rd1489];
	mad.wide.u32 	%rd1490, %r4427, %r1085, %rd2892;
	shr.u64 	%rd2892, %rd1490, 32;
	add.s64 	%rd1491, %rd2, %rd1487;
	st.local.u32 	[%rd1491], %rd1490;
	add.s32 	%r7328, %r7328, 1;
	setp.ne.s32 	%p643, %r7328, 6;
	@%p643 bra 	$L__BB0_644;
	shr.u32 	%r4428, %r1084, 23;
	st.local.u32 	[%rd2+24], %rd2892;
	and.b32  	%r1088, %r4428, 31;
	and.b32  	%r4429, %r4428, 224;
	add.s32 	%r4430, %r4429, -128;
	shr.u32 	%r4431, %r4430, 5;
	mul.wide.u32 	%rd1492, %r4431, 4;
	sub.s64 	%rd249, %rd2, %rd1492;
	ld.local.u32 	%r7329, [%rd249+24];
	ld.local.u32 	%r7330, [%rd249+20];
	setp.eq.s32 	%p644, %r1088, 0;
	@%p644 bra 	$L__BB0_647;
	shf.l.wrap.b32 	%r7329, %r7330, %r7329, %r1088;
	ld.local.u32 	%r4432, [%rd249+16];
	shf.l.wrap.b32 	%r7330, %r4432, %r7330, %r1088;
$L__BB0_647:
	shr.u32 	%r4433, %r7329, 30;
	shf.l.wrap.b32 	%r4434, %r7330, %r7329, 2;
	shl.b32 	%r4435, %r7330, 2;
	shr.u32 	%r4436, %r4434, 31;
	add.s32 	%r4437, %r4436, %r4433;
	neg.s32 	%r4438, %r4437;
	setp.lt.s32 	%p645, %r1084, 0;
	selp.b32 	%r7331, %r4438, %r4437, %p645;
	xor.b32  	%r4439, %r4434, %r1084;
	shr.s32 	%r4440, %r4434, 31;
	xor.b32  	%r4441, %r4440, %r4434;
	xor.b32  	%r4442, %r4440, %r4435;
	cvt.u64.u32 	%rd1493, %r4441;
	shl.b64 	%rd1494, %rd1493, 32;
	cvt.u64.u32 	%rd1495, %r4442;
	or.b64  	%rd1496, %rd1494, %rd1495;
	cvt.rn.f64.s64 	%fd161, %rd1496;
	mul.f64 	%fd162, %fd161, 0d3BF921FB54442D19;
	cvt.rn.f32.f64 	%f2407, %fd162;
	neg.f32 	%f2408, %f2407;
	setp.lt.s32 	%p646, %r4439, 0;
	selp.f32 	%f4584, %f2408, %f2407, %p646;
	bra.uni 	$L__BB0_649;
$L__BB0_648:
	mov.f32 	%f2409, 0f00000000;
	mul.rn.f32 	%f4584, %f402, %f2409;
	mov.b32 	%r7331, 0;
$L__BB0_649:
	setp.ltu.f32 	%p647, %f404, 0f47CE4780;
	mul.rn.f32 	%f2410, %f4584, %f4584;
	and.b32  	%r4444, %r7331, 1;
	setp.eq.b32 	%p648, %r4444, 1;
	selp.f32 	%f2411, 0f3F800000, %f4584, %p648;
	fma.rn.f32 	%f2412, %f2410, %f2411, 0f00000000;
	fma.rn.f32 	%f2413, %f2410, 0f37CBAC00, 0fBAB607ED;
	selp.f32 	%f2414, %f2413, 0fB94D4153, %p648;
	selp.f32 	%f2415, 0f3D2AAABB, 0f3C0885E4, %p648;
	fma.rn.f32 	%f2416, %f2414, %f2410, %f2415;
	selp.f32 	%f2417, 0fBEFFFFFF, 0fBE2AAAA8, %p648;
	fma.rn.f32 	%f2418, %f2416, %f2410, %f2417;
	fma.rn.f32 	%f2419, %f2418, %f2412, %f2411;
	and.b32  	%r4445, %r7331, 2;
	setp.eq.s32 	%p649, %r4445, 0;
	mov.f32 	%f2420, 0f00000000;
	sub.f32 	%f2421, %f2420, %f2419;
	selp.f32 	%f408, %f2419, %f2421, %p649;
	@%p647 bra 	$L__BB0_657;
	setp.eq.f32 	%p650, %f404, 0f7F800000;
	@%p650 bra 	$L__BB0_656;
	mov.b32 	%r1097, %f402;
	shl.b32 	%r4447, %r1097, 8;
	or.b32  	%r1098, %r4447, -2147483648;
	mov.b64 	%rd2893, 0;
	mov.b32 	%r7332, 0;
$L__BB0_652:
	.pragma "nounroll";
	mul.wide.u32 	%rd1498, %r7332, 4;
	mov.u64 	%rd1499, __cudart_i2opi_f;
	add.s64 	%rd1500, %rd1499, %rd1498;
	ld.global.nc.u32 	%r4448, [%rd1500];
	mad.wide.u32 	%rd1501, %r4448, %r1098, %rd2893;
	shr.u64 	%rd2893, %rd1501, 32;
	add.s64 	%rd1502, %rd1, %rd1498;
	st.local.u32 	[%rd1502], %rd1501;
	add.s32 	%r7332, %r7332, 1;
	setp.ne.s32 	%p651, %r7332, 6;
	@%p651 bra 	$L__BB0_652;
	shr.u32 	%r4449, %r1097, 23;
	st.local.u32 	[%rd1+24], %rd2893;
	and.b32  	%r1101, %r4449, 31;
	and.b32  	%r4450, %r4449, 224;
	add.s32 	%r4451, %r4450, -128;
	shr.u32 	%r4452, %r4451, 5;
	mul.wide.u32 	%rd1503, %r4452, 4;
	sub.s64 	%rd252, %rd1, %rd1503;
	ld.local.u32 	%r7333, [%rd252+24];
	ld.local.u32 	%r7334, [%rd252+20];
	setp.eq.s32 	%p652, %r1101, 0;
	@%p652 bra 	$L__BB0_655;
	shf.l.wrap.b32 	%r7333, %r7334, %r7333, %r1101;
	ld.local.u32 	%r4453, [%rd252+16];
	shf.l.wrap.b32 	%r7334, %r4453, %r7334, %r1101;
$L__BB0_655:
	shr.u32 	%r4454, %r7333, 30;
	shf.l.wrap.b32 	%r4455, %r7334, %r7333, 2;
	shl.b32 	%r4456, %r7334, 2;
	shr.u32 	%r4457, %r4455, 31;
	add.s32 	%r4458, %r4457, %r4454;
	neg.s32 	%r4459, %r4458;
	setp.lt.s32 	%p653, %r1097, 0;
	selp.b32 	%r7335, %r4459, %r4458, %p653;
	xor.b32  	%r4460, %r4455, %r1097;
	shr.s32 	%r4461, %r4455, 31;
	xor.b32  	%r4462, %r4461, %r4455;
	xor.b32  	%r4463, %r4461, %r4456;
	cvt.u64.u32 	%rd1504, %r4462;
	shl.b64 	%rd1505, %rd1504, 32;
	cvt.u64.u32 	%rd1506, %r4463;
	or.b64  	%rd1507, %rd1505, %rd1506;
	cvt.rn.f64.s64 	%fd163, %rd1507;
	mul.f64 	%fd164, %fd163, 0d3BF921FB54442D19;
	cvt.rn.f32.f64 	%f2422, %fd164;
	neg.f32 	%f2423, %f2422;
	setp.lt.s32 	%p654, %r4460, 0;
	selp.f32 	%f4585, %f2423, %f2422, %p654;
	bra.uni 	$L__BB0_657;
$L__BB0_656:
	mov.f32 	%f2424, 0f00000000;
	mul.rn.f32 	%f4585, %f402, %f2424;
	mov.b32 	%r7335, 0;
$L__BB0_657:
	add.s32 	%r4465, %r7335, 1;
	mul.rn.f32 	%f2425, %f4585, %f4585;
	and.b32  	%r4466, %r7335, 1;
	setp.eq.b32 	%p655, %r4466, 1;
	selp.f32 	%f2426, %f4585, 0f3F800000, %p655;
	fma.rn.f32 	%f2427, %f2425, %f2426, 0f00000000;
	fma.rn.f32 	%f2428, %f2425, 0f37CBAC00, 0fBAB607ED;
	selp.f32 	%f2429, 0fB94D4153, %f2428, %p655;
	selp.f32 	%f2430, 0f3C0885E4, 0f3D2AAABB, %p655;
	fma.rn.f32 	%f2431, %f2429, %f2425, %f2430;
	selp.f32 	%f2432, 0fBE2AAAA8, 0fBEFFFFFF, %p655;
	fma.rn.f32 	%f2433, %f2431, %f2425, %f2432;
	fma.rn.f32 	%f2434, %f2433, %f2427, %f2426;
	and.b32  	%r4467, %r4465, 2;
	setp.eq.s32 	%p656, %r4467, 0;
	mov.f32 	%f2435, 0f00000000;
	sub.f32 	%f2436, %f2435, %f2434;
	selp.f32 	%f2437, %f2434, %f2436, %p656;
	fma.rn.f32 	%f412, %f408, %f2437, %f402;
	mul.f32 	%f2438, %f412, 0f3F22F983;
	cvt.rni.s32.f32 	%r7343, %f2438;
	cvt.rn.f32.s32 	%f2439, %r7343;
	fma.rn.f32 	%f2440, %f2439, 0fBFC90FDA, %f412;
	fma.rn.f32 	%f2441, %f2439, 0fB3A22168, %f2440;
	fma.rn.f32 	%f4587, %f2439, 0fA7C234C5, %f2441;
	abs.f32 	%f414, %f412;
	setp.ltu.f32 	%p657, %f414, 0f47CE4780;
	mov.u32 	%r7339, %r7343;
	mov.f32 	%f4586, %f4587;
	@%p657 bra 	$L__BB0_665;
	setp.eq.f32 	%p658, %f414, 0f7F800000;
	@%p658 bra 	$L__BB0_664;
	mov.b32 	%r1111, %f412;
	shl.b32 	%r4469, %r1111, 8;
	or.b32  	%r1112, %r4469, -2147483648;
	mov.b64 	%rd2894, 0;
	mov.b32 	%r7336, 0;
$L__BB0_660:
	.pragma "nounroll";
	mul.wide.u32 	%rd1509, %r7336, 4;
	mov.u64 	%rd1510, __cudart_i2opi_f;
	add.s64 	%rd1511, %rd1510, %rd1509;
	ld.global.nc.u32 	%r4470, [%rd1511];
	mad.wide.u32 	%rd1512, %r4470, %r1112, %rd2894;
	shr.u64 	%rd2894, %rd1512, 32;
	add.s64 	%rd1513, %rd2, %rd1509;
	st.local.u32 	[%rd1513], %rd1512;
	add.s32 	%r7336, %r7336, 1;
	setp.ne.s32 	%p659, %r7336, 6;
	@%p659 bra 	$L__BB0_660;
	shr.u32 	%r4471, %r1111, 23;
	st.local.u32 	[%rd2+24], %rd2894;
	and.b32  	%r1115, %r4471, 31;
	and.b32  	%r4472, %r4471, 224;
	add.s32 	%r4473, %r4472, -128;
	shr.u32 	%r4474, %r4473, 5;
	mul.wide.u32 	%rd1514, %r4474, 4;
	sub.s64 	%rd255, %rd2, %rd1514;
	ld.local.u32 	%r7337, [%rd255+24];
	ld.local.u32 	%r7338, [%rd255+20];
	setp.eq.s32 	%p660, %r1115, 0;
	@%p660 bra 	$L__BB0_663;
	shf.l.wrap.b32 	%r7337, %r7338, %r7337, %r1115;
	ld.local.u32 	%r4475, [%rd255+16];
	shf.l.wrap.b32 	%r7338, %r4475, %r7338, %r1115;
$L__BB0_663:
	shr.u32 	%r4476, %r7337, 30;
	shf.l.wrap.b32 	%r4477, %r7338, %r7337, 2;
	shl.b32 	%r4478, %r7338, 2;
	shr.u32 	%r4479, %r4477, 31;
	add.s32 	%r4480, %r4479, %r4476;
	neg.s32 	%r4481, %r4480;
	setp.lt.s32 	%p661, %r1111, 0;
	selp.b32 	%r7339, %r4481, %r4480, %p661;
	xor.b32  	%r4482, %r4477, %r1111;
	shr.s32 	%r4483, %r4477, 31;
	xor.b32  	%r4484, %r4483, %r4477;
	xor.b32  	%r4485, %r4483, %r4478;
	cvt.u64.u32 	%rd1515, %r4484;
	shl.b64 	%rd1516, %rd1515, 32;
	cvt.u64.u32 	%rd1517, %r4485;
	or.b64  	%rd1518, %rd1516, %rd1517;
	cvt.rn.f64.s64 	%fd165, %rd1518;
	mul.f64 	%fd166, %fd165, 0d3BF921FB54442D19;
	cvt.rn.f32.f64 	%f2442, %fd166;
	neg.f32 	%f2443, %f2442;
	setp.lt.s32 	%p662, %r4482, 0;
	selp.f32 	%f4586, %f2443, %f2442, %p662;
	bra.uni 	$L__BB0_665;
$L__BB0_664:
	mov.f32 	%f2444, 0f00000000;
	mul.rn.f32 	%f4586, %f412, %f2444;
	mov.b32 	%r7339, 0;
$L__BB0_665:
	setp.ltu.f32 	%p663, %f414, 0f47CE4780;
	mul.rn.f32 	%f2445, %f4586, %f4586;
	and.b32  	%r4487, %r7339, 1;
	setp.eq.b32 	%p664, %r4487, 1;
	selp.f32 	%f2446, 0f3F800000, %f4586, %p664;
	fma.rn.f32 	%f2447, %f2445, %f2446, 0f00000000;
	fma.rn.f32 	%f2448, %f2445, 0f37CBAC00, 0fBAB607ED;
	selp.f32 	%f2449, %f2448, 0fB94D4153, %p664;
	selp.f32 	%f2450, 0f3D2AAABB, 0f3C0885E4, %p664;
	fma.rn.f32 	%f2451, %f2449, %f2445, %f2450;
	selp.f32 	%f2452, 0fBEFFFFFF, 0fBE2AAAA8, %p664;
	fma.rn.f32 	%f2453, %f2451, %f2445, %f2452;
	fma.rn.f32 	%f2454, %f2453, %f2447, %f2446;
	and.b32  	%r4488, %r7339, 2;
	setp.eq.s32 	%p665, %r4488, 0;
	mov.f32 	%f2455, 0f00000000;
	sub.f32 	%f2456, %f2455, %f2454;
	selp.f32 	%f418, %f2454, %f2456, %p665;
	@%p663 bra 	$L__BB0_673;
	setp.eq.f32 	%p666, %f414, 0f7F800000;
	@%p666 bra 	$L__BB0_672;
	mov.b32 	%r1124, %f412;
	shl.b32 	%r4490, %r1124, 8;
	or.b32  	%r1125, %r4490, -2147483648;
	mov.b64 	%rd2895, 0;
	mov.b32 	%r7340, 0;
$L__BB0_668:
	.pragma "nounroll";
	mul.wide.u32 	%rd1520, %r7340, 4;
	mov.u64 	%rd1521, __cudart_i2opi_f;
	add.s64 	%rd1522, %rd1521, %rd1520;
	ld.global.nc.u32 	%r4491, [%rd1522];
	mad.wide.u32 	%rd1523, %r4491, %r1125, %rd2895;
	shr.u64 	%rd2895, %rd1523, 32;
	add.s64 	%rd1524, %rd1, %rd1520;
	st.local.u32 	[%rd1524], %rd1523;
	add.s32 	%r7340, %r7340, 1;
	setp.ne.s32 	%p667, %r7340, 6;
	@%p667 bra 	$L__BB0_668;
	shr.u32 	%r4492, %r1124, 23;
	st.local.u32 	[%rd1+24], %rd2895;
	and.b32  	%r1128, %r4492, 31;
	and.b32  	%r4493, %r4492, 224;
	add.s32 	%r4494, %r4493, -128;
	shr.u32 	%r4495, %r4494, 5;
	mul.wide.u32 	%rd1525, %r4495, 4;
	sub.s64 	%rd258, %rd1, %rd1525;
	ld.local.u32 	%r7341, [%rd258+24];
	ld.local.u32 	%r7342, [%rd258+20];
	setp.eq.s32 	%p668, %r1128, 0;
	@%p668 bra 	$L__BB0_671;
	shf.l.wrap.b32 	%r7341, %r7342, %r7341, %r1128;
	ld.local.u32 	%r4496, [%rd258+16];
	shf.l.wrap.b32 	%r7342, %r4496, %r7342, %r1128;
$L__BB0_671:
	shr.u32 	%r4497, %r7341, 30;
	shf.l.wrap.b32 	%r4498, %r7342, %r7341, 2;
	shl.b32 	%r4499, %r7342, 2;
	shr.u32 	%r4500, %r4498, 31;
	add.s32 	%r4501, %r4500, %r4497;
	neg.s32 	%r4502, %r4501;
	setp.lt.s32 	%p669, %r1124, 0;
	selp.b32 	%r7343, %r4502, %r4501, %p669;
	xor.b32  	%r4503, %r4498, %r1124;
	shr.s32 	%r4504, %r4498, 31;
	xor.b32  	%r4505, %r4504, %r4498;
	xor.b32  	%r4506, %r4504, %r4499;
	cvt.u64.u32 	%rd1526, %r4505;
	shl.b64 	%rd1527, %rd1526, 32;
	cvt.u64.u32 	%rd1528, %r4506;
	or.b64  	%rd1529, %rd1527, %rd1528;
	cvt.rn.f64.s64 	%fd167, %rd1529;
	mul.f64 	%fd168, %fd167, 0d3BF921FB54442D19;
	cvt.rn.f32.f64 	%f2457, %fd168;
	neg.f32 	%f2458, %f2457;
	setp.lt.s32 	%p670, %r4503, 0;
	selp.f32 	%f4587, %f2458, %f2457, %p670;
	bra.uni 	$L__BB0_673;
$L__BB0_672:
	mov.f32 	%f2459, 0f00000000;
	mul.rn.f32 	%f4587, %f412, %f2459;
	mov.b32 	%r7343, 0;
$L__BB0_673:
	add.s32 	%r4508, %r7343, 1;
	mul.rn.f32 	%f2460, %f4587, %f4587;
	and.b32  	%r4509, %r7343, 1;
	setp.eq.b32 	%p671, %r4509, 1;
	selp.f32 	%f2461, %f4587, 0f3F800000, %p671;
	fma.rn.f32 	%f2462, %f2460, %f2461, 0f00000000;
	fma.rn.f32 	%f2463, %f2460, 0f37CBAC00, 0fBAB607ED;
	selp.f32 	%f2464, 0fB94D4153, %f2463, %p671;
	selp.f32 	%f2465, 0f3C0885E4, 0f3D2AAABB, %p671;
	fma.rn.f32 	%f2466, %f2464, %f2460, %f2465;
	selp.f32 	%f2467, 0fBE2AAAA8, 0fBEFFFFFF, %p671;
	fma.rn.f32 	%f2468, %f2466, %f2460, %f2467;
	fma.rn.f32 	%f2469, %f2468, %f2462, %f2461;
	and.b32  	%r4510, %r4508, 2;
	setp.eq.s32 	%p672, %r4510, 0;
	mov.f32 	%f2470, 0f00000000;
	sub.f32 	%f2471, %f2470, %f2469;
	selp.f32 	%f2472, %f2469, %f2471, %p672;
	fma.rn.f32 	%f422, %f418, %f2472, %f412;
	mul.f32 	%f2473, %f422, 0f3F22F983;
	cvt.rni.s32.f32 	%r7351, %f2473;
	cvt.rn.f32.s32 	%f2474, %r7351;
	fma.rn.f32 	%f2475, %f2474, 0fBFC90FDA, %f422;
	fma.rn.f32 	%f2476, %f2474, 0fB3A22168, %f2475;
	fma.rn.f32 	%f4589, %f2474, 0fA7C234C5, %f2476;
	abs.f32 	%f424, %f422;
	setp.ltu.f32 	%p673, %f424, 0f47CE4780;
	mov.u32 	%r7347, %r7351;
	mov.f32 	%f4588, %f4589;
	@%p673 bra 	$L__BB0_681;
	setp.eq.f32 	%p674, %f424, 0f7F800000;
	@%p674 bra 	$L__BB0_680;
	mov.b32 	%r1138, %f422;
	shl.b32 	%r4512, %r1138, 8;
	or.b32  	%r1139, %r4512, -2147483648;
	mov.b64 	%rd2896, 0;
	mov.b32 	%r7344, 0;
$L__BB0_676:
	.pragma "nounroll";
	mul.wide.u32 	%rd1531, %r7344, 4;
	mov.u64 	%rd1532, __cudart_i2opi_f;
	add.s64 	%rd1533, %rd1532, %rd1531;
	ld.global.nc.u32 	%r4513, [%rd1533];
	mad.wide.u32 	%rd1534, %r4513, %r1139, %rd2896;
	shr.u64 	%rd2896, %rd1534, 32;
	add.s64 	%rd1535, %rd2, %rd1531;
	st.local.u32 	[%rd1535], %rd1534;
	add.s32 	%r7344, %r7344, 1;
	setp.ne.s32 	%p675, %r7344, 6;
	@%p675 bra 	$L__BB0_676;
	shr.u32 	%r4514, %r1138, 23;
	st.local.u32 	[%rd2+24], %rd2896;
	and.b32  	%r1142, %r4514, 31;
	and.b32  	%r4515, %r4514, 224;
	add.s32 	%r4516, %r4515, -128;
	shr.u32 	%r4517, %r4516, 5;
	mul.wide.u32 	%rd1536, %r4517, 4;
	sub.s64 	%rd261, %rd2, %rd1536;
	ld.local.u32 	%r7345, [%rd261+24];
	ld.local.u32 	%r7346, [%rd261+20];
	setp.eq.s32 	%p676, %r1142, 0;
	@%p676 bra 	$L__BB0_679;
	shf.l.wrap.b32 	%r7345, %r7346, %r7345, %r1142;
	ld.local.u32 	%r4518, [%rd261+16];
	shf.l.wrap.b32 	%r7346, %r4518, %r7346, %r1142;
$L__BB0_679:
	shr.u32 	%r4519, %r7345, 30;
	shf.l.wrap.b32 	%r4520, %r7346, %r7345, 2;
	shl.b32 	%r4521, %r7346, 2;
	shr.u32 	%r4522, %r4520, 31;
	add.s32 	%r4523, %r4522, %r4519;
	neg.s32 	%r4524, %r4523;
	setp.lt.s32 	%p677, %r1138, 0;
	selp.b32 	%r7347, %r4524, %r4523, %p677;
	xor.b32  	%r4525, %r4520, %r1138;
	shr.s32 	%r4526, %r4520, 31;
	xor.b32  	%r4527, %r4526, %r4520;
	xor.b32  	%r4528, %r4526, %r4521;
	cvt.u64.u32 	%rd1537, %r4527;
	shl.b64 	%rd1538, %rd1537, 32;
	cvt.u64.u32 	%rd1539, %r4528;
	or.b64  	%rd1540, %rd1538, %rd1539;
	cvt.rn.f64.s64 	%fd169, %rd1540;
	mul.f64 	%fd170, %fd169, 0d3BF921FB54442D19;
	cvt.rn.f32.f64 	%f2477, %fd170;
	neg.f32 	%f2478, %f2477;
	setp.lt.s32 	%p678, %r4525, 0;
	selp.f32 	%f4588, %f2478, %f2477, %p678;
	bra.uni 	$L__BB0_681;
$L__BB0_680:
	mov.f32 	%f2479, 0f00000000;
	mul.rn.f32 	%f4588, %f422, %f2479;
	mov.b32 	%r7347, 0;
$L__BB0_681:
	setp.ltu.f32 	%p679, %f424, 0f47CE4780;
	mul.rn.f32 	%f2480, %f4588, %f4588;
	and.b32  	%r4530, %r7347, 1;
	setp.eq.b32 	%p680, %r4530, 1;
	selp.f32 	%f2481, 0f3F800000, %f4588, %p680;
	fma.rn.f32 	%f2482, %f2480, %f2481, 0f00000000;
	fma.rn.f32 	%f2483, %f2480, 0f37CBAC00, 0fBAB607ED;
	selp.f32 	%f2484, %f2483, 0fB94D4153, %p680;
	selp.f32 	%f2485, 0f3D2AAABB, 0f3C0885E4, %p680;
	fma.rn.f32 	%f2486, %f2484, %f2480, %f2485;
	selp.f32 	%f2487, 0fBEFFFFFF, 0fBE2AAAA8, %p680;
	fma.rn.f32 	%f2488, %f2486, %f2480, %f2487;
	fma.rn.f32 	%f2489, %f2488, %f2482, %f2481;
	and.b32  	%r4531, %r7347, 2;
	setp.eq.s32 	%p681, %r4531, 0;
	mov.f32 	%f2490, 0f00000000;
	sub.f32 	%f2491, %f2490, %f2489;
	selp.f32 	%f428, %f2489, %f2491, %p681;
	@%p679 bra 	$L__BB0_689;
	setp.eq.f32 	%p682, %f424, 0f7F800000;
	@%p682 bra 	$L__BB0_688;
	mov.b32 	%r1151, %f422;
	shl.b32 	%r4533, %r1151, 8;
	or.b32  	%r1152, %r4533, -2147483648;
	mov.b64 	%rd2897, 0;
	mov.b32 	%r7348, 0;
$L__BB0_684:
	.pragma "nounroll";
	mul.wide.u32 	%rd1542, %r7348, 4;
	mov.u64 	%rd1543, __cudart_i2opi_f;
	add.s64 	%rd1544, %rd1543, %rd1542;
	ld.global.nc.u32 	%r4534, [%rd1544];
	mad.wide.u32 	%rd1545, %r4534, %r1152, %rd2897;
	shr.u64 	%rd2897, %rd1545, 32;
	add.s64 	%rd1546, %rd1, %rd1542;
	st.local.u32 	[%rd1546], %rd1545;
	add.s32 	%r7348, %r7348, 1;
	setp.ne.s32 	%p683, %r7348, 6;
	@%p683 bra 	$L__BB0_684;
	shr.u32 	%r4535, %r1151, 23;
	st.local.u32 	[%rd1+24], %rd2897;
	and.b32  	%r1155, %r4535, 31;
	and.b32  	%r4536, %r4535, 224;
	add.s32 	%r4537, %r4536, -128;
	shr.u32 	%r4538, %r4537, 5;
	mul.wide.u32 	%rd1547, %r4538, 4;
	sub.s64 	%rd264, %rd1, %rd1547;
	ld.local.u32 	%r7349, [%rd264+24];
	ld.local.u32 	%r7350, [%rd264+20];
	setp.eq.s32 	%p684, %r1155, 0;
	@%p684 bra 	$L__BB0_687;
	shf.l.wrap.b32 	%r7349, %r7350, %r7349, %r1155;
	ld.local.u32 	%r4539, [%rd264+16];
	shf.l.wrap.b32 	%r7350, %r4539, %r7350, %r1155;
$L__BB0_687:
	shr.u32 	%r4540, %r7349, 30;
	shf.l.wrap.b32 	%r4541, %r7350, %r7349, 2;
	shl.b32 	%r4542, %r7350, 2;
	shr.u32 	%r4543, %r4541, 31;
	add.s32 	%r4544, %r4543, %r4540;
	neg.s32 	%r4545, %r4544;
	setp.lt.s32 	%p685, %r1151, 0;
	selp.b32 	%r7351, %r4545, %r4544, %p685;
	xor.b32  	%r4546, %r4541, %r1151;
	shr.s32 	%r4547, %r4541, 31;
	xor.b32  	%r4548, %r4547, %r4541;
	xor.b32  	%r4549, %r4547, %r4542;
	cvt.u64.u32 	%rd1548, %r4548;
	shl.b64 	%rd1549, %rd1548, 32;
	cvt.u64.u32 	%rd1550, %r4549;
	or.b64  	%rd1551, %rd1549, %rd1550;
	cvt.rn.f64.s64 	%fd171, %rd1551;
	mul.f64 	%fd172, %fd171, 0d3BF921FB54442D19;
	cvt.rn.f32.f64 	%f2492, %fd172;
	neg.f32 	%f2493, %f2492;
	setp.lt.s32 	%p686, %r4546, 0;
	selp.f32 	%f4589, %f2493, %f2492, %p686;
	bra.uni 	$L__BB0_689;
$L__BB0_688:
	mov.f32 	%f2494, 0f00000000;
	mul.rn.f32 	%f4589, %f422, %f2494;
	mov.b32 	%r7351, 0;
$L__BB0_689:
	add.s32 	%r4551, %r7351, 1;
	mul.rn.f32 	%f2495, %f4589, %f4589;
	and.b32  	%r4552, %r7351, 1;
	setp.eq.b32 	%p687, %r4552, 1;
	selp.f32 	%f2496, %f4589, 0f3F800000, %p687;
	fma.rn.f32 	%f2497, %f2495, %f2496, 0f00000000;
	fma.rn.f32 	%f2498, %f2495, 0f37CBAC00, 0fBAB607ED;
	selp.f32 	%f2499, 0fB94D4153, %f2498, %p687;
	selp.f32 	%f2500, 0f3C0885E4, 0f3D2AAABB, %p687;
	fma.rn.f32 	%f2501, %f2499, %f2495, %f2500;
	selp.f32 	%f2502, 0fBE2AAAA8, 0fBEFFFFFF, %p687;
	fma.rn.f32 	%f2503, %f2501, %f2495, %f2502;
	fma.rn.f32 	%f2504, %f2503, %f2497, %f2496;
	and.b32  	%r4553, %r4551, 2;
	setp.eq.s32 	%p688, %r4553, 0;
	mov.f32 	%f2505, 0f00000000;
	sub.f32 	%f2506, %f2505, %f2504;
	selp.f32 	%f2507, %f2504, %f2506, %p688;
	fma.rn.f32 	%f432, %f428, %f2507, %f422;
	mul.f32 	%f2508, %f432, 0f3F22F983;
	cvt.rni.s32.f32 	%r7359, %f2508;
	cvt.rn.f32.s32 	%f2509, %r7359;
	fma.rn.f32 	%f2510, %f2509, 0fBFC90FDA, %f432;
	fma.rn.f32 	%f2511, %f2509, 0fB3A22168, %f2510;
	fma.rn.f32 	%f4591, %f2509, 0fA7C234C5, %f2511;
	abs.f32 	%f434, %f432;
	setp.ltu.f32 	%p689, %f434, 0f47CE4780;
	mov.u32 	%r7355, %r7359;
	mov.f32 	%f4590, %f4591;
	@%p689 bra 	$L__BB0_697;
	setp.eq.f32 	%p690, %f434, 0f7F800000;
	@%p690 bra 	$L__BB0_696;
	mov.b32 	%r1165, %f432;
	shl.b32 	%r4555, %r1165, 8;
	or.b32  	%r1166, %r4555, -2147483648;
	mov.b64 	%rd2898, 0;
	mov.b32 	%r7352, 0;
$L__BB0_692:
	.pragma "nounroll";
	mul.wide.u32 	%rd1553, %r7352, 4;
	mov.u64 	%rd1554, __cudart_i2opi_f;
	add.s64 	%rd1555, %rd1554, %rd1553;
	ld.global.nc.u32 	%r4556, [%rd1555];
	mad.wide.u32 	%rd1556, %r4556, %r1166, %rd2898;
	shr.u64 	%rd2898, %rd1556, 32;
	add.s64 	%rd1557, %rd2, %rd1553;
	st.local.u32 	[%rd1557], %rd1556;
	add.s32 	%r7352, %r7352, 1;
	setp.ne.s32 	%p691, %r7352, 6;
	@%p691 bra 	$L__BB0_692;
	shr.u32 	%r4557, %r1165, 23;
	st.local.u32 	[%rd2+24], %rd2898;
	and.b32  	%r1169, %r4557, 31;
	and.b32  	%r4558, %r4557, 224;
	add.s32 	%r4559, %r4558, -128;
	shr.u32 	%r4560, %r4559, 5;
	mul.wide.u32 	%rd1558, %r4560, 4;
	sub.s64 	%rd267, %rd2, %rd1558;
	ld.local.u32 	%r7353, [%rd267+24];
	ld.local.u32 	%r7354, [%rd267+20];
	setp.eq.s32 	%p692, %r1169, 0;
	@%p692 bra 	$L__BB0_695;
	shf.l.wrap.b32 	%r7353, %r7354, %r7353, %r1169;
	ld.local.u32 	%r4561, [%rd267+16];
	shf.l.wrap.b32 	%r7354, %r4561, %r7354, %r1169;
$L__BB0_695:
	shr.u32 	%r4562, %r7353, 30;
	shf.l.wrap.b32 	%r4563, %r7354, %r7353, 2;
	shl.b32 	%r4564, %r7354, 2;
	shr.u32 	%r4565, %r4563, 31;
	add.s32 	%r4566, %r4565, %r4562;
	neg.s32 	%r4567, %r4566;
	setp.lt.s32 	%p693, %r1165, 0;
	selp.b32 	%r7355, %r4567, %r4566, %p693;
	xor.b32  	%r4568, %r4563, %r1165;
	shr.s32 	%r4569, %r4563, 31;
	xor.b32  	%r4570, %r4569, %r4563;
	xor.b32  	%r4571, %r4569, %r4564;
	cvt.u64.u32 	%rd1559, %r4570;
	shl.b64 	%rd1560, %rd1559, 32;
	cvt.u64.u32 	%rd1561, %r4571;
	or.b64  	%rd1562, %rd1560, %rd1561;
	cvt.rn.f64.s64 	%fd173, %rd1562;
	mul.f64 	%fd174, %fd173, 0d3BF921FB54442D19;
	cvt.rn.f32.f64 	%f2512, %fd174;
	neg.f32 	%f2513, %f2512;
	setp.lt.s32 	%p694, %r4568, 0;
	selp.f32 	%f4590, %f2513, %f2512, %p694;
	bra.uni 	$L__BB0_697;
$L__BB0_696:
	mov.f32 	%f2514, 0f00000000;
	mul.rn.f32 	%f4590, %f432, %f2514;
	mov.b32 	%r7355, 0;
$L__BB0_697:
	setp.ltu.f32 	%p695, %f434, 0f47CE4780;
	mul.rn.f32 	%f2515, %f4590, %f4590;
	and.b32  	%r4573, %r7355, 1;
	setp.eq.b32 	%p696, %r4573, 1;
	selp.f32 	%f2516, 0f3F800000, %f4590, %p696;
	fma.rn.f32 	%f2517, %f2515, %f2516, 0f00000000;
	fma.rn.f32 	%f2518, %f2515, 0f37CBAC00, 0fBAB607ED;
	selp.f32 	%f2519, %f2518, 0fB94D4153, %p696;
	selp.f32 	%f2520, 0f3D2AAABB, 0f3C0885E4, %p696;
	fma.rn.f32 	%f2521, %f2519, %f2515, %f2520;
	selp.f32 	%f2522, 0fBEFFFFFF, 0fBE2AAAA8, %p696;
	fma.rn.f32 	%f2523, %f2521, %f2515, %f2522;
	fma.rn.f32 	%f2524, %f2523, %f2517, %f2516;
	and.b32  	%r4574, %r7355, 2;
	setp.eq.s32 	%p697, %r4574, 0;
	mov.f32 	%f2525, 0f00000000;
	sub.f32 	%f2526, %f2525, %f2524;
	selp.f32 	%f438, %f2524, %f2526, %p697;
	@%p695 bra 	$L__BB0_705;
	setp.eq.f32 	%p698, %f434, 0f7F800000;
	@%p698 bra 	$L__BB0_704;
	mov.b32 	%r1178, %f432;
	shl.b32 	%r4576, %r1178, 8;
	or.b32  	%r1179, %r4576, -2147483648;
	mov.b64 	%rd2899, 0;
	mov.b32 	%r7356, 0;
$L__BB0_700:
	.pragma "nounroll";
	mul.wide.u32 	%rd1564, %r7356, 4;
	mov.u64 	%rd1565, __cudart_i2opi_f;
	add.s64 	%rd1566, %rd1565, %rd1564;
	ld.global.nc.u32 	%r4577, [%rd1566];
	mad.wide.u32 	%rd1567, %r4577, %r1179, %rd2899;
	shr.u64 	%rd2899, %rd1567, 32;
	add.s64 	%rd1568, %rd1, %rd1564;
	st.local.u32 	[%rd1568], %rd1567;
	add.s32 	%r7356, %r7356, 1;
	setp.ne.s32 	%p699, %r7356, 6;
	@%p699 bra 	$L__BB0_700;
	shr.u32 	%r4578, %r1178, 23;
	st.local.u32 	[%rd1+24], %rd2899;
	and.b32  	%r1182, %r4578, 31;
	and.b32  	%r4579, %r4578, 224;
	add.s32 	%r4580, %r4579, -128;
	shr.u32 	%r4581, %r4580, 5;
	mul.wide.u32 	%rd1569, %r4581, 4;
	sub.s64 	%rd270, %rd1, %rd1569;
	ld.local.u32 	%r7357, [%rd270+24];
	ld.local.u32 	%r7358, [%rd270+20];
	setp.eq.s32 	%p700, %r1182, 0;
	@%p700 bra 	$L__BB0_703;
	shf.l.wrap.b32 	%r7357, %r7358, %r7357, %r1182;
	ld.local.u32 	%r4582, [%rd270+16];
	shf.l.wrap.b32 	%r7358, %r4582, %r7358, %r1182;
$L__BB0_703:
	shr.u32 	%r4583, %r7357, 30;
	shf.l.wrap.b32 	%r4584, %r7358, %r7357, 2;
	shl.b32 	%r4585, %r7358, 2;
	shr.u32 	%r4586, %r4584, 31;
	add.s32 	%r4587, %r4586, %r4583;
	neg.s32 	%r4588, %r4587;
	setp.lt.s32 	%p701, %r1178, 0;
	selp.b32 	%r7359, %r4588, %r4587, %p701;
	xor.b32  	%r4589, %r4584, %r1178;
	shr.s32 	%r4590, %r4584, 31;
	xor.b32  	%r4591, %r4590, %r4584;
	xor.b32  	%r4592, %r4590, %r4585;
	cvt.u64.u32 	%rd1570, %r4591;
	shl.b64 	%rd1571, %rd1570, 32;
	cvt.u64.u32 	%rd1572, %r4592;
	or.b64  	%rd1573, %rd1571, %rd1572;
	cvt.rn.f64.s64 	%fd175, %rd1573;
	mul.f64 	%fd176, %fd175, 0d3BF921FB54442D19;
	cvt.rn.f32.f64 	%f2527, %fd176;
	neg.f32 	%f2528, %f2527;
	setp.lt.s32 	%p702, %r4589, 0;
	selp.f32 	%f4591, %f2528, %f2527, %p702;
	bra.uni 	$L__BB0_705;
$L__BB0_704:
	mov.f32 	%f2529, 0f00000000;
	mul.rn.f32 	%f4591, %f432, %f2529;
	mov.b32 	%r7359, 0;
$L__BB0_705:
	add.s32 	%r4594, %r7359, 1;
	mul.rn.f32 	%f2530, %f4591, %f4591;
	and.b32  	%r4595, %r7359, 1;
	setp.eq.b32 	%p703, %r4595, 1;
	selp.f32 	%f2531, %f4591, 0f3F800000, %p703;
	fma.rn.f32 	%f2532, %f2530, %f2531, 0f00000000;
	fma.rn.f32 	%f2533, %f2530, 0f37CBAC00, 0fBAB607ED;
	selp.f32 	%f2534, 0fB94D4153, %f2533, %p703;
	selp.f32 	%f2535, 0f3C0885E4, 0f3D2AAABB, %p703;
	fma.rn.f32 	%f2536, %f2534, %f2530, %f2535;
	selp.f32 	%f2537, 0fBE2AAAA8, 0fBEFFFFFF, %p703;
	fma.rn.f32 	%f2538, %f2536, %f2530, %f2537;
	fma.rn.f32 	%f2539, %f2538, %f2532, %f2531;
	and.b32  	%r4596, %r4594, 2;
	setp.eq.s32 	%p704, %r4596, 0;
	mov.f32 	%f2540, 0f00000000;
	sub.f32 	%f2541, %f2540, %f2539;
	selp.f32 	%f2542, %f2539, %f2541, %p704;
	fma.rn.f32 	%f442, %f438, %f2542, %f432;
	mul.f32 	%f2543, %f442, 0f3F22F983;
	cvt.rni.s32.f32 	%r7367, %f2543;
	cvt.rn.f32.s32 	%f2544, %r7367;
	fma.rn.f32 	%f2545, %f2544, 0fBFC90FDA, %f442;
	fma.rn.f32 	%f2546, %f2544, 0fB3A22168, %f2545;
	fma.rn.f32 	%f4593, %f2544, 0fA7C234C5, %f2546;
	abs.f32 	%f444, %f442;
	setp.ltu.f32 	%p705, %f444, 0f47CE4780;
	mov.u32 	%r7363, %r7367;
	mov.f32 	%f4592, %f4593;
	@%p705 bra 	$L__BB0_713;
	setp.eq.f32 	%p706, %f444, 0f7F800000;
	@%p706 bra 	$L__BB0_712;
	mov.b32 	%r1192, %f442;
	shl.b32 	%r4598, %r1192, 8;
	or.b32  	%r1193, %r4598, -2147483648;
	mov.b64 	%rd2900, 0;
	mov.b32 	%r7360, 0;
$L__BB0_708:
	.pragma "nounroll";
	mul.wide.u32 	%rd1575, %r7360, 4;
	mov.u64 	%rd1576, __cudart_i2opi_f;
	add.s64 	%rd1577, %rd1576, %rd1575;
	ld.global.nc.u32 	%r4599, [%rd1577];
	mad.wide.u32 	%rd1578, %r4599, %r1193, %rd2900;
	shr.u64 	%rd2900, %rd1578, 32;
	add.s64 	%rd1579, %rd2, %rd1575;
	st.local.u32 	[%rd1579], %rd1578;
	add.s32 	%r7360, %r7360, 1;
	setp.ne.s32 	%p707, %r7360, 6;
	@%p707 bra 	$L__BB0_708;
	shr.u32 	%r4600, %r1192, 23;
	st.local.u32 	[%rd2+24], %rd2900;
	and.b32  	%r1196, %r4600, 31;
	and.b32  	%r4601, %r4600, 224;
	add.s32 	%r4602, %r4601, -128;
	shr.u32 	%r4603, %r4602, 5;
	mul.wide.u32 	%rd1580, %r4603, 4;
	sub.s64 	%rd273, %rd2, %rd1580;
	ld.local.u32 	%r7361, [%rd273+24];
	ld.local.u32 	%r7362, [%rd273+20];
	setp.eq.s32 	%p708, %r1196, 0;
	@%p708 bra 	$L__BB0_711;
	shf.l.wrap.b32 	%r7361, %r7362, %r7361, %r1196;
	ld.local.u32 	%r4604, [%rd273+16];
	shf.l.wrap.b32 	%r7362, %r4604, %r7362, %r1196;
$L__BB0_711:
	shr.u32 	%r4605, %r7361, 30;
	shf.l.wrap.b32 	%r4606, %r7362, %r7361, 2;
	shl.b32 	%r4607, %r7362, 2;
	shr.u32 	%r4608, %r4606, 31;
	add.s32 	%r4609, %r4608, %r4605;
	neg.s32 	%r4610, %r4609;
	setp.lt.s32 	%p709, %r1192, 0;
	selp.b32 	%r7363, %r4610, %r4609, %p709;
	xor.b32  	%r4611, %r4606, %r1192;
	shr.s32 	%r4612, %r4606, 31;
	xor.b32  	%r4613, %r4612, %r4606;
	xor.b32  	%r4614, %r4612, %r4607;
	cvt.u64.u32 	%rd1581, %r4613;
	shl.b64 	%rd1582, %rd1581, 32;
	cvt.u64.u32 	%rd1583, %r4614;
	or.b64  	%rd1584, %rd1582, %rd1583;
	cvt.rn.f64.s64 	%fd177, %rd1584;
	mul.f64 	%fd178, %fd177, 0d3BF921FB54442D19;
	cvt.rn.f32.f64 	%f2547, %fd178;
	neg.f32 	%f2548, %f2547;
	setp.lt.s32 	%p710, %r4611, 0;
	selp.f32 	%f4592, %f2548, %f2547, %p710;
	bra.uni 	$L__BB0_713;
$L__BB0_712:
	mov.f32 	%f2549, 0f00000000;
	mul.rn.f32 	%f4592, %f442, %f2549;
	mov.b32 	%r7363, 0;
$L__BB0_713:
	setp.ltu.f32 	%p711, %f444, 0f47CE4780;
	mul.rn.f32 	%f2550, %f4592, %f4592;
	and.b32  	%r4616, %r7363, 1;
	setp.eq.b32 	%p712, %r4616, 1;
	selp.f32 	%f2551, 0f3F800000, %f4592, %p712;
	fma.rn.f32 	%f2552, %f2550, %f2551, 0f00000000;
	fma.rn.f32 	%f2553, %f2550, 0f37CBAC00, 0fBAB607ED;
	selp.f32 	%f2554, %f2553, 0fB94D4153, %p712;
	selp.f32 	%f2555, 0f3D2AAABB, 0f3C0885E4, %p712;
	fma.rn.f32 	%f2556, %f2554, %f2550, %f2555;
	selp.f32 	%f2557, 0fBEFFFFFF, 0fBE2AAAA8, %p712;
	fma.rn.f32 	%f2558, %f2556, %f2550, %f2557;
	fma.rn.f32 	%f2559, %f2558, %f2552, %f2551;
	and.b32  	%r4617, %r7363, 2;
	setp.eq.s32 	%p713, %r4617, 0;
	mov.f32 	%f2560, 0f00000000;
	sub.f32 	%f2561, %f2560, %f2559;
	selp.f32 	%f448, %f2559, %f2561, %p713;
	@%p711 bra 	$L__BB0_721;
	setp.eq.f32 	%p714, %f444, 0f7F800000;
	@%p714 bra 	$L__BB0_720;
	mov.b32 	%r1205, %f442;
	shl.b32 	%r4619, %r1205, 8;
	or.b32  	%r1206, %r4619, -2147483648;
	mov.b64 	%rd2901, 0;
	mov.b32 	%r7364, 0;
$L__BB0_716:
	.pragma "nounroll";
	mul.wide.u32 	%rd1586, %r7364, 4;
	mov.u64 	%rd1587, __cudart_i2opi_f;
	add.s64 	%rd1588, %rd1587, %rd1586;
	ld.global.nc.u32 	%r4620, [%rd1588];
	mad.wide.u32 	%rd1589, %r4620, %r1206, %rd2901;
	shr.u64 	%rd2901, %rd1589, 32;
	add.s64 	%rd1590, %rd1, %rd1586;
	st.local.u32 	[%rd1590], %rd1589;
	add.s32 	%r7364, %r7364, 1;
	setp.ne.s32 	%p715, %r7364, 6;
	@%p715 bra 	$L__BB0_716;
	shr.u32 	%r4621, %r1205, 23;
	st.local.u32 	[%rd1+24], %rd2901;
	and.b32  	%r1209, %r4621, 31;
	and.b32  	%r4622, %r4621, 224;
	add.s32 	%r4623, %r4622, -128;
	shr.u32 	%r4624, %r4623, 5;
	mul.wide.u32 	%rd1591, %r4624, 4;
	sub.s64 	%rd276, %rd1, %rd1591;
	ld.local.u32 	%r7365, [%rd276+24];
	ld.local.u32 	%r7366, [%rd276+20];
	setp.eq.s32 	%p716, %r1209, 0;
	@%p716 bra 	$L__BB0_719;
	shf.l.wrap.b32 	%r7365, %r7366, %r7365, %r1209;
	ld.local.u32 	%r4625, [%rd276+16];
	shf.l.wrap.b32 	%r7366, %r4625, %r7366, %r1209;
$L__BB0_719:
	shr.u32 	%r4626, %r7365, 30;
	shf.l.wrap.b32 	%r4627, %r7366, %r7365, 2;
	shl.b32 	%r4628, %r7366, 2;
	shr.u32 	%r4629, %r4627, 31;
	add.s32 	%r4630, %r4629, %r4626;
	neg.s32 	%r4631, %r4630;
	setp.lt.s32 	%p717, %r1205, 0;
	selp.b32 	%r7367, %r4631, %r4630, %p717;
	xor.b32  	%r4632, %r4627, %r1205;
	shr.s32 	%r4633, %r4627, 31;
	xor.b32  	%r4634, %r4633, %r4627;
	xor.b32  	%r4635, %r4633, %r4628;
	cvt.u64.u32 	%rd1592, %r4634;
	shl.b64 	%rd1593, %rd1592, 32;
	cvt.u64.u32 	%rd1594, %r4635;
	or.b64  	%rd1595, %rd1593, %rd1594;
	cvt.rn.f64.s64 	%fd179, %rd1595;
	mul.f64 	%fd180, %fd179, 0d3BF921FB54442D19;
	cvt.rn.f32.f64 	%f2562, %fd180;
	neg.f32 	%f2563, %f2562;
	setp.lt.s32 	%p718, %r4632, 0;
	selp.f32 	%f4593, %f2563, %f2562, %p718;
	bra.uni 	$L__BB0_721;
$L__BB0_720:
	mov.f32 	%f2564, 0f00000000;
	mul.rn.f32 	%f4593, %f442, %f2564;
	mov.b32 	%r7367, 0;
$L__BB0_721:
	add.s32 	%r4637, %r7367, 1;
	mul.rn.f32 	%f2565, %f4593, %f4593;
	and.b32  	%r4638, %r7367, 1;
	setp.eq.b32 	%p719, %r4638, 1;
	selp.f32 	%f2566, %f4593, 0f3F800000, %p719;
	fma.rn.f32 	%f2567, %f2565, %f2566, 0f00000000;
	fma.rn.f32 	%f2568, %f2565, 0f37CBAC00, 0fBAB607ED;
	selp.f32 	%f2569, 0fB94D4153, %f2568, %p719;
	selp.f32 	%f2570, 0f3C0885E4, 0f3D2AAABB, %p719;
	fma.rn.f32 	%f2571, %f2569, %f2565, %f2570;
	selp.f32 	%f2572, 0fBE2AAAA8, 0fBEFFFFFF, %p719;
	fma.rn.f32 	%f2573, %f2571, %f2565, %f2572;
	fma.rn.f32 	%f2574, %f2573, %f2567, %f2566;
	and.b32  	%r4639, %r4637, 2;
	setp.eq.s32 	%p720, %r4639, 0;
	mov.f32 	%f2575, 0f00000000;
	sub.f32 	%f2576, %f2575, %f2574;
	selp.f32 	%f2577, %f2574, %f2576, %p720;
	fma.rn.f32 	%f452, %f448, %f2577, %f442;
	mul.f32 	%f2578, %f452, 0f3F22F983;
	cvt.rni.s32.f32 	%r7375, %f2578;
	cvt.rn.f32.s32 	%f2579, %r7375;
	fma.rn.f32 	%f2580, %f2579, 0fBFC90FDA, %f452;
	fma.rn.f32 	%f2581, %f2579, 0fB3A22168, %f2580;
	fma.rn.f32 	%f4595, %f2579, 0fA7C234C5, %f2581;
	abs.f32 	%f454, %f452;
	setp.ltu.f32 	%p721, %f454, 0f47CE4780;
	mov.u32 	%r7371, %r7375;
	mov.f32 	%f4594, %f4595;
	@%p721 bra 	$L__BB0_729;
	setp.eq.f32 	%p722, %f454, 0f7F800000;
	@%p722 bra 	$L__BB0_728;
	mov.b32 	%r1219, %f452;
	shl.b32 	%r4641, %r1219, 8;
	or.b32  	%r1220, %r4641, -2147483648;
	mov.b64 	%rd2902, 0;
	mov.b32 	%r7368, 0;
$L__BB0_724:
	.pragma "nounroll";
	mul.wide.u32 	%rd1597, %r7368, 4;
	mov.u64 	%rd1598, __cudart_i2opi_f;
	add.s64 	%rd1599, %rd1598, %rd1597;
	ld.global.nc.u32 	%r4642, [%rd1599];
	mad.wide.u32 	%rd1600, %r4642, %r1220, %rd2902;
	shr.u64 	%rd2902, %rd1600, 32;
	add.s64 	%rd1601, %rd2, %rd1597;
	st.local.u32 	[%rd1601], %rd1600;
	add.s32 	%r7368, %r7368, 1;
	setp.ne.s32 	%p723, %r7368, 6;
	@%p723 bra 	$L__BB0_724;
	shr.u32 	%r4643, %r1219, 23;
	st.local.u32 	[%rd2+24], %rd2902;
	and.b32  	%r1223, %r4643, 31;
	and.b32  	%r4644, %r4643, 224;
	add.s32 	%r4645, %r4644, -128;
	shr.u32 	%r4646, %r4645, 5;
	mul.wide.u32 	%rd1602, %r4646, 4;
	sub.s64 	%rd279, %rd2, %rd1602;
	ld.local.u32 	%r7369, [%rd279+24];
	ld.local.u32 	%r7370, [%rd279+20];
	setp.eq.s32 	%p724, %r1223, 0;
	@%p724 bra 	$L__BB0_727;
	shf.l.wrap.b32 	%r7369, %r7370, %r7369, %r1223;
	ld.local.u32 	%r4647, [%rd279+16];
	shf.l.wrap.b32 	%r7370, %r4647, %r7370, %r1223;
$L__BB0_727:
	shr.u32 	%r4648, %r7369, 30;
	shf.l.wrap.b32 	%r4649, %r7370, %r7369, 2;
	shl.b32 	%r4650, %r7370, 2;
	shr.u32 	%r4651, %r4649, 31;
	add.s32 	%r4652, %r4651, %r4648;
	neg.s32 	%r4653, %r4652;
	setp.lt.s32 	%p725, %r1219, 0;
	selp.b32 	%r7371, %r4653, %r4652, %p725;
	xor.b32  	%r4654, %r4649, %r1219;
	shr.s32 	%r4655, %r4649, 31;
	xor.b32  	%r4656, %r4655, %r4649;
	xor.b32  	%r4657, %r4655, %r4650;
	cvt.u64.u32 	%rd1603, %r4656;
	shl.b64 	%rd1604, %rd1603, 32;
	cvt.u64.u32 	%rd1605, %r4657;
	or.b64  	%rd1606, %rd1604, %rd1605;
	cvt.rn.f64.s64 	%fd181, %rd1606;
	mul.f64 	%fd182, %fd181, 0d3BF921FB54442D19;
	cvt.rn.f32.f64 	%f2582, %fd182;
	neg.f32 	%f2583, %f2582;
	setp.lt.s32 	%p726, %r4654, 0;
	selp.f32 	%f4594, %f2583, %f2582, %p726;
	bra.uni 	$L__BB0_729;
$L__BB0_728:
	mov.f32 	%f2584, 0f00000000;
	mul.rn.f32 	%f4594, %f452, %f2584;
	mov.b32 	%r7371, 0;
$L__BB0_729:
	setp.ltu.f32 	%p727, %f454, 0f47CE4780;
	mul.rn.f32 	%f2585, %f4594, %f4594;
	and.b32  	%r4659, %r7371, 1;
	setp.eq.b32 	%p728, %r4659, 1;
	selp.f32 	%f2586, 0f3F800000, %f4594, %p728;
	fma.rn.f32 	%f2587, %f2585, %f2586, 0f00000000;
	fma.rn.f32 	%f2588, %f2585, 0f37CBAC00, 0fBAB607ED;
	selp.f32 	%f2589, %f2588, 0fB94D4153, %p728;
	selp.f32 	%f2590, 0f3D2AAABB, 0f3C0885E4, %p728;
	fma.rn.f32 	%f2591, %f2589, %f2585, %f2590;
	selp.f32 	%f2592, 0fBEFFFFFF, 0fBE2AAAA8, %p728;
	fma.rn.f32 	%f2593, %f2591, %f2585, %f2592;
	fma.rn.f32 	%f2594, %f2593, %f2587, %f2586;
	and.b32  	%r4660, %r7371, 2;
	setp.eq.s32 	%p729, %r4660, 0;
	mov.f32 	%f2595, 0f00000000;
	sub.f32 	%f2596, %f2595, %f2594;
	selp.f32 	%f458, %f2594, %f2596, %p729;
	@%p727 bra 	$L__BB0_737;
	setp.eq.f32 	%p730, %f454, 0f7F800000;
	@%p730 bra 	$L__BB0_736;
	mov.b32 	%r1232, %f452;
	shl.b32 	%r4662, %r1232, 8;
	or.b32  	%r1233, %r4662, -2147483648;
	mov.b64 	%rd2903, 0;
	mov.b32 	%r7372, 0;
$L__BB0_732:
	.pragma "nounroll";
	mul.wide.u32 	%rd1608, %r7372, 4;
	mov.u64 	%rd1609, __cudart_i2opi_f;
	add.s64 	%rd1610, %rd1609, %rd1608;
	ld.global.nc.u32 	%r4663, [%rd1610];
	mad.wide.u32 	%rd1611, %r4663, %r1233, %rd2903;
	shr.u64 	%rd2903, %rd1611, 32;
	add.s64 	%rd1612, %rd1, %rd1608;
	st.local.u32 	[%rd1612], %rd1611;
	add.s32 	%r7372, %r7372, 1;
	setp.ne.s32 	%p731, %r7372, 6;
	@%p731 bra 	$L__BB0_732;
	shr.u32 	%r4664, %r1232, 23;
	st.local.u32 	[%rd1+24], %rd2903;
	and.b32  	%r1236, %r4664, 31;
	and.b32  	%r4665, %r4664, 224;
	add.s32 	%r4666, %r4665, -128;
	shr.u32 	%r4667, %r4666, 5;
	mul.wide.u32 	%rd1613, %r4667, 4;
	sub.s64 	%rd282, %rd1, %rd1613;
	ld.local.u32 	%r7373, [%rd282+24];
	ld.local.u32 	%r7374, [%rd282+20];
	setp.eq.s32 	%p732, %r1236, 0;
	@%p732 bra 	$L__BB0_735;
	shf.l.wrap.b32 	%r7373, %r7374, %r7373, %r1236;
	ld.local.u32 	%r4668, [%rd282+16];
	shf.l.wrap.b32 	%r7374, %r4668, %r7374, %r1236;
$L__BB0_735:
	shr.u32 	%r4669, %r7373, 30;
	shf.l.wrap.b32 	%r4670, %r7374, %r7373, 2;
	shl.b32 	%r4671, %r7374, 2;
	shr.u32 	%r4672, %r4670, 31;
	add.s32 	%r4673, %r4672, %r4669;
	neg.s32 	%r4674, %r4673;
	setp.lt.s32 	%p733, %r1232, 0;
	selp.b32 	%r7375, %r4674, %r4673, %p733;
	xor.b32  	%r4675, %r4670, %r1232;
	shr.s32 	%r4676, %r4670, 31;
	xor.b32  	%r4677, %r4676, %r4670;
	xor.b32  	%r4678, %r4676, %r4671;
	cvt.u64.u32 	%rd1614, %r4677;
	shl.b64 	%rd1615, %rd1614, 32;
	cvt.u64.u32 	%rd1616, %r4678;
	or.b64  	%rd1617, %rd1615, %rd1616;
	cvt.rn.f64.s64 	%fd183, %rd1617;
	mul.f64 	%fd184, %fd183, 0d3BF921FB54442D19;
	cvt.rn.f32.f64 	%f2597, %fd184;
	neg.f32 	%f2598, %f2597;
	setp.lt.s32 	%p734, %r4675, 0;
	selp.f32 	%f4595, %f2598, %f2597, %p734;
	bra.uni 	$L__BB0_737;
$L__BB0_736:
	mov.f32 	%f2599, 0f00000000;
	mul.rn.f32 	%f4595, %f452, %f2599;
	mov.b32 	%r7375, 0;
$L__BB0_737:
	add.s32 	%r4680, %r7375, 1;
	mul.rn.f32 	%f2600, %f4595, %f4595;
	and.b32  	%r4681, %r7375, 1;
	setp.eq.b32 	%p735, %r4681, 1;
	selp.f32 	%f2601, %f4595, 0f3F800000, %p735;
	fma.rn.f32 	%f2602, %f2600, %f2601, 0f00000000;
	fma.rn.f32 	%f2603, %f2600, 0f37CBAC00, 0fBAB607ED;
	selp.f32 	%f2604, 0fB94D4153, %f2603, %p735;
	selp.f32 	%f2605, 0f3C0885E4, 0f3D2AAABB, %p735;
	fma.rn.f32 	%f2606, %f2604, %f2600, %f2605;
	selp.f32 	%f2607, 0fBE2AAAA8, 0fBEFFFFFF, %p735;
	fma.rn.f32 	%f2608, %f2606, %f2600, %f2607;
	fma.rn.f32 	%f2609, %f2608, %f2602, %f2601;
	and.b32  	%r4682, %r4680, 2;
	setp.eq.s32 	%p736, %r4682, 0;
	mov.f32 	%f2610, 0f00000000;
	sub.f32 	%f2611, %f2610, %f2609;
	selp.f32 	%f2612, %f2609, %f2611, %p736;
	fma.rn.f32 	%f462, %f458, %f2612, %f452;
	mul.f32 	%f2613, %f462, 0f3F22F983;
	cvt.rni.s32.f32 	%r7383, %f2613;
	cvt.rn.f32.s32 	%f2614, %r7383;
	fma.rn.f32 	%f2615, %f2614, 0fBFC90FDA, %f462;
	fma.rn.f32 	%f2616, %f2614, 0fB3A22168, %f2615;
	fma.rn.f32 	%f4597, %f2614, 0fA7C234C5, %f2616;
	abs.f32 	%f464, %f462;
	setp.ltu.f32 	%p737, %f464, 0f47CE4780;
	mov.u32 	%r7379, %r7383;
	mov.f32 	%f4596, %f4597;
	@%p737 bra 	$L__BB0_745;
	setp.eq.f32 	%p738, %f464, 0f7F800000;
	@%p738 bra 	$L__BB0_744;
	mov.b32 	%r1246, %f462;
	shl.b32 	%r4684, %r1246, 8;
	or.b32  	%r1247, %r4684, -2147483648;
	mov.b64 	%rd2904, 0;
	mov.b32 	%r7376, 0;
$L__BB0_740:
	.pragma "nounroll";
	mul.wide.u32 	%rd1619, %r7376, 4;
	mov.u64 	%rd1620, __cudart_i2opi_f;
	add.s64 	%rd1621, %rd1620, %rd1619;
	ld.global.nc.u32 	%r4685, [%rd1621];
	mad.wide.u32 	%rd1622, %r4685, %r1247, %rd2904;
	shr.u64 	%rd2904, %rd1622, 32;
	add.s64 	%rd1623, %rd2, %rd1619;
	st.local.u32 	[%rd1623], %rd1622;
	add.s32 	%r7376, %r7376, 1;
	setp.ne.s32 	%p739, %r7376, 6;
	@%p739 bra 	$L__BB0_740;
	shr.u32 	%r4686, %r1246, 23;
	st.local.u32 	[%rd2+24], %rd2904;
	and.b32  	%r1250, %r4686, 31;
	and.b32  	%r4687, %r4686, 224;
	add.s32 	%r4688, %r4687, -128;
	shr.u32 	%r4689, %r4688, 5;
	mul.wide.u32 	%rd1624, %r4689, 4;
	sub.s64 	%rd285, %rd2, %rd1624;
	ld.local.u32 	%r7377, [%rd285+24];
	ld.local.u32 	%r7378, [%rd285+20];
	setp.eq.s32 	%p740, %r1250, 0;
	@%p740 bra 	$L__BB0_743;
	shf.l.wrap.b32 	%r7377, %r7378, %r7377, %r1250;
	ld.local.u32 	%r4690, [%rd285+16];
	shf.l.wrap.b32 	%r7378, %r4690, %r7378, %r1250;
$L__BB0_743:
	shr.u32 	%r4691, %r7377, 30;
	shf.l.wrap.b32 	%r4692, %r7378, %r7377, 2;
	shl.b32 	%r4693, %r7378, 2;
	shr.u32 	%r4694, %r4692, 31;
	add.s32 	%r4695, %r4694, %r4691;
	neg.s32 	%r4696, %r4695;
	setp.lt.s32 	%p741, %r1246, 0;
	selp.b32 	%r7379, %r4696, %r4695, %p741;
	xor.b32  	%r4697, %r4692, %r1246;
	shr.s32 	%r4698, %r4692, 31;
	xor.b32  	%r4699, %r4698, %r4692;
	xor.b32  	%r4700, %r4698, %r4693;
	cvt.u64.u32 	%rd1625, %r4699;
	shl.b64 	%rd1626, %rd1625, 32;
	cvt.u64.u32 	%rd1627, %r4700;
	or.b64  	%rd1628, %rd1626, %rd1627;
	cvt.rn.f64.s64 	%fd185, %rd1628;
	mul.f64 	%fd186, %fd185, 0d3BF921FB54442D19;
	cvt.rn.f32.f64 	%f2617, %fd186;
	neg.f32 	%f2618, %f2617;
	setp.lt.s32 	%p742, %r4697, 0;
	selp.f32 	%f4596, %f2618, %f2617, %p742;
	bra.uni 	$L__BB0_745;
$L__BB0_744:
	mov.f32 	%f2619, 0f00000000;
	mul.rn.f32 	%f4596, %f462, %f2619;
	mov.b32 	%r7379, 0;
$L__BB0_745:
	setp.ltu.f32 	%p743, %f464, 0f47CE4780;
	mul.rn.f32 	%f2620, %f4596, %f4596;
	and.b32  	%r4702, %r7379, 1;
	setp.eq.b32 	%p744, %r4702, 1;
	selp.f32 	%f2621, 0f3F800000, %f4596, %p744;
	fma.rn.f32 	%f2622, %f2620, %f2621, 0f00000000;
	fma.rn.f32 	%f2623, %f2620, 0f37CBAC00, 0fBAB607ED;
	selp.f32 	%f2624, %f2623, 0fB94D4153, %p744;
	selp.f32 	%f2625, 0f3D2AAABB, 0f3C0885E4, %p744;
	fma.rn.f32 	%f2626, %f2624, %f2620, %f2625;
	selp.f32 	%f2627, 0fBEFFFFFF, 0fBE2AAAA8, %p744;
	fma.rn.f32 	%f2628, %f2626, %f2620, %f2627;
	fma.rn.f32 	%f2629, %f2628, %f2622, %f2621;
	and.b32  	%r4703, %r7379, 2;
	setp.eq.s32 	%p745, %r4703, 0;
	mov.f32 	%f2630, 0f00000000;
	sub.f32 	%f2631, %f2630, %f2629;
	selp.f32 	%f468, %f2629, %f2631, %p745;
	@%p743 bra 	$L__BB0_753;
	setp.eq.f32 	%p746, %f464, 0f7F800000;
	@%p746 bra 	$L__BB0_752;
	mov.b32 	%r1259, %f462;
	shl.b32 	%r4705, %r1259, 8;
	or.b32  	%r1260, %r4705, -2147483648;
	mov.b64 	%rd2905, 0;
	mov.b32 	%r7380, 0;
$L__BB0_748:
	.pragma "nounroll";
	mul.wide.u32 	%rd1630, %r7380, 4;
	mov.u64 	%rd1631, __cudart_i2opi_f;
	add.s64 	%rd1632, %rd1631, %rd1630;
	ld.global.nc.u32 	%r4706, [%rd1632];
	mad.wide.u32 	%rd1633, %r4706, %r1260, %rd2905;
	shr.u64 	%rd2905, %rd1633, 32;
	add.s64 	%rd1634, %rd1, %rd1630;
	st.local.u32 	[%rd1634], %rd1633;
	add.s32 	%r7380, %r7380, 1;
	setp.ne.s32 	%p747, %r7380, 6;
	@%p747 bra 	$L__BB0_748;
	shr.u32 	%r4707, %r1259, 23;
	st.local.u32 	[%rd1+24], %rd2905;
	and.b32  	%r1263, %r4707, 31;
	and.b32  	%r4708, %r4707, 224;
	add.s32 	%r4709, %r4708, -128;
	shr.u32 	%r4710, %r4709, 5;
	mul.wide.u32 	%rd1635, %r4710, 4;
	sub.s64 	%rd288, %rd1, %rd1635;
	ld.local.u32 	%r7381, [%rd288+24];
	ld.local.u32 	%r7382, [%rd288+20];
	setp.eq.s32 	%p748, %r1263, 0;
	@%p748 bra 	$L__BB0_751;
	shf.l.wrap.b32 	%r7381, %r7382, %r7381, %r1263;
	ld.local.u32 	%r4711, [%rd288+16];
	shf.l.wrap.b32 	%r7382, %r4711, %r7382, %r1263;
$L__BB0_751:
	shr.u32 	%r4712, %r7381, 30;
	shf.l.wrap.b32 	%r4713, %r7382, %r7381, 2;
	shl.b32 	%r4714, %r7382, 2;
	shr.u32 	%r4715, %r4713, 31;
	add.s32 	%r4716, %r4715, %r4712;
	neg.s32 	%r4717, %r4716;
	setp.lt.s32 	%p749, %r1259, 0;
	selp.b32 	%r7383, %r4717, %r4716, %p749;
	xor.b32  	%r4718, %r4713, %r1259;
	shr.s32 	%r4719, %r4713, 31;
	xor.b32  	%r4720, %r4719, %r4713;
	xor.b32  	%r4721, %r4719, %r4714;
	cvt.u64.u32 	%rd1636, %r4720;
	shl.b64 	%rd1637, %rd1636, 32;
	cvt.u64.u32 	%rd1638, %r4721;
	or.b64  	%rd1639, %rd1637, %rd1638;
	cvt.rn.f64.s64 	%fd187, %rd1639;
	mul.f64 	%fd188, %fd187, 0d3BF921FB54442D19;
	cvt.rn.f32.f64 	%f2632, %fd188;
	neg.f32 	%f2633, %f2632;
	setp.lt.s32 	%p750, %r4718, 0;
	selp.f32 	%f4597, %f2633, %f2632, %p750;
	bra.uni 	$L__BB0_753;
$L__BB0_752:
	mov.f32 	%f2634, 0f00000000;
	mul.rn.f32 	%f4597, %f462, %f2634;
	mov.b32 	%r7383, 0;
$L__BB0_753:
	add.s32 	%r4723, %r7383, 1;
	mul.rn.f32 	%f2635, %f4597, %f4597;
	and.b32  	%r4724, %r7383, 1;
	setp.eq.b32 	%p751, %r4724, 1;
	selp.f32 	%f2636, %f4597, 0f3F800000, %p751;
	fma.rn.f32 	%f2637, %f2635, %f2636, 0f00000000;
	fma.rn.f32 	%f2638, %f2635, 0f37CBAC00, 0fBAB607ED;
	selp.f32 	%f2639, 0fB94D4153, %f2638, %p751;
	selp.f32 	%f2640, 0f3C0885E4, 0f3D2AAABB, %p751;
	fma.rn.f32 	%f2641, %f2639, %f2635, %f2640;
	selp.f32 	%f2642, 0fBE2AAAA8, 0fBEFFFFFF, %p751;
	fma.rn.f32 	%f2643, %f2641, %f2635, %f2642;
	fma.rn.f32 	%f2644, %f2643, %f2637, %f2636;
	and.b32  	%r4725, %r4723, 2;
	setp.eq.s32 	%p752, %r4725, 0;
	mov.f32 	%f2645, 0f00000000;
	sub.f32 	%f2646, %f2645, %f2644;
	selp.f32 	%f2647, %f2644, %f2646, %p752;
	fma.rn.f32 	%f472, %f468, %f2647, %f462;
	mul.f32 	%f2648, %f472, 0f3F22F983;
	cvt.rni.s32.f32 	%r7391, %f2648;
	cvt.rn.f32.s32 	%f2649, %r7391;
	fma.rn.f32 	%f2650, %f2649, 0fBFC90FDA, %f472;
	fma.rn.f32 	%f2651, %f2649, 0fB3A22168, %f2650;
	fma.rn.f32 	%f4599, %f2649, 0fA7C234C5, %f2651;
	abs.f32 	%f474, %f472;
	setp.ltu.f32 	%p753, %f474, 0f47CE4780;
	mov.u32 	%r7387, %r7391;
	mov.f32 	%f4598, %f4599;
	@%p753 bra 	$L__BB0_761;
	setp.eq.f32 	%p754, %f474, 0f7F800000;
	@%p754 bra 	$L__BB0_760;
	mov.b32 	%r1273, %f472;
	shl.b32 	%r4727, %r1273, 8;
	or.b32  	%r1274, %r4727, -2147483648;
	mov.b64 	%rd2906, 0;
	mov.b32 	%r7384, 0;
$L__BB0_756:
	.pragma "nounroll";
	mul.wide.u32 	%rd1641, %r7384, 4;
	mov.u64 	%rd1642, __cudart_i2opi_f;
	add.s64 	%rd1643, %rd1642, %rd1641;
	ld.global.nc.u32 	%r4728, [%rd1643];
	mad.wide.u32 	%rd1644, %r4728, %r1274, %rd2906;
	shr.u64 	%rd2906, %rd1644, 32;
	add.s64 	%rd1645, %rd2, %rd1641;
	st.local.u32 	[%rd1645], %rd1644;
	add.s32 	%r7384, %r7384, 1;
	setp.ne.s32 	%p755, %r7384, 6;
	@%p755 bra 	$L__BB0_756;
	shr.u32 	%r4729, %r1273, 23;
	st.local.u32 	[%rd2+24], %rd2906;
	and.b32  	%r1277, %r4729, 31;
	and.b32  	%r4730, %r4729, 224;
	add.s32 	%r4731, %r4730, -128;
	shr.u32 	%r4732, %r4731, 5;
	mul.wide.u32 	%rd1646, %r4732, 4;
	sub.s64 	%rd291, %rd2, %rd1646;
	ld.local.u32 	%r7385, [%rd291+24];
	ld.local.u32 	%r7386, [%rd291+20];
	setp.eq.s32 	%p756, %r1277, 0;
	@%p756 bra 	$L__BB0_759;
	shf.l.wrap.b32 	%r7385, %r7386, %r7385, %r1277;
	ld.local.u32 	%r4733, [%rd291+16];
	shf.l.wrap.b32 	%r7386, %r4733, %r7386, %r1277;
$L__BB0_759:
	shr.u32 	%r4734, %r7385, 30;
	shf.l.wrap.b32 	%r4735, %r7386, %r7385, 2;
	shl.b32 	%r4736, %r7386, 2;
	shr.u32 	%r4737, %r4735, 31;
	add.s32 	%r4738, %r4737, %r4734;
	neg.s32 	%r4739, %r4738;
	setp.lt.s32 	%p757, %r1273, 0;
	selp.b32 	%r7387, %r4739, %r4738, %p757;
	xor.b32  	%r4740, %r4735, %r1273;
	shr.s32 	%r4741, %r4735, 31;
	xor.b32  	%r4742, %r4741, %r4735;
	xor.b32  	%r4743, %r4741, %r4736;
	cvt.u64.u32 	%rd1647, %r4742;
	shl.b64 	%rd1648, %rd1647, 32;
	cvt.u64.u32 	%rd1649, %r4743;
	or.b64  	%rd1650, %rd1648, %rd1649;
	cvt.rn.f64.s64 	%fd189, %rd1650;
	mul.f64 	%fd190, %fd189, 0d3BF921FB54442D19;
	cvt.rn.f32.f64 	%f2652, %fd190;
	neg.f32 	%f2653, %f2652;
	setp.lt.s32 	%p758, %r4740, 0;
	selp.f32 	%f4598, %f2653, %f2652, %p758;
	bra.uni 	$L__BB0_761;
$L__BB0_760:
	mov.f32 	%f2654, 0f00000000;
	mul.rn.f32 	%f4598, %f472, %f2654;
	mov.b32 	%r7387, 0;
$L__BB0_761:
	setp.ltu.f32 	%p759, %f474, 0f47CE4780;
	mul.rn.f32 	%f2655, %f4598, %f4598;
	and.b32  	%r4745, %r7387, 1;
	setp.eq.b32 	%p760, %r4745, 1;
	selp.f32 	%f2656, 0f3F800000, %f4598, %p760;
	fma.rn.f32 	%f2657, %f2655, %f2656, 0f00000000;
	fma.rn.f32 	%f2658, %f2655, 0f37CBAC00, 0fBAB607ED;
	selp.f32 	%f2659, %f2658, 0fB94D4153, %p760;
	selp.f32 	%f2660, 0f3D2AAABB, 0f3C0885E4, %p760;
	fma.rn.f32 	%f2661, %f2659, %f2655, %f2660;
	selp.f32 	%f2662, 0fBEFFFFFF, 0fBE2AAAA8, %p760;
	fma.rn.f32 	%f2663, %f2661, %f2655, %f2662;
	fma.rn.f32 	%f2664, %f2663, %f2657, %f2656;
	and.b32  	%r4746, %r7387, 2;
	setp.eq.s32 	%p761, %r4746, 0;
	mov.f32 	%f2665, 0f00000000;
	sub.f32 	%f2666, %f2665, %f2664;
	selp.f32 	%f478, %f2664, %f2666, %p761;
	@%p759 bra 	$L__BB0_769;
	setp.eq.f32 	%p762, %f474, 0f7F800000;
	@%p762 bra 	$L__BB0_768;
	mov.b32 	%r1286, %f472;
	shl.b32 	%r4748, %r1286, 8;
	or.b32  	%r1287, %r4748, -2147483648;
	mov.b64 	%rd2907, 0;
	mov.b32 	%r7388, 0;
$L__BB0_764:
	.pragma "nounroll";
	mul.wide.u32 	%rd1652, %r7388, 4;
	mov.u64 	%rd1653, __cudart_i2opi_f;
	add.s64 	%rd1654, %rd1653, %rd1652;
	ld.global.nc.u32 	%r4749, [%rd1654];
	mad.wide.u32 	%rd1655, %r4749, %r1287, %rd2907;
	shr.u64 	%rd2907, %rd1655, 32;
	add.s64 	%rd1656, %rd1, %rd1652;
	st.local.u32 	[%rd1656], %rd1655;
	add.s32 	%r7388, %r7388, 1;
	setp.ne.s32 	%p763, %r7388, 6;
	@%p763 bra 	$L__BB0_764;
	shr.u32 	%r4750, %r1286, 23;
	st.local.u32 	[%rd1+24], %rd2907;
	and.b32  	%r1290, %r4750, 31;
	and.b32  	%r4751, %r4750, 224;
	add.s32 	%r4752, %r4751, -128;
	shr.u32 	%r4753, %r4752, 5;
	mul.wide.u32 	%rd1657, %r4753, 4;
	sub.s64 	%rd294, %rd1, %rd1657;
	ld.local.u32 	%r7389, [%rd294+24];
	ld.local.u32 	%r7390, [%rd294+20];
	setp.eq.s32 	%p764, %r1290, 0;
	@%p764 bra 	$L__BB0_767;
	shf.l.wrap.b32 	%r7389, %r7390, %r7389, %r1290;
	ld.local.u32 	%r4754, [%rd294+16];
	shf.l.wrap.b32 	%r7390, %r4754, %r7390, %r1290;
$L__BB0_767:
	shr.u32 	%r4755, %r7389, 30;
	shf.l.wrap.b32 	%r4756, %r7390, %r7389, 2;
	shl.b32 	%r4757, %r7390, 2;
	shr.u32 	%r4758, %r4756, 31;
	add.s32 	%r4759, %r4758, %r4755;
	neg.s32 	%r4760, %r4759;
	setp.lt.s32 	%p765, %r1286, 0;
	selp.b32 	%r7391, %r4760, %r4759, %p765;
	xor.b32  	%r4761, %r4756, %r1286;
	shr.s32 	%r4762, %r4756, 31;
	xor.b32  	%r4763, %r4762, %r4756;
	xor.b32  	%r4764, %r4762, %r4757;
	cvt.u64.u32 	%rd1658, %r4763;
	shl.b64 	%rd1659, %rd1658, 32;
	cvt.u64.u32 	%rd1660, %r4764;
	or.b64  	%rd1661, %rd1659, %rd1660;
	cvt.rn.f64.s64 	%fd191, %rd1661;
	mul.f64 	%fd192, %fd191, 0d3BF921FB54442D19;
	cvt.rn.f32.f64 	%f2667, %fd192;
	neg.f32 	%f2668, %f2667;
	setp.lt.s32 	%p766, %r4761, 0;
	selp.f32 	%f4599, %f2668, %f2667, %p766;
	bra.uni 	$L__BB0_769;
$L__BB0_768:
	mov.f32 	%f2669, 0f00000000;
	mul.rn.f32 	%f4599, %f472, %f2669;
	mov.b32 	%r7391, 0;
$L__BB0_769:
	add.s32 	%r4766, %r7391, 1;
	mul.rn.f32 	%f2670, %f4599, %f4599;
	and.b32  	%r4767, %r7391, 1;
	setp.eq.b32 	%p767, %r4767, 1;
	selp.f32 	%f2671, %f4599, 0f3F800000, %p767;
	fma.rn.f32 	%f2672, %f2670, %f2671, 0f00000000;
	fma.rn.f32 	%f2673, %f2670, 0f37CBAC00, 0fBAB607ED;
	selp.f32 	%f2674, 0fB94D4153, %f2673, %p767;
	selp.f32 	%f2675, 0f3C0885E4, 0f3D2AAABB, %p767;
	fma.rn.f32 	%f2676, %f2674, %f2670, %f2675;
	selp.f32 	%f2677, 0fBE2AAAA8, 0fBEFFFFFF, %p767;
	fma.rn.f32 	%f2678, %f2676, %f2670, %f2677;
	fma.rn.f32 	%f2679, %f2678, %f2672, %f2671;
	and.b32  	%r4768, %r4766, 2;
	setp.eq.s32 	%p768, %r4768, 0;
	mov.f32 	%f2680, 0f00000000;
	sub.f32 	%f2681, %f2680, %f2679;
	selp.f32 	%f2682, %f2679, %f2681, %p768;
	fma.rn.f32 	%f482, %f478, %f2682, %f472;
	mul.f32 	%f2683, %f482, 0f3F22F983;
	cvt.rni.s32.f32 	%r7399, %f2683;
	cvt.rn.f32.s32 	%f2684, %r7399;
	fma.rn.f32 	%f2685, %f2684, 0fBFC90FDA, %f482;
	fma.rn.f32 	%f2686, %f2684, 0fB3A22168, %f2685;
	fma.rn.f32 	%f4601, %f2684, 0fA7C234C5, %f2686;
	abs.f32 	%f484, %f482;
	setp.ltu.f32 	%p769, %f484, 0f47CE4780;
	mov.u32 	%r7395, %r7399;
	mov.f32 	%f4600, %f4601;
	@%p769 bra 	$L__BB0_777;
	setp.eq.f32 	%p770, %f484, 0f7F800000;
	@%p770 bra 	$L__BB0_776;
	mov.b32 	%r1300, %f482;
	shl.b32 	%r4770, %r1300, 8;
	or.b32  	%r1301, %r4770, -2147483648;
	mov.b64 	%rd2908, 0;
	mov.b32 	%r7392, 0;
$L__BB0_772:
	.pragma "nounroll";
	mul.wide.u32 	%rd1663, %r7392, 4;
	mov.u64 	%rd1664, __cudart_i2opi_f;
	add.s64 	%rd1665, %rd1664, %rd1663;
	ld.global.nc.u32 	%r4771, [%rd1665];
	mad.wide.u32 	%rd1666, %r4771, %r1301, %rd2908;
	shr.u64 	%rd2908, %rd1666, 32;
	add.s64 	%rd1667, %rd2, %rd1663;
	st.local.u32 	[%rd1667], %rd1666;
	add.s32 	%r7392, %r7392, 1;
	setp.ne.s32 	%p771, %r7392, 6;
	@%p771 bra 	$L__BB0_772;
	shr.u32 	%r4772, %r1300, 23;
	st.local.u32 	[%rd2+24], %rd2908;
	and.b32  	%r1304, %r4772, 31;
	and.b32  	%r4773, %r4772, 224;
	add.s32 	%r4774, %r4773, -128;
	shr.u32 	%r4775, %r4774, 5;
	mul.wide.u32 	%rd1668, %r4775, 4;
	sub.s64 	%rd297, %rd2, %rd1668;
	ld.local.u32 	%r7393, [%rd297+24];
	ld.local.u32 	%r7394, [%rd297+20];
	setp.eq.s32 	%p772, %r1304, 0;
	@%p772 bra 	$L__BB0_775;
	shf.l.wrap.b32 	%r7393, %r7394, %r7393, %r1304;
	ld.local.u32 	%r4776, [%rd297+16];
	shf.l.wrap.b32 	%r7394, %r4776, %r7394, %r1304;
$L__BB0_775:
	shr.u32 	%r4777, %r7393, 30;
	shf.l.wrap.b32 	%r4778, %r7394, %r7393, 2;
	shl.b32 	%r4779, %r7394, 2;
	shr.u32 	%r4780, %r4778, 31;
	add.s32 	%r4781, %r4780, %r4777;
	neg.s32 	%r4782, %r4781;
	setp.lt.s32 	%p773, %r1300, 0;
	selp.b32 	%r7395, %r4782, %r4781, %p773;
	xor.b32  	%r4783, %r4778, %r1300;
	shr.s32 	%r4784, %r4778, 31;
	xor.b32  	%r4785, %r4784, %r4778;
	xor.b32  	%r4786, %r4784, %r4779;
	cvt.u64.u32 	%rd1669, %r4785;
	shl.b64 	%rd1670, %rd1669, 32;
	cvt.u64.u32 	%rd1671, %r4786;
	or.b64  	%rd1672, %rd1670, %rd1671;
	cvt.rn.f64.s64 	%fd193, %rd1672;
	mul.f64 	%fd194, %fd193, 0d3BF921FB54442D19;
	cvt.rn.f32.f64 	%f2687, %fd194;
	neg.f32 	%f2688, %f2687;
	setp.lt.s32 	%p774, %r4783, 0;
	selp.f32 	%f4600, %f2688, %f2687, %p774;
	bra.uni 	$L__BB0_777;
$L__BB0_776:
	mov.f32 	%f2689, 0f00000000;
	mul.rn.f32 	%f4600, %f482, %f2689;
	mov.b32 	%r7395, 0;
$L__BB0_777:
	setp.ltu.f32 	%p775, %f484, 0f47CE4780;
	mul.rn.f32 	%f2690, %f4600, %f4600;
	and.b32  	%r4788, %r7395, 1;
	setp.eq.b32 	%p776, %r4788, 1;
	selp.f32 	%f2691, 0f3F800000, %f4600, %p776;
	fma.rn.f32 	%f2692, %f2690, %f2691, 0f00000000;
	fma.rn.f32 	%f2693, %f2690, 0f37CBAC00, 0fBAB607ED;
	selp.f32 	%f2694, %f2693, 0fB94D4153, %p776;
	selp.f32 	%f2695, 0f3D2AAABB, 0f3C0885E4, %p776;
	fma.rn.f32 	%f2696, %f2694, %f2690, %f2695;
	selp.f32 	%f2697, 0fBEFFFFFF, 0fBE2AAAA8, %p776;
	fma.rn.f32 	%f2698, %f2696, %f2690, %f2697;
	fma.rn.f32 	%f2699, %f2698, %f2692, %f2691;
	and.b32  	%r4789, %r7395, 2;
	setp.eq.s32 	%p777, %r4789, 0;
	mov.f32 	%f2700, 0f00000000;
	sub.f32 	%f2701, %f2700, %f2699;
	selp.f32 	%f488, %f2699, %f2701, %p777;
	@%p775 bra 	$L__BB0_785;
	setp.eq.f32 	%p778, %f484, 0f7F800000;
	@%p778 bra 	$L__BB0_784;
	mov.b32 	%r1313, %f482;
	shl.b32 	%r4791, %r1313, 8;
	or.b32  	%r1314, %r4791, -2147483648;
	mov.b64 	%rd2909, 0;
	mov.b32 	%r7396, 0;
$L__BB0_780:
	.pragma "nounroll";
	mul.wide.u32 	%rd1674, %r7396, 4;
	mov.u64 	%rd1675, __cudart_i2opi_f;
	add.s64 	%rd1676, %rd1675, %rd1674;
	ld.global.nc.u32 	%r4792, [%rd1676];
	mad.wide.u32 	%rd1677, %r4792, %r1314, %rd2909;
	shr.u64 	%rd2909, %rd1677, 32;
	add.s64 	%rd1678, %rd1, %rd1674;
	st.local.u32 	[%rd1678], %rd1677;
	add.s32 	%r7396, %r7396, 1;
	setp.ne.s32 	%p779, %r7396, 6;
	@%p779 bra 	$L__BB0_780;
	shr.u32 	%r4793, %r1313, 23;
	st.local.u32 	[%rd1+24], %rd2909;
	and.b32  	%r1317, %r4793, 31;
	and.b32  	%r4794, %r4793, 224;
	add.s32 	%r4795, %r4794, -128;
	shr.u32 	%r4796, %r4795, 5;
	mul.wide.u32 	%rd1679, %r4796, 4;
	sub.s64 	%rd300, %rd1, %rd1679;
	ld.local.u32 	%r7397, [%rd300+24];
	ld.local.u32 	%r7398, [%rd300+20];
	setp.eq.s32 	%p780, %r1317, 0;
	@%p780 bra 	$L__BB0_783;
	shf.l.wrap.b32 	%r7397, %r7398, %r7397, %r1317;
	ld.local.u32 	%r4797, [%rd300+16];
	shf.l.wrap.b32 	%r7398, %r4797, %r7398, %r1317;
$L__BB0_783:
	shr.u32 	%r4798, %r7397, 30;
	shf.l.wrap.b32 	%r4799, %r7398, %r7397, 2;
	shl.b32 	%r4800, %r7398, 2;
	shr.u32 	%r4801, %r4799, 31;
	add.s32 	%r4802, %r4801, %r4798;
	neg.s32 	%r4803, %r4802;
	setp.lt.s32 	%p781, %r1313, 0;
	selp.b32 	%r7399, %r4803, %r4802, %p781;
	xor.b32  	%r4804, %r4799, %r1313;
	shr.s32 	%r4805, %r4799, 31;
	xor.b32  	%r4806, %r4805, %r4799;
	xor.b32  	%r4807, %r4805, %r4800;
	cvt.u64.u32 	%rd1680, %r4806;
	shl.b64 	%rd1681, %rd1680, 32;
	cvt.u64.u32 	%rd1682, %r4807;
	or.b64  	%rd1683, %rd1681, %rd1682;
	cvt.rn.f64.s64 	%fd195, %rd1683;
	mul.f64 	%fd196, %fd195, 0d3BF921FB54442D19;
	cvt.rn.f32.f64 	%f2702, %fd196;
	neg.f32 	%f2703, %f2702;
	setp.lt.s32 	%p782, %r4804, 0;
	selp.f32 	%f4601, %f2703, %f2702, %p782;
	bra.uni 	$L__BB0_785;
$L__BB0_784:
	mov.f32 	%f2704, 0f00000000;
	mul.rn.f32 	%f4601, %f482, %f2704;
	mov.b32 	%r7399, 0;
$L__BB0_785:
	add.s32 	%r4809, %r7399, 1;
	mul.rn.f32 	%f2705, %f4601, %f4601;
	and.b32  	%r4810, %r7399, 1;
	setp.eq.b32 	%p783, %r4810, 1;
	selp.f32 	%f2706, %f4601, 0f3F800000, %p783;
	fma.rn.f32 	%f2707, %f2705, %f2706, 0f00000000;
	fma.rn.f32 	%f2708, %f2705, 0f37CBAC00, 0fBAB607ED;
	selp.f32 	%f2709, 0fB94D4153, %f2708, %p783;
	selp.f32 	%f2710, 0f3C0885E4, 0f3D2AAABB, %p783;
	fma.rn.f32 	%f2711, %f2709, %f2705, %f2710;
	selp.f32 	%f2712, 0fBE2AAAA8, 0fBEFFFFFF, %p783;
	fma.rn.f32 	%f2713, %f2711, %f2705, %f2712;
	fma.rn.f32 	%f2714, %f2713, %f2707, %f2706;
	and.b32  	%r4811, %r4809, 2;
	setp.eq.s32 	%p784, %r4811, 0;
	mov.f32 	%f2715, 0f00000000;
	sub.f32 	%f2716, %f2715, %f2714;
	selp.f32 	%f2717, %f2714, %f2716, %p784;
	fma.rn.f32 	%f492, %f488, %f2717, %f482;
	mul.f32 	%f2718, %f492, 0f3F22F983;
	cvt.rni.s32.f32 	%r7407, %f2718;
	cvt.rn.f32.s32 	%f2719, %r7407;
	fma.rn.f32 	%f2720, %f2719, 0fBFC90FDA, %f492;
	fma.rn.f32 	%f2721, %f2719, 0fB3A22168, %f2720;
	fma.rn.f32 	%f4603, %f2719, 0fA7C234C5, %f2721;
	abs.f32 	%f494, %f492;
	setp.ltu.f32 	%p785, %f494, 0f47CE4780;
	mov.u32 	%r7403, %r7407;
	mov.f32 	%f4602, %f4603;
	@%p785 bra 	$L__BB0_793;
	setp.eq.f32 	%p786, %f494, 0f7F800000;
	@%p786 bra 	$L__BB0_792;
	mov.b32 	%r1327, %f492;
	shl.b32 	%r4813, %r1327, 8;
	or.b32  	%r1328, %r4813, -2147483648;
	mov.b64 	%rd2910, 0;
	mov.b32 	%r7400, 0;
$L__BB0_788:
	.pragma "nounroll";
	mul.wide.u32 	%rd1685, %r7400, 4;
	mov.u64 	%rd1686, __cudart_i2opi_f;
	add.s64 	%rd1687, %rd1686, %rd1685;
	ld.global.nc.u32 	%r4814, [%rd1687];
	mad.wide.u32 	%rd1688, %r4814, %r1328, %rd2910;
	shr.u64 	%rd2910, %rd1688, 32;
	add.s64 	%rd1689, %rd2, %rd1685;
	st.local.u32 	[%rd1689], %rd1688;
	add.s32 	%r7400, %r7400, 1;
	setp.ne.s32 	%p787, %r7400, 6;
	@%p787 bra 	$L__BB0_788;
	shr.u32 	%r4815, %r1327, 23;
	st.local.u32 	[%rd2+24], %rd2910;
	and.b32  	%r1331, %r4815, 31;
	and.b32  	%r4816, %r4815, 224;
	add.s32 	%r4817, %r4816, -128;
	shr.u32 	%r4818, %r4817, 5;
	mul.wide.u32 	%rd1690, %r4818, 4;
	sub.s64 	%rd303, %rd2, %rd1690;
	ld.local.u32 	%r7401, [%rd303+24];
	ld.local.u32 	%r7402, [%rd303+20];
	setp.eq.s32 	%p788, %r1331, 0;
	@%p788 bra 	$L__BB0_791;
	shf.l.wrap.b32 	%r7401, %r7402, %r7401, %r1331;
	ld.local.u32 	%r4819, [%rd303+16];
	shf.l.wrap.b32 	%r7402, %r4819, %r7402, %r1331;
$L__BB0_791:
	shr.u32 	%r4820, %r7401, 30;
	shf.l.wrap.b32 	%r4821, %r7402, %r7401, 2;
	shl.b32 	%r4822, %r7402, 2;
	shr.u32 	%r4823, %r4821, 31;
	add.s32 	%r4824, %r4823, %r4820;
	neg.s32 	%r4825, %r4824;
	setp.lt.s32 	%p789, %r1327, 0;
	selp.b32 	%r7403, %r4825, %r4824, %p789;
	xor.b32  	%r4826, %r4821, %r1327;
	shr.s32 	%r4827, %r4821, 31;
	xor.b32  	%r4828, %r4827, %r4821;
	xor.b32  	%r4829, %r4827, %r4822;
	cvt.u64.u32 	%rd1691, %r4828;
	shl.b64 	%rd1692, %rd1691, 32;
	cvt.u64.u32 	%rd1693, %r4829;
	or.b64  	%rd1694, %rd1692, %rd1693;
	cvt.rn.f64.s64 	%fd197, %rd1694;
	mul.f64 	%fd198, %fd197, 0d3BF921FB54442D19;
	cvt.rn.f32.f64 	%f2722, %fd198;
	neg.f32 	%f2723, %f2722;
	setp.lt.s32 	%p790, %r4826, 0;
	selp.f32 	%f4602, %f2723, %f2722, %p790;
	bra.uni 	$L__BB0_793;
$L__BB0_792:
	mov.f32 	%f2724, 0f00000000;
	mul.rn.f32 	%f4602, %f492, %f2724;
	mov.b32 	%r7403, 0;
$L__BB0_793:
	setp.ltu.f32 	%p791, %f494, 0f47CE4780;
	mul.rn.f32 	%f2725, %f4602, %f4602;
	and.b32  	%r4831, %r7403, 1;
	setp.eq.b32 	%p792, %r4831, 1;
	selp.f32 	%f2726, 0f3F800000, %f4602, %p792;
	fma.rn.f32 	%f2727, %f2725, %f2726, 0f00000000;
	fma.rn.f32 	%f2728, %f2725, 0f37CBAC00, 0fBAB607ED;
	selp.f32 	%f2729, %f2728, 0fB94D4153, %p792;
	selp.f32 	%f2730, 0f3D2AAABB, 0f3C0885E4, %p792;
	fma.rn.f32 	%f2731, %f2729, %f2725, %f2730;
	selp.f32 	%f2732, 0fBEFFFFFF, 0fBE2AAAA8, %p792;
	fma.rn.f32 	%f2733, %f2731, %f2725, %f2732;
	fma.rn.f32 	%f2734, %f2733, %f2727, %f2726;
	and.b32  	%r4832, %r7403, 2;
	setp.eq.s32 	%p793, %r4832, 0;
	mov.f32 	%f2735, 0f00000000;
	sub.f32 	%f2736, %f2735, %f2734;
	selp.f32 	%f498, %f2734, %f2736, %p793;
	@%p791 bra 	$L__BB0_801;
	setp.eq.f32 	%p794, %f494, 0f7F800000;
	@%p794 bra 	$L__BB0_800;
	mov.b32 	%r1340, %f492;
	shl.b32 	%r4834, %r1340, 8;
	or.b32  	%r1341, %r4834, -2147483648;
	mov.b64 	%rd2911, 0;
	mov.b32 	%r7404, 0;
$L__BB0_796:
	.pragma "nounroll";
	mul.wide.u32 	%rd1696, %r7404, 4;
	mov.u64 	%rd1697, __cudart_i2opi_f;
	add.s64 	%rd1698, %rd1697, %rd1696;
	ld.global.nc.u32 	%r4835, [%rd1698];
	mad.wide.u32 	%rd1699, %r4835, %r1341, %rd2911;
	shr.u64 	%rd2911, %rd1699, 32;
	add.s64 	%rd1700, %rd1, %rd1696;
	st.local.u32 	[%rd1700], %rd1699;
	add.s32 	%r7404, %r7404, 1;
	setp.ne.s32 	%p795, %r7404, 6;
	@%p795 bra 	$L__BB0_796;
	shr.u32 	%r4836, %r1340, 23;
	st.local.u32 	[%rd1+24], %rd2911;
	and.b32  	%r1344, %r4836, 31;
	and.b32  	%r4837, %r4836, 224;
	add.s32 	%r4838, %r4837, -128;
	shr.u32 	%r4839, %r4838, 5;
	mul.wide.u32 	%rd1701, %r4839, 4;
	sub.s64 	%rd306, %rd1, %rd1701;
	ld.local.u32 	%r7405, [%rd306+24];
	ld.local.u32 	%r7406, [%rd306+20];
	setp.eq.s32 	%p796, %r1344, 0;
	@%p796 bra 	$L__BB0_799;
	shf.l.wrap.b32 	%r7405, %r7406, %r7405, %r1344;
	ld.local.u32 	%r4840, [%rd306+16];
	shf.l.wrap.b32 	%r7406, %r4840, %r7406, %r1344;
$L__BB0_799:
	shr.u32 	%r4841, %r7405, 30;
	shf.l.wrap.b32 	%r4842, %r7406, %r7405, 2;
	shl.b32 	%r4843, %r7406, 2;
	shr.u32 	%r4844, %r4842, 31;
	add.s32 	%r4845, %r4844, %r4841;
	neg.s32 	%r4846, %r4845;
	setp.lt.s32 	%p797, %r1340, 0;
	selp.b32 	%r7407, %r4846, %r4845, %p797;
	xor.b32  	%r4847, %r4842, %r1340;
	shr.s32 	%r4848, %r4842, 31;
	xor.b32  	%r4849, %r4848, %r4842;
	xor.b32  	%r4850, %r4848, %r4843;
	cvt.u64.u32 	%rd1702, %r4849;
	shl.b64 	%rd1703, %rd1702, 32;
	cvt.u64.u32 	%rd1704, %r4850;
	or.b64  	%rd1705, %rd1703, %rd1704;
	cvt.rn.f64.s64 	%fd199, %rd1705;
	mul.f64 	%fd200, %fd199, 0d3BF921FB54442D19;
	cvt.rn.f32.f64 	%f2737, %fd200;
	neg.f32 	%f2738, %f2737;
	setp.lt.s32 	%p798, %r4847, 0;
	selp.f32 	%f4603, %f2738, %f2737, %p798;
	bra.uni 	$L__BB0_801;
$L__BB0_800:
	mov.f32 	%f2739, 0f00000000;
	mul.rn.f32 	%f4603, %f492, %f2739;
	mov.b32 	%r7407, 0;
$L__BB0_801:
	add.s32 	%r4852, %r7407, 1;
	mul.rn.f32 	%f2740, %f4603, %f4603;
	and.b32  	%r4853, %r7407, 1;
	setp.eq.b32 	%p799, %r4853, 1;
	selp.f32 	%f2741, %f4603, 0f3F800000, %p799;
	fma.rn.f32 	%f2742, %f2740, %f2741, 0f00000000;
	fma.rn.f32 	%f2743, %f2740, 0f37CBAC00, 0fBAB607ED;
	selp.f32 	%f2744, 0fB94D4153, %f2743, %p799;
	selp.f32 	%f2745, 0f3C0885E4, 0f3D2AAABB, %p799;
	fma.rn.f32 	%f2746, %f2744, %f2740, %f2745;
	selp.f32 	%f2747, 0fBE2AAAA8, 0fBEFFFFFF, %p799;
	fma.rn.f32 	%f2748, %f2746, %f2740, %f2747;
	fma.rn.f32 	%f2749, %f2748, %f2742, %f2741;
	and.b32  	%r4854, %r4852, 2;
	setp.eq.s32 	%p800, %r4854, 0;
	mov.f32 	%f2750, 0f00000000;
	sub.f32 	%f2751, %f2750, %f2749;
	selp.f32 	%f2752, %f2749, %f2751, %p800;
	fma.rn.f32 	%f502, %f498, %f2752, %f492;
	mul.f32 	%f2753, %f502, 0f3F22F983;
	cvt.rni.s32.f32 	%r7415, %f2753;
	cvt.rn.f32.s32 	%f2754, %r7415;
	fma.rn.f32 	%f2755, %f2754, 0fBFC90FDA, %f502;
	fma.rn.f32 	%f2756, %f2754, 0fB3A22168, %f2755;
	fma.rn.f32 	%f4605, %f2754, 0fA7C234C5, %f2756;
	abs.f32 	%f504, %f502;
	setp.ltu.f32 	%p801, %f504, 0f47CE4780;
	mov.u32 	%r7411, %r7415;
	mov.f32 	%f4604, %f4605;
	@%p801 bra 	$L__BB0_809;
	setp.eq.f32 	%p802, %f504, 0f7F800000;
	@%p802 bra 	$L__BB0_808;
	mov.b32 	%r1354, %f502;
	shl.b32 	%r4856, %r1354, 8;
	or.b32  	%r1355, %r4856, -2147483648;
	mov.b64 	%rd2912, 0;
	mov.b32 	%r7408, 0;
$L__BB0_804:
	.pragma "nounroll";
	mul.wide.u32 	%rd1707, %r7408, 4;
	mov.u64 	%rd1708, __cudart_i2opi_f;
	add.s64 	%rd1709, %rd1708, %rd1707;
	ld.global.nc.u32 	%r4857, [%rd1709];
	mad.wide.u32 	%rd1710, %r4857, %r1355, %rd2912;
	shr.u64 	%rd2912, %rd1710, 32;
	add.s64 	%rd1711, %rd2, %rd1707;
	st.local.u32 	[%rd1711], %rd1710;
	add.s32 	%r7408, %r7408, 1;
	setp.ne.s32 	%p803, %r7408, 6;
	@%p803 bra 	$L__BB0_804;
	shr.u32 	%r4858, %r1354, 23;
	st.local.u32 	[%rd2+24], %rd2912;
	and.b32  	%r1358, %r4858, 31;
	and.b32  	%r4859, %r4858, 224;
	add.s32 	%r4860, %r4859, -128;
	shr.u32 	%r4861, %r4860, 5;
	mul.wide.u32 	%rd1712, %r4861, 4;
	sub.s64 	%rd309, %rd2, %rd1712;
	ld.local.u32 	%r7409, [%rd309+24];
	ld.local.u32 	%r7410, [%rd309+20];
	setp.eq.s32 	%p804, %r1358, 0;
	@%p804 bra 	$L__BB0_807;
	shf.l.wrap.b32 	%r7409, %r7410, %r7409, %r1358;
	ld.local.u32 	%r4862, [%rd309+16];
	shf.l.wrap.b32 	%r7410, %r4862, %r7410, %r1358;
$L__BB0_807:
	shr.u32 	%r4863, %r7409, 30;
	shf.l.wrap.b32 	%r4864, %r7410, %r7409, 2;
	shl.b32 	%r4865, %r7410, 2;
	shr.u32 	%r4866, %r4864, 31;
	add.s32 	%r4867, %r4866, %r4863;
	neg.s32 	%r4868, %r4867;
	setp.lt.s32 	%p805, %r1354, 0;
	selp.b32 	%r7411, %r4868, %r4867, %p805;
	xor.b32  	%r4869, %r4864, %r1354;
	shr.s32 	%r4870, %r4864, 31;
	xor.b32  	%r4871, %r4870, %r4864;
	xor.b32  	%r4872, %r4870, %r4865;
	cvt.u64.u32 	%rd1713, %r4871;
	shl.b64 	%rd1714, %rd1713, 32;
	cvt.u64.u32 	%rd1715, %r4872;
	or.b64  	%rd1716, %rd1714, %rd1715;
	cvt.rn.f64.s64 	%fd201, %rd1716;
	mul.f64 	%fd202, %fd201, 0d3BF921FB54442D19;
	cvt.rn.f32.f64 	%f2757, %fd202;
	neg.f32 	%f2758, %f2757;
	setp.lt.s32 	%p806, %r4869, 0;
	selp.f32 	%f4604, %f2758, %f2757, %p806;
	bra.uni 	$L__BB0_809;
$L__BB0_808:
	mov.f32 	%f2759, 0f00000000;
	mul.rn.f32 	%f4604, %f502, %f2759;
	mov.b32 	%r7411, 0;
$L__BB0_809:
	setp.ltu.f32 	%p807, %f504, 0f47CE4780;
	mul.rn.f32 	%f2760, %f4604, %f4604;
	and.b32  	%r4874, %r7411, 1;
	setp.eq.b32 	%p808, %r4874, 1;
	selp.f32 	%f2761, 0f3F800000, %f4604, %p808;
	fma.rn.f32 	%f2762, %f2760, %f2761, 0f00000000;
	fma.rn.f32 	%f2763, %f2760, 0f37CBAC00, 0fBAB607ED;
	selp.f32 	%f2764, %f2763, 0fB94D4153, %p808;
	selp.f32 	%f2765, 0f3D2AAABB, 0f3C0885E4, %p808;
	fma.rn.f32 	%f2766, %f2764, %f2760, %f2765;
	selp.f32 	%f2767, 0fBEFFFFFF, 0fBE2AAAA8, %p808;
	fma.rn.f32 	%f2768, %f2766, %f2760, %f2767;
	fma.rn.f32 	%f2769, %f2768, %f2762, %f2761;
	and.b32  	%r4875, %r7411, 2;
	setp.eq.s32 	%p809, %r4875, 0;
	mov.f32 	%f2770, 0f00000000;
	sub.f32 	%f2771, %f2770, %f2769;
	selp.f32 	%f508, %f2769, %f2771, %p809;
	@%p807 bra 	$L__BB0_817;
	setp.eq.f32 	%p810, %f504, 0f7F800000;
	@%p810 bra 	$L__BB0_816;
	mov.b32 	%r1367, %f502;
	shl.b32 	%r4877, %r1367, 8;
	or.b32  	%r1368, %r4877, -2147483648;
	mov.b64 	%rd2913, 0;
	mov.b32 	%r7412, 0;
$L__BB0_812:
	.pragma "nounroll";
	mul.wide.u32 	%rd1718, %r7412, 4;
	mov.u64 	%rd1719, __cudart_i2opi_f;
	add.s64 	%rd1720, %rd1719, %rd1718;
	ld.global.nc.u32 	%r4878, [%rd1720];
	mad.wide.u32 	%rd1721, %r4878, %r1368, %rd2913;
	shr.u64 	%rd2913, %rd1721, 32;
	add.s64 	%rd1722, %rd1, %rd1718;
	st.local.u32 	[%rd1722], %rd1721;
	add.s32 	%r7412, %r7412, 1;
	setp.ne.s32 	%p811, %r7412, 6;
	@%p811 bra 	$L__BB0_812;
	shr.u32 	%r4879, %r1367, 23;
	st.local.u32 	[%rd1+24], %rd2913;
	and.b32  	%r1371, %r4879, 31;
	and.b32  	%r4880, %r4879, 224;
	add.s32 	%r4881, %r4880, -128;
	shr.u32 	%r4882, %r4881, 5;
	mul.wide.u32 	%rd1723, %r4882, 4;
	sub.s64 	%rd312, %rd1, %rd1723;
	ld.local.u32 	%r7413, [%rd312+24];
	ld.local.u32 	%r7414, [%rd312+20];
	setp.eq.s32 	%p812, %r1371, 0;
	@%p812 bra 	$L__BB0_815;
	shf.l.wrap.b32 	%r7413, %r7414, %r7413, %r1371;
	ld.local.u32 	%r4883, [%rd312+16];
	shf.l.wrap.b32 	%r7414, %r4883, %r7414, %r1371;
$L__BB0_815:
	shr.u32 	%r4884, %r7413, 30;
	shf.l.wrap.b32 	%r4885, %r7414, %r7413, 2;
	shl.b32 	%r4886, %r7414, 2;
	shr.u32 	%r4887, %r4885, 31;
	add.s32 	%r4888, %r4887, %r4884;
	neg.s32 	%r4889, %r4888;
	setp.lt.s32 	%p813, %r1367, 0;
	selp.b32 	%r7415, %r4889, %r4888, %p813;
	xor.b32  	%r4890, %r4885, %r1367;
	shr.s32 	%r4891, %r4885, 31;
	xor.b32  	%r4892, %r4891, %r4885;
	xor.b32  	%r4893, %r4891, %r4886;
	cvt.u64.u32 	%rd1724, %r4892;
	shl.b64 	%rd1725, %rd1724, 32;
	cvt.u64.u32 	%rd1726, %r4893;
	or.b64  	%rd1727, %rd1725, %rd1726;
	cvt.rn.f64.s64 	%fd203, %rd1727;
	mul.f64 	%fd204, %fd203, 0d3BF921FB54442D19;
	cvt.rn.f32.f64 	%f2772, %fd204;
	neg.f32 	%f2773, %f2772;
	setp.lt.s32 	%p814, %r4890, 0;
	selp.f32 	%f4605, %f2773, %f2772, %p814;
	bra.uni 	$L__BB0_817;
$L__BB0_816:
	mov.f32 	%f2774, 0f00000000;
	mul.rn.f32 	%f4605, %f502, %f2774;
	mov.b32 	%r7415, 0;
$L__BB0_817:
	add.s32 	%r4895, %r7415, 1;
	mul.rn.f32 	%f2775, %f4605, %f4605;
	and.b32  	%r4896, %r7415, 1;
	setp.eq.b32 	%p815, %r4896, 1;
	selp.f32 	%f2776, %f4605, 0f3F800000, %p815;
	fma.rn.f32 	%f2777, %f2775, %f2776, 0f00000000;
	fma.rn.f32 	%f2778, %f2775, 0f37CBAC00, 0fBAB607ED;
	selp.f32 	%f2779, 0fB94D4153, %f2778, %p815;
	selp.f32 	%f2780, 0f3C0885E4, 0f3D2AAABB, %p815;
	fma.rn.f32 	%f2781, %f2779, %f2775, %f2780;
	selp.f32 	%f2782, 0fBE2AAAA8, 0fBEFFFFFF, %p815;
	fma.rn.f32 	%f2783, %f2781, %f2775, %f2782;
	fma.rn.f32 	%f2784, %f2783, %f2777, %f2776;
	and.b32  	%r4897, %r4895, 2;
	setp.eq.s32 	%p816, %r4897, 0;
	mov.f32 	%f2785, 0f00000000;
	sub.f32 	%f2786, %f2785, %f2784;
	selp.f32 	%f2787, %f2784, %f2786, %p816;
	fma.rn.f32 	%f512, %f508, %f2787, %f502;
	mul.f32 	%f2788, %f512, 0f3F22F983;
	cvt.rni.s32.f32 	%r7423, %f2788;
	cvt.rn.f32.s32 	%f2789, %r7423;
	fma.rn.f32 	%f2790, %f2789, 0fBFC90FDA, %f512;
	fma.rn.f32 	%f2791, %f2789, 0fB3A22168, %f2790;
	fma.rn.f32 	%f4607, %f2789, 0fA7C234C5, %f2791;
	abs.f32 	%f514, %f512;
	setp.ltu.f32 	%p817, %f514, 0f47CE4780;
	mov.u32 	%r7419, %r7423;
	mov.f32 	%f4606, %f4607;
	@%p817 bra 	$L__BB0_825;
	setp.eq.f32 	%p818, %f514, 0f7F800000;
	@%p818 bra 	$L__BB0_824;
	mov.b32 	%r1381, %f512;
	shl.b32 	%r4899, %r1381, 8;
	or.b32  	%r1382, %r4899, -2147483648;
	mov.b64 	%rd2914, 0;
	mov.b32 	%r7416, 0;
$L__BB0_820:
	.pragma "nounroll";
	mul.wide.u32 	%rd1729, %r7416, 4;
	mov.u64 	%rd1730, __cudart_i2opi_f;
	add.s64 	%rd1731, %rd1730, %rd1729;
	ld.global.nc.u32 	%r4900, [%rd1731];
	mad.wide.u32 	%rd1732, %r4900, %r1382, %rd2914;
	shr.u64 	%rd2914, %rd1732, 32;
	add.s64 	%rd1733, %rd2, %rd1729;
	st.local.u32 	[%rd1733], %rd1732;
	add.s32 	%r7416, %r7416, 1;
	setp.ne.s32 	%p819, %r7416, 6;
	@%p819 bra 	$L__BB0_820;
	shr.u32 	%r4901, %r1381, 23;
	st.local.u32 	[%rd2+24], %rd2914;
	and.b32  	%r1385, %r4901, 31;
	and.b32  	%r4902, %r4901, 224;
	add.s32 	%r4903, %r4902, -128;
	shr.u32 	%r4904, %r4903, 5;
	mul.wide.u32 	%rd1734, %r4904, 4;
	sub.s64 	%rd315, %rd2, %rd1734;
	ld.local.u32 	%r7417, [%rd315+24];
	ld.local.u32 	%r7418, [%rd315+20];
	setp.eq.s32 	%p820, %r1385, 0;
	@%p820 bra 	$L__BB0_823;
	shf.l.wrap.b32 	%r7417, %r7418, %r7417, %r1385;
	ld.local.u32 	%r4905, [%rd315+16];
	shf.l.wrap.b32 	%r7418, %r4905, %r7418, %r1385;
$L__BB0_823:
	shr.u32 	%r4906, %r7417, 30;
	shf.l.wrap.b32 	%r4907, %r7418, %r7417, 2;
	shl.b32 	%r4908, %r7418, 2;
	shr.u32 	%r4909, %r4907, 31;
	add.s32 	%r4910, %r4909, %r4906;
	neg.s32 	%r4911, %r4910;
	setp.lt.s32 	%p821, %r1381, 0;
	selp.b32 	%r7419, %r4911, %r4910, %p821;
	xor.b32  	%r4912, %r4907, %r1381;
	shr.s32 	%r4913, %r4907, 31;
	xor.b32  	%r4914, %r4913, %r4907;
	xor.b32  	%r4915, %r4913, %r4908;
	cvt.u64.u32 	%rd1735, %r4914;
	shl.b64 	%rd1736, %rd1735, 32;
	cvt.u64.u32 	%rd1737, %r4915;
	or.b64  	%rd1738, %rd1736, %rd1737;
	cvt.rn.f64.s64 	%fd205, %rd1738;
	mul.f64 	%fd206, %fd205, 0d3BF921FB54442D19;
	cvt.rn.f32.f64 	%f2792, %fd206;
	neg.f32 	%f2793, %f2792;
	setp.lt.s32 	%p822, %r4912, 0;
	selp.f32 	%f4606, %f2793, %f2792, %p822;
	bra.uni 	$L__BB0_825;
$L__BB0_824:
	mov.f32 	%f2794, 0f00000000;
	mul.rn.f32 	%f4606, %f512, %f2794;
	mov.b32 	%r7419, 0;
$L__BB0_825:
	setp.ltu.f32 	%p823, %f514, 0f47CE4780;
	mul.rn.f32 	%f2795, %f4606, %f4606;
	and.b32  	%r4917, %r7419, 1;
	setp.eq.b32 	%p824, %r4917, 1;
	selp.f32 	%f2796, 0f3F800000, %f4606, %p824;
	fma.rn.f32 	%f2797, %f2795, %f2796, 0f00000000;
	fma.rn.f32 	%f2798, %f2795, 0f37CBAC00, 0fBAB607ED;
	selp.f32 	%f2799, %f2798, 0fB94D4153, %p824;
	selp.f32 	%f2800, 0f3D2AAABB, 0f3C0885E4, %p824;
	fma.rn.f32 	%f2801, %f2799, %f2795, %f2800;
	selp.f32 	%f2802, 0fBEFFFFFF, 0fBE2AAAA8, %p824;
	fma.rn.f32 	%f2803, %f2801, %f2795, %f2802;
	fma.rn.f32 	%f2804, %f2803, %f2797, %f2796;
	and.b32  	%r4918, %r7419, 2;
	setp.eq.s32 	%p825, %r4918, 0;
	mov.f32 	%f2805, 0f00000000;
	sub.f32 	%f2806, %f2805, %f2804;
	selp.f32 	%f518, %f2804, %f2806, %p825;
	@%p823 bra 	$L__BB0_833;
	setp.eq.f32 	%p826, %f514, 0f7F800000;
	@%p826 bra 	$L__BB0_832;
	mov.b32 	%r1394, %f512;
	shl.b32 	%r4920, %r1394, 8;
	or.b32  	%r1395, %r4920, -2147483648;
	mov.b64 	%rd2915, 0;
	mov.b32 	%r7420, 0;
$L__BB0_828:
	.pragma "nounroll";
	mul.wide.u32 	%rd1740, %r7420, 4;
	mov.u64 	%rd1741, __cudart_i2opi_f;
	add.s64 	%rd1742, %rd1741, %rd1740;
	ld.global.nc.u32 	%r4921, [%rd1742];
	mad.wide.u32 	%rd1743, %r4921, %r1395, %rd2915;
	shr.u64 	%rd2915, %rd1743, 32;
	add.s64 	%rd1744, %rd1, %rd1740;
	st.local.u32 	[%rd1744], %rd1743;
	add.s32 	%r7420, %r7420, 1;
	setp.ne.s32 	%p827, %r7420, 6;
	@%p827 bra 	$L__BB0_828;
	shr.u32 	%r4922, %r1394, 23;
	st.local.u32 	[%rd1+24], %rd2915;
	and.b32  	%r1398, %r4922, 31;
	and.b32  	%r4923, %r4922, 224;
	add.s32 	%r4924, %r4923, -128;
	shr.u32 	%r4925, %r4924, 5;
	mul.wide.u32 	%rd1745, %r4925, 4;
	sub.s64 	%rd318, %rd1, %rd1745;
	ld.local.u32 	%r7421, [%rd318+24];
	ld.local.u32 	%r7422, [%rd318+20];
	setp.eq.s32 	%p828, %r1398, 0;
	@%p828 bra 	$L__BB0_831;
	shf.l.wrap.b32 	%r7421, %r7422, %r7421, %r1398;
	ld.local.u32 	%r4926, [%rd318+16];
	shf.l.wrap.b32 	%r7422, %r4926, %r7422, %r1398;
$L__BB0_831:
	shr.u32 	%r4927, %r7421, 30;
	shf.l.wrap.b32 	%r4928, %r7422, %r7421, 2;
	shl.b32 	%r4929, %r7422, 2;
	shr.u32 	%r4930, %r4928, 31;
	add.s32 	%r4931, %r4930, %r4927;
	neg.s32 	%r4932, %r4931;
	setp.lt.s32 	%p829, %r1394, 0;
	selp.b32 	%r7423, %r4932, %r4931, %p829;
	xor.b32  	%r4933, %r4928, %r1394;
	shr.s32 	%r4934, %r4928, 31;
	xor.b32  	%r4935, %r4934, %r4928;
	xor.b32  	%r4936, %r4934, %r4929;
	cvt.u64.u32 	%rd1746, %r4935;
	shl.b64 	%rd1747, %rd1746, 32;
	cvt.u64.u32 	%rd1748, %r4936;
	or.b64  	%rd1749, %rd1747, %rd1748;
	cvt.rn.f64.s64 	%fd207, %rd1749;
	mul.f64 	%fd208, %fd207, 0d3BF921FB54442D19;
	cvt.rn.f32.f64 	%f2807, %fd208;
	neg.f32 	%f2808, %f2807;
	setp.lt.s32 	%p830, %r4933, 0;
	selp.f32 	%f4607, %f2808, %f2807, %p830;
	bra.uni 	$L__BB0_833;
$L__BB0_832:
	mov.f32 	%f2809, 0f00000000;
	mul.rn.f32 	%f4607, %f512, %f2809;
	mov.b32 	%r7423, 0;
$L__BB0_833:
	add.s32 	%r4938, %r7423, 1;
	mul.rn.f32 	%f2810, %f4607, %f4607;
	and.b32  	%r4939, %r7423, 1;
	setp.eq.b32 	%p831, %r4939, 1;
	selp.f32 	%f2811, %f4607, 0f3F800000, %p831;
	fma.rn.f32 	%f2812, %f2810, %f2811, 0f00000000;
	fma.rn.f32 	%f2813, %f2810, 0f37CBAC00, 0fBAB607ED;
	selp.f32 	%f2814, 0fB94D4153, %f2813, %p831;
	selp.f32 	%f2815, 0f3C0885E4, 0f3D2AAABB, %p831;
	fma.rn.f32 	%f2816, %f2814, %f2810, %f2815;
	selp.f32 	%f2817, 0fBE2AAAA8, 0fBEFFFFFF, %p831;
	fma.rn.f32 	%f2818, %f2816, %f2810, %f2817;
	fma.rn.f32 	%f2819, %f2818, %f2812, %f2811;
	and.b32  	%r4940, %r4938, 2;
	setp.eq.s32 	%p832, %r4940, 0;
	mov.f32 	%f2820, 0f00000000;
	sub.f32 	%f2821, %f2820, %f2819;
	selp.f32 	%f2822, %f2819, %f2821, %p832;
	fma.rn.f32 	%f522, %f518, %f2822, %f512;
	mul.f32 	%f2823, %f522, 0f3F22F983;
	cvt.rni.s32.f32 	%r7431, %f2823;
	cvt.rn.f32.s32 	%f2824, %r7431;
	fma.rn.f32 	%f2825, %f2824, 0fBFC90FDA, %f522;
	fma.rn.f32 	%f2826, %f2824, 0fB3A22168, %f2825;
	fma.rn.f32 	%f4609, %f2824, 0fA7C234C5, %f2826;
	abs.f32 	%f524, %f522;
	setp.ltu.f32 	%p833, %f524, 0f47CE4780;
	mov.u32 	%r7427, %r7431;
	mov.f32 	%f4608, %f4609;
	@%p833 bra 	$L__BB0_841;
	setp.eq.f32 	%p834, %f524, 0f7F800000;
	@%p834 bra 	$L__BB0_840;
	mov.b32 	%r1408, %f522;
	shl.b32 	%r4942, %r1408, 8;
	or.b32  	%r1409, %r4942, -2147483648;
	mov.b64 	%rd2916, 0;
	mov.b32 	%r7424, 0;
$L__BB0_836:
	.pragma "nounroll";
	mul.wide.u32 	%rd1751, %r7424, 4;
	mov.u64 	%rd1752, __cudart_i2opi_f;
	add.s64 	%rd1753, %rd1752, %rd1751;
	ld.global.nc.u32 	%r4943, [%rd1753];
	mad.wide.u32 	%rd1754, %r4943, %r1409, %rd2916;
	shr.u64 	%rd2916, %rd1754, 32;
	add.s64 	%rd1755, %rd2, %rd1751;
	st.local.u32 	[%rd1755], %rd1754;
	add.s32 	%r7424, %r7424, 1;
	setp.ne.s32 	%p835, %r7424, 6;
	@%p835 bra 	$L__BB0_836;
	shr.u32 	%r4944, %r1408, 23;
	st.local.u32 	[%rd2+24], %rd2916;
	and.b32  	%r1412, %r4944, 31;
	and.b32  	%r4945, %r4944, 224;
	add.s32 	%r4946, %r4945, -128;
	shr.u32 	%r4947, %r4946, 5;
	mul.wide.u32 	%rd1756, %r4947, 4;
	sub.s64 	%rd321, %rd2, %rd1756;
	ld.local.u32 	%r7425, [%rd321+24];
	ld.local.u32 	%r7426, [%rd321+20];
	setp.eq.s32 	%p836, %r1412, 0;
	@%p836 bra 	$L__BB0_839;
	shf.l.wrap.b32 	%r7425, %r7426, %r7425, %r1412;
	ld.local.u32 	%r4948, [%rd321+16];
	shf.l.wrap.b32 	%r7426, %r4948, %r7426, %r1412;
$L__BB0_839:
	shr.u32 	%r4949, %r7425, 30;
	shf.l.wrap.b32 	%r4950, %r7426, %r7425, 2;
	shl.b32 	%r4951, %r7426, 2;
	shr.u32 	%r4952, %r4950, 31;
	add.s32 	%r4953, %r4952, %r4949;
	neg.s32 	%r4954, %r4953;
	setp.lt.s32 	%p837, %r1408, 0;
	selp.b32 	%r7427, %r4954, %r4953, %p837;
	xor.b32  	%r4955, %r4950, %r1408;
	shr.s32 	%r4956, %r4950, 31;
	xor.b32  	%r4957, %r4956, %r4950;
	xor.b32  	%r4958, %r4956, %r4951;
	cvt.u64.u32 	%rd1757, %r4957;
	shl.b64 	%rd1758, %rd1757, 32;
	cvt.u64.u32 	%rd1759, %r4958;
	or.b64  	%rd1760, %rd1758, %rd1759;
	cvt.rn.f64.s64 	%fd209, %rd1760;
	mul.f64 	%fd210, %fd209, 0d3BF921FB54442D19;
	cvt.rn.f32.f64 	%f2827, %fd210;
	neg.f32 	%f2828, %f2827;
	setp.lt.s32 	%p838, %r4955, 0;
	selp.f32 	%f4608, %f2828, %f2827, %p838;
	bra.uni 	$L__BB0_841;
$L__BB0_840:
	mov.f32 	%f2829, 0f00000000;
	mul.rn.f32 	%f4608, %f522, %f2829;
	mov.b32 	%r7427, 0;
$L__BB0_841:
	setp.ltu.f32 	%p839, %f524, 0f47CE4780;
	mul.rn.f32 	%f2830, %f4608, %f4608;
	and.b32  	%r4960, %r7427, 1;
	setp.eq.b32 	%p840, %r4960, 1;
	selp.f32 	%f2831, 0f3F800000, %f4608, %p840;
	fma.rn.f32 	%f2832, %f2830, %f2831, 0f00000000;
	fma.rn.f32 	%f2833, %f2830, 0f37CBAC00, 0fBAB607ED;
	selp.f32 	%f2834, %f2833, 0fB94D4153, %p840;
	selp.f32 	%f2835, 0f3D2AAABB, 0f3C0885E4, %p840;
	fma.rn.f32 	%f2836, %f2834, %f2830, %f2835;
	selp.f32 	%f2837, 0fBEFFFFFF, 0fBE2AAAA8, %p840;
	fma.rn.f32 	%f2838, %f2836, %f2830, %f2837;
	fma.rn.f32 	%f2839, %f2838, %f2832, %f2831;
	and.b32  	%r4961, %r7427, 2;
	setp.eq.s32 	%p841, %r4961, 0;
	mov.f32 	%f2840, 0f00000000;
	sub.f32 	%f2841, %f2840, %f2839;
	selp.f32 	%f528, %f2839, %f2841, %p841;
	@%p839 bra 	$L__BB0_849;
	setp.eq.f32 	%p842, %f524, 0f7F800000;
	@%p842 bra 	$L__BB0_848;
	mov.b32 	%r1421, %f522;
	shl.b32 	%r4963, %r1421, 8;
	or.b32  	%r1422, %r4963, -2147483648;
	mov.b64 	%rd2917, 0;
	mov.b32 	%r7428, 0;
$L__BB0_844:
	.pragma "nounroll";
	mul.wide.u32 	%rd1762, %r7428, 4;
	mov.u64 	%rd1763, __cudart_i2opi_f;
	add.s64 	%rd1764, %rd1763, %rd1762;
	ld.global.nc.u32 	%r4964, [%rd1764];
	mad.wide.u32 	%rd1765, %r4964, %r1422, %rd2917;
	shr.u64 	%rd2917, %rd1765, 32;
	add.s64 	%rd1766, %rd1, %rd1762;
	st.local.u32 	[%rd1766], %rd1765;
	add.s32 	%r7428, %r7428, 1;
	setp.ne.s32 	%p843, %r7428, 6;
	@%p843 bra 	$L__BB0_844;
	shr.u32 	%r4965, %r1421, 23;
	st.local.u32 	[%rd1+24], %rd2917;
	and.b32  	%r1425, %r4965, 31;
	and.b32  	%r4966, %r4965, 224;
	add.s32 	%r4967, %r4966, -128;
	shr.u32 	%r4968, %r4967, 5;
	mul.wide.u32 	%rd1767, %r4968, 4;
	sub.s64 	%rd324, %rd1, %rd1767;
	ld.local.u32 	%r7429, [%rd324+24];
	ld.local.u32 	%r7430, [%rd324+20];
	setp.eq.s32 	%p844, %r1425, 0;
	@%p844 bra 	$L__BB0_847;
	shf.l.wrap.b32 	%r7429, %r7430, %r7429, %r1425;
	ld.local.u32 	%r4969, [%rd324+16];
	shf.l.wrap.b32 	%r7430, %r4969, %r7430, %r1425;
$L__BB0_847:
	shr.u32 	%r4970, %r7429, 30;
	shf.l.wrap.b32 	%r4971, %r7430, %r7429, 2;
	shl.b32 	%r4972, %r7430, 2;
	shr.u32 	%r4973, %r4971, 31;
	add.s32 	%r4974, %r4973, %r4970;
	neg.s32 	%r4975, %r4974;
	setp.lt.s32 	%p845, %r1421, 0;
	selp.b32 	%r7431, %r4975, %r4974, %p845;
	xor.b32  	%r4976, %r4971, %r1421;
	shr.s32 	%r4977, %r4971, 31;
	xor.b32  	%r4978, %r4977, %r4971;
	xor.b32  	%r4979, %r4977, %r4972;
	cvt.u64.u32 	%rd1768, %r4978;
	shl.b64 	%rd1769, %rd1768, 32;
	cvt.u64.u32 	%rd1770, %r4979;
	or.b64  	%rd1771, %rd1769, %rd1770;
	cvt.rn.f64.s64 	%fd211, %rd1771;
	mul.f64 	%fd212, %fd211, 0d3BF921FB54442D19;
	cvt.rn.f32.f64 	%f2842, %fd212;
	neg.f32 	%f2843, %f2842;
	setp.lt.s32 	%p846, %r4976, 0;
	selp.f32 	%f4609, %f2843, %f2842, %p846;
	bra.uni 	$L__BB0_849;
$L__BB0_848:
	mov.f32 	%f2844, 0f00000000;
	mul.rn.f32 	%f4609, %f522, %f2844;
	mov.b32 	%r7431, 0;
$L__BB0_849:
	add.s32 	%r4981, %r7431, 1;
	mul.rn.f32 	%f2845, %f4609, %f4609;
	and.b32  	%r4982, %r7431, 1;
	setp.eq.b32 	%p847, %r4982, 1;
	selp.f32 	%f2846, %f4609, 0f3F800000, %p847;
	fma.rn.f32 	%f2847, %f2845, %f2846, 0f00000000;
	fma.rn.f32 	%f2848, %f2845, 0f37CBAC00, 0fBAB607ED;
	selp.f32 	%f2849, 0fB94D4153, %f2848, %p847;
	selp.f32 	%f2850, 0f3C0885E4, 0f3D2AAABB, %p847;
	fma.rn.f32 	%f2851, %f2849, %f2845, %f2850;
	selp.f32 	%f2852, 0fBE2AAAA8, 0fBEFFFFFF, %p847;
	fma.rn.f32 	%f2853, %f2851, %f2845, %f2852;
	fma.rn.f32 	%f2854, %f2853, %f2847, %f2846;
	and.b32  	%r4983, %r4981, 2;
	setp.eq.s32 	%p848, %r4983, 0;
	mov.f32 	%f2855, 0f00000000;
	sub.f32 	%f2856, %f2855, %f2854;
	selp.f32 	%f2857, %f2854, %f2856, %p848;
	fma.rn.f32 	%f532, %f528, %f2857, %f522;
	mul.f32 	%f2858, %f532, 0f3F22F983;
	cvt.rni.s32.f32 	%r7439, %f2858;
	cvt.rn.f32.s32 	%f2859, %r7439;
	fma.rn.f32 	%f2860, %f2859, 0fBFC90FDA, %f532;
	fma.rn.f32 	%f2861, %f2859, 0fB3A22168, %f2860;
	fma.rn.f32 	%f4611, %f2859, 0fA7C234C5, %f2861;
	abs.f32 	%f534, %f532;
	setp.ltu.f32 	%p849, %f534, 0f47CE4780;
	mov.u32 	%r7435, %r7439;
	mov.f32 	%f4610, %f4611;
	@%p849 bra 	$L__BB0_857;
	setp.eq.f32 	%p850, %f534, 0f7F800000;
	@%p850 bra 	$L__BB0_856;
	mov.b32 	%r1435, %f532;
	shl.b32 	%r4985, %r1435, 8;
	or.b32  	%r1436, %r4985, -2147483648;
	mov.b64 	%rd2918, 0;
	mov.b32 	%r7432, 0;
$L__BB0_852:
	.pragma "nounroll";
	mul.wide.u32 	%rd1773, %r7432, 4;
	mov.u64 	%rd1774, __cudart_i2opi_f;
	add.s64 	%rd1775, %rd1774, %rd1773;
	ld.global.nc.u32 	%r4986, [%rd1775];
	mad.wide.u32 	%rd1776, %r4986, %r1436, %rd2918;
	shr.u64 	%rd2918, %rd1776, 32;
	add.s64 	%rd1777, %rd2, %rd1773;
	st.local.u32 	[%rd1777], %rd1776;
	add.s32 	%r7432, %r7432, 1;
	setp.ne.s32 	%p851, %r7432, 6;
	@%p851 bra 	$L__BB0_852;
	shr.u32 	%r4987, %r1435, 23;
	st.local.u32 	[%rd2+24], %rd2918;
	and.b32  	%r1439, %r4987, 31;
	and.b32  	%r4988, %r4987, 224;
	add.s32 	%r4989, %r4988, -128;
	shr.u32 	%r4990, %r4989, 5;
	mul.wide.u32 	%rd1778, %r4990, 4;
	sub.s64 	%rd327, %rd2, %rd1778;
	ld.local.u32 	%r7433, [%rd327+24];
	ld.local.u32 	%r7434, [%rd327+20];
	setp.eq.s32 	%p852, %r1439, 0;
	@%p852 bra 	$L__BB0_855;
	shf.l.wrap.b32 	%r7433, %r7434, %r7433, %r1439;
	ld.local.u32 	%r4991, [%rd327+16];
	shf.l.wrap.b32 	%r7434, %r4991, %r7434, %r1439;
$L__BB0_855:
	shr.u32 	%r4992, %r7433, 30;
	shf.l.wrap.b32 	%r4993, %r7434, %r7433, 2;
	shl.b32 	%r4994, %r7434, 2;
	shr.u32 	%r4995, %r4993, 31;
	add.s32 	%r4996, %r4995, %r4992;
	neg.s32 	%r4997, %r4996;
	setp.lt.s32 	%p853, %r1435, 0;
	selp.b32 	%r7435, %r4997, %r4996, %p853;
	xor.b32  	%r4998, %r4993, %r1435;
	shr.s32 	%r4999, %r4993, 31;
	xor.b32  	%r5000, %r4999, %r4993;
	xor.b32  	%r5001, %r4999, %r4994;
	cvt.u64.u32 	%rd1779, %r5000;
	shl.b64 	%rd1780, %rd1779, 32;
	cvt.u64.u32 	%rd1781, %r5001;
	or.b64  	%rd1782, %rd1780, %rd1781;
	cvt.rn.f64.s64 	%fd213, %rd1782;
	mul.f64 	%fd214, %fd213, 0d3BF921FB54442D19;
	cvt.rn.f32.f64 	%f2862, %fd214;
	neg.f32 	%f2863, %f2862;
	setp.lt.s32 	%p854, %r4998, 0;
	selp.f32 	%f4610, %f2863, %f2862, %p854;
	bra.uni 	$L__BB0_857;
$L__BB0_856:
	mov.f32 	%f2864, 0f00000000;
	mul.rn.f32 	%f4610, %f532, %f2864;
	mov.b32 	%r7435, 0;
$L__BB0_857:
	setp.ltu.f32 	%p855, %f534, 0f47CE4780;
	mul.rn.f32 	%f2865, %f4610, %f4610;
	and.b32  	%r5003, %r7435, 1;
	setp.eq.b32 	%p856, %r5003, 1;
	selp.f32 	%f2866, 0f3F800000, %f4610, %p856;
	fma.rn.f32 	%f2867, %f2865, %f2866, 0f00000000;
	fma.rn.f32 	%f2868, %f2865, 0f37CBAC00, 0fBAB607ED;
	selp.f32 	%f2869, %f2868, 0fB94D4153, %p856;
	selp.f32 	%f2870, 0f3D2AAABB, 0f3C0885E4, %p856;
	fma.rn.f32 	%f2871, %f2869, %f2865, %f2870;
	selp.f32 	%f2872, 0fBEFFFFFF, 0fBE2AAAA8, %p856;
	fma.rn.f32 	%f2873, %f2871, %f2865, %f2872;
	fma.rn.f32 	%f2874, %f2873, %f2867, %f2866;
	and.b32  	%r5004, %r7435, 2;
	setp.eq.s32 	%p857, %r5004, 0;
	mov.f32 	%f2875, 0f00000000;
	sub.f32 	%f2876, %f2875, %f2874;
	selp.f32 	%f538, %f2874, %f2876, %p857;
	@%p855 bra 	$L__BB0_865;
	setp.eq.f32 	%p858, %f534, 0f7F800000;
	@%p858 bra 	$L__BB0_864;
	mov.b32 	%r1448, %f532;
	shl.b32 	%r5006, %r1448, 8;
	or.b32  	%r1449, %r5006, -2147483648;
	mov.b64 	%rd2919, 0;
	mov.b32 	%r7436, 0;
$L__BB0_860:
	.pragma "nounroll";
	mul.wide.u32 	%rd1784, %r7436, 4;
	mov.u64 	%rd1785, __cudart_i2opi_f;
	add.s64 	%rd1786, %rd1785, %rd1784;
	ld.global.nc.u32 	%r5007, [%rd1786];
	mad.wide.u32 	%rd1787, %r5007, %r1449, %rd2919;
	shr.u64 	%rd2919, %rd1787, 32;
	add.s64 	%rd1788, %rd1, %rd1784;
	st.local.u32 	[%rd1788], %rd1787;
	add.s32 	%r7436, %r7436, 1;
	setp.ne.s32 	%p859, %r7436, 6;
	@%p859 bra 	$L__BB0_860;
	shr.u32 	%r5008, %r1448, 23;
	st.local.u32 	[%rd1+24], %rd2919;
	and.b32  	%r1452, %r5008, 31;
	and.b32  	%r5009, %r5008, 224;
	add.s32 	%r5010, %r5009, -128;
	shr.u32 	%r5011, %r5010, 5;
	mul.wide.u32 	%rd1789, %r5011, 4;
	sub.s64 	%rd330, %rd1, %rd1789;
	ld.local.u32 	%r7437, [%rd330+24];
	ld.local.u32 	%r7438, [%rd330+20];
	setp.eq.s32 	%p860, %r1452, 0;
	@%p860 bra 	$L__BB0_863;
	shf.l.wrap.b32 	%r7437, %r7438, %r7437, %r1452;
	ld.local.u32 	%r5012, [%rd330+16];
	shf.l.wrap.b32 	%r7438, %r5012, %r7438, %r1452;
$L__BB0_863:
	shr.u32 	%r5013, %r7437, 30;
	shf.l.wrap.b32 	%r5014, %r7438, %r7437, 2;
	shl.b32 	%r5015, %r7438, 2;
	shr.u32 	%r5016, %r5014, 31;
	add.s32 	%r5017, %r5016, %r5013;
	neg.s32 	%r5018, %r5017;
	setp.lt.s32 	%p861, %r1448, 0;
	selp.b32 	%r7439, %r5018, %r5017, %p861;
	xor.b32  	%r5019, %r5014, %r1448;
	shr.s32 	%r5020, %r5014, 31;
	xor.b32  	%r5021, %r5020, %r5014;
	xor.b32  	%r5022, %r5020, %r5015;
	cvt.u64.u32 	%rd1790, %r5021;
	shl.b64 	%rd1791, %rd1790, 32;
	cvt.u64.u32 	%rd1792, %r5022;
	or.b64  	%rd1793, %rd1791, %rd1792;
	cvt.rn.f64.s64 	%fd215, %rd1793;
	mul.f64 	%fd216, %fd215, 0d3BF921FB54442D19;
	cvt.rn.f32.f64 	%f2877, %fd216;
	neg.f32 	%f2878, %f2877;
	setp.lt.s32 	%p862, %r5019, 0;
	selp.f32 	%f4611, %f2878, %f2877, %p862;
	bra.uni 	$L__BB0_865;
$L__BB0_864:
	mov.f32 	%f2879, 0f00000000;
	mul.rn.f32 	%f4611, %f532, %f2879;
	mov.b32 	%r7439, 0;
$L__BB0_865:
	add.s32 	%r5024, %r7439, 1;
	mul.rn.f32 	%f2880, %f4611, %f4611;
	and.b32  	%r5025, %r7439, 1;
	setp.eq.b32 	%p863, %r5025, 1;
	selp.f32 	%f2881, %f4611, 0f3F800000, %p863;
	fma.rn.f32 	%f2882, %f2880, %f2881, 0f00000000;
	fma.rn.f32 	%f2883, %f2880, 0f37CBAC00, 0fBAB607ED;
	selp.f32 	%f2884, 0fB94D4153, %f2883, %p863;
	selp.f32 	%f2885, 0f3C0885E4, 0f3D2AAABB, %p863;
	fma.rn.f32 	%f2886, %f2884, %f2880, %f2885;
	selp.f32 	%f2887, 0fBE2AAAA8, 0fBEFFFFFF, %p863;
	fma.rn.f32 	%f2888, %f2886, %f2880, %f2887;
	fma.rn.f32 	%f2889, %f2888, %f2882, %f2881;
	and.b32  	%r5026, %r5024, 2;
	setp.eq.s32 	%p864, %r5026, 0;
	mov.f32 	%f2890, 0f00000000;
	sub.f32 	%f2891, %f2890, %f2889;
	selp.f32 	%f2892, %f2889, %f2891, %p864;
	fma.rn.f32 	%f542, %f538, %f2892, %f532;
	mul.f32 	%f2893, %f542, 0f3F22F983;
	cvt.rni.s32.f32 	%r7447, %f2893;
	cvt.rn.f32.s32 	%f2894, %r7447;
	fma.rn.f32 	%f2895, %f2894, 0fBFC90FDA, %f542;
	fma.rn.f32 	%f2896, %f2894, 0fB3A22168, %f2895;
	fma.rn.f32 	%f4613, %f2894, 0fA7C234C5, %f2896;
	abs.f32 	%f544, %f542;
	setp.ltu.f32 	%p865, %f544, 0f47CE4780;
	mov.u32 	%r7443, %r7447;
	mov.f32 	%f4612, %f4613;
	@%p865 bra 	$L__BB0_873;
	setp.eq.f32 	%p866, %f544, 0f7F800000;
	@%p866 bra 	$L__BB0_872;
	mov.b32 	%r1462, %f542;
	shl.b32 	%r5028, %r1462, 8;
	or.b32  	%r1463, %r5028, -2147483648;
	mov.b64 	%rd2920, 0;
	mov.b32 	%r7440, 0;
$L__BB0_868:
	.pragma "nounroll";
	mul.wide.u32 	%rd1795, %r7440, 4;
	mov.u64 	%rd1796, __cudart_i2opi_f;
	add.s64 	%rd1797, %rd1796, %rd1795;
	ld.global.nc.u32 	%r5029, [%rd1797];
	mad.wide.u32 	%rd1798, %r5029, %r1463, %rd2920;
	shr.u64 	%rd2920, %rd1798, 32;
	add.s64 	%rd1799, %rd2, %rd1795;
	st.local.u32 	[%rd1799], %rd1798;
	add.s32 	%r7440, %r7440, 1;
	setp.ne.s32 	%p867, %r7440, 6;
	@%p867 bra 	$L__BB0_868;
	shr.u32 	%r5030, %r1462, 23;
	st.local.u32 	[%rd2+24], %rd2920;
	and.b32  	%r1466, %r5030, 31;
	and.b32  	%r5031, %r5030, 224;
	add.s32 	%r5032, %r5031, -128;
	shr.u32 	%r5033, %r5032, 5;
	mul.wide.u32 	%rd1800, %r5033, 4;
	sub.s64 	%rd333, %rd2, %rd1800;
	ld.local.u32 	%r7441, [%rd333+24];
	ld.local.u32 	%r7442, [%rd333+20];
	setp.eq.s32 	%p868, %r1466, 0;
	@%p868 bra 	$L__BB0_871;
	shf.l.wrap.b32 	%r7441, %r7442, %r7441, %r1466;
	ld.local.u32 	%r5034, [%rd333+16];
	shf.l.wrap.b32 	%r7442, %r5034, %r7442, %r1466;
$L__BB0_871:
	shr.u32 	%r5035, %r7441, 30;
	shf.l.wrap.b32 	%r5036, %r7442, %r7441, 2;
	shl.b32 	%r5037, %r7442, 2;
	shr.u32 	%r5038, %r5036, 31;
	add.s32 	%r5039, %r5038, %r5035;
	neg.s32 	%r5040, %r5039;
	setp.lt.s32 	%p869, %r1462, 0;
	selp.b32 	%r7443, %r5040, %r5039, %p869;
	xor.b32  	%r5041, %r5036, %r1462;
	shr.s32 	%r5042, %r5036, 31;
	xor.b32  	%r5043, %r5042, %r5036;
	xor.b32  	%r5044, %r5042, %r5037;
	cvt.u64.u32 	%rd1801, %r5043;
	shl.b64 	%rd1802, %rd1801, 32;
	cvt.u64.u32 	%rd1803, %r5044;
	or.b64  	%rd1804, %rd1802, %rd1803;
	cvt.rn.f64.s64 	%fd217, %rd1804;
	mul.f64 	%fd218, %fd217, 0d3BF921FB54442D19;
	cvt.rn.f32.f64 	%f2897, %fd218;
	neg.f32 	%f2898, %f2897;
	setp.lt.s32 	%p870, %r5041, 0;
	selp.f32 	%f4612, %f2898, %f2897, %p870;
	bra.uni 	$L__BB0_873;
$L__BB0_872:
	mov.f32 	%f2899, 0f00000000;
	mul.rn.f32 	%f4612, %f542, %f2899;
	mov.b32 	%r7443, 0;
$L__BB0_873:
	setp.ltu.f32 	%p871, %f544, 0f47CE4780;
	mul.rn.f32 	%f2900, %f4612, %f4612;
	and.b32  	%r5046, %r7443, 1;
	setp.eq.b32 	%p872, %r5046, 1;
	selp.f32 	%f2901, 0f3F800000, %f4612, %p872;
	fma.rn.f32 	%f2902, %f2900, %f2901, 0f00000000;
	fma.rn.f32 	%f2903, %f2900, 0f37CBAC00, 0fBAB607ED;
	selp.f32 	%f2904, %f2903, 0fB94D4153, %p872;
	selp.f32 	%f2905, 0f3D2AAABB, 0f3C0885E4, %p872;
	fma.rn.f32 	%f2906, %f2904, %f2900, %f2905;
	selp.f32 	%f2907, 0fBEFFFFFF, 0fBE2AAAA8, %p872;
	fma.rn.f32 	%f2908, %f2906, %f2900, %f2907;
	fma.rn.f32 	%f2909, %f2908, %f2902, %f2901;
	and.b32  	%r5047, %r7443, 2;
	setp.eq.s32 	%p873, %r5047, 0;
	mov.f32 	%f2910, 0f00000000;
	sub.f32 	%f2911, %f2910, %f2909;
	selp.f32 	%f548, %f2909, %f2911, %p873;
	@%p871 bra 	$L__BB0_881;
	setp.eq.f32 	%p874, %f544, 0f7F800000;
	@%p874 bra 	$L__BB0_880;
	mov.b32 	%r1475, %f542;
	shl.b32 	%r5049, %r1475, 8;
	or.b32  	%r1476, %r5049, -2147483648;
	mov.b64 	%rd2921, 0;
	mov.b32 	%r7444, 0;
$L__BB0_876:
	.pragma "nounroll";
	mul.wide.u32 	%rd1806, %r7444, 4;
	mov.u64 	%rd1807, __cudart_i2opi_f;
	add.s64 	%rd1808, %rd1807, %rd1806;
	ld.global.nc.u32 	%r5050, [%rd1808];
	mad.wide.u32 	%rd1809, %r5050, %r1476, %rd2921;
	shr.u64 	%rd2921, %rd1809, 32;
	add.s64 	%rd1810, %rd1, %rd1806;
	st.local.u32 	[%rd1810], %rd1809;
	add.s32 	%r7444, %r7444, 1;
	setp.ne.s32 	%p875, %r7444, 6;
	@%p875 bra 	$L__BB0_876;
	shr.u32 	%r5051, %r1475, 23;
	st.local.u32 	[%rd1+24], %rd2921;
	and.b32  	%r1479, %r5051, 31;
	and.b32  	%r5052, %r5051, 224;
	add.s32 	%r5053, %r5052, -128;
	shr.u32 	%r5054, %r5053, 5;
	mul.wide.u32 	%rd1811, %r5054, 4;
	sub.s64 	%rd336, %rd1, %rd1811;
	ld.local.u32 	%r7445, [%rd336+24];
	ld.local.u32 	%r7446, [%rd336+20];
	setp.eq.s32 	%p876, %r1479, 0;
	@%p876 bra 	$L__BB0_879;
	shf.l.wrap.b32 	%r7445, %r7446, %r7445, %r1479;
	ld.local.u32 	%r5055, [%rd336+16];
	shf.l.wrap.b32 	%r7446, %r5055, %r7446, %r1479;
$L__BB0_879:
	shr.u32 	%r5056, %r7445, 30;
	shf.l.wrap.b32 	%r5057, %r7446, %r7445, 2;
	shl.b32 	%r5058, %r7446, 2;
	shr.u32 	%r5059, %r5057, 31;
	add.s32 	%r5060, %r5059, %r5056;
	neg.s32 	%r5061, %r5060;
	setp.lt.s32 	%p877, %r1475, 0;
	selp.b32 	%r7447, %r5061, %r5060, %p877;
	xor.b32  	%r5062, %r5057, %r1475;
	shr.s32 	%r5063, %r5057, 31;
	xor.b32  	%r5064, %r5063, %r5057;
	xor.b32  	%r5065, %r5063, %r5058;
	cvt.u64.u32 	%rd1812, %r5064;
	shl.b64 	%rd1813, %rd1812, 32;
	cvt.u64.u32 	%rd1814, %r5065;
	or.b64  	%rd1815, %rd1813, %rd1814;
	cvt.rn.f64.s64 	%fd219, %rd1815;
	mul.f64 	%fd220, %fd219, 0d3BF921FB54442D19;
	cvt.rn.f32.f64 	%f2912, %fd220;
	neg.f32 	%f2913, %f2912;
	setp.lt.s32 	%p878, %r5062, 0;
	selp.f32 	%f4613, %f2913, %f2912, %p878;
	bra.uni 	$L__BB0_881;
$L__BB0_880:
	mov.f32 	%f2914, 0f00000000;
	mul.rn.f32 	%f4613, %f542, %f2914;
	mov.b32 	%r7447, 0;
$L__BB0_881:
	add.s32 	%r5067, %r7447, 1;
	mul.rn.f32 	%f2915, %f4613, %f4613;
	and.b32  	%r5068, %r7447, 1;
	setp.eq.b32 	%p879, %r5068, 1;
	selp.f32 	%f2916, %f4613, 0f3F800000, %p879;
	fma.rn.f32 	%f2917, %f2915, %f2916, 0f00000000;
	fma.rn.f32 	%f2918, %f2915, 0f37CBAC00, 0fBAB607ED;
	selp.f32 	%f2919, 0fB94D4153, %f2918, %p879;
	selp.f32 	%f2920, 0f3C0885E4, 0f3D2AAABB, %p879;
	fma.rn.f32 	%f2921, %f2919, %f2915, %f2920;
	selp.f32 	%f2922, 0fBE2AAAA8, 0fBEFFFFFF, %p879;
	fma.rn.f32 	%f2923, %f2921, %f2915, %f2922;
	fma.rn.f32 	%f2924, %f2923, %f2917, %f2916;
	and.b32  	%r5069, %r5067, 2;
	setp.eq.s32 	%p880, %r5069, 0;
	mov.f32 	%f2925, 0f00000000;
	sub.f32 	%f2926, %f2925, %f2924;
	selp.f32 	%f2927, %f2924, %f2926, %p880;
	fma.rn.f32 	%f552, %f548, %f2927, %f542;
	mul.f32 	%f2928, %f552, 0f3F22F983;
	cvt.rni.s32.f32 	%r7455, %f2928;
	cvt.rn.f32.s32 	%f2929, %r7455;
	fma.rn.f32 	%f2930, %f2929, 0fBFC90FDA, %f552;
	fma.rn.f32 	%f2931, %f2929, 0fB3A22168, %f2930;
	fma.rn.f32 	%f4615, %f2929, 0fA7C234C5, %f2931;
	abs.f32 	%f554, %f552;
	setp.ltu.f32 	%p881, %f554, 0f47CE4780;
	mov.u32 	%r7451, %r7455;
	mov.f32 	%f4614, %f4615;
	@%p881 bra 	$L__BB0_889;
	setp.eq.f32 	%p882, %f554, 0f7F800000;
	@%p882 bra 	$L__BB0_888;
	mov.b32 	%r1489, %f552;
	shl.b32 	%r5071, %r1489, 8;
	or.b32  	%r1490, %r5071, -2147483648;
	mov.b64 	%rd2922, 0;
	mov.b32 	%r7448, 0;
$L__BB0_884:
	.pragma "nounroll";
	mul.wide.u32 	%rd1817, %r7448, 4;
	mov.u64 	%rd1818, __cudart_i2opi_f;
	add.s64 	%rd1819, %rd1818, %rd1817;
	ld.global.nc.u32 	%r5072, [%rd1819];
	mad.wide.u32 	%rd1820, %r5072, %r1490, %rd2922;
	shr.u64 	%rd2922, %rd1820, 32;
	add.s64 	%rd1821, %rd2, %rd1817;
	st.local.u32 	[%rd1821], %rd1820;
	add.s32 	%r7448, %r7448, 1;
	setp.ne.s32 	%p883, %r7448, 6;
	@%p883 bra 	$L__BB0_884;
	shr.u32 	%r5073, %r1489, 23;
	st.local.u32 	[%rd2+24], %rd2922;
	and.b32  	%r1493, %r5073, 31;
	and.b32  	%r5074, %r5073, 224;
	add.s32 	%r5075, %r5074, -128;
	shr.u32 	%r5076, %r5075, 5;
	mul.wide.u32 	%rd1822, %r5076, 4;
	sub.s64 	%rd339, %rd2, %rd1822;
	ld.local.u32 	%r7449, [%rd339+24];
	ld.local.u32 	%r7450, [%rd339+20];
	setp.eq.s32 	%p884, %r1493, 0;
	@%p884 bra 	$L__BB0_887;
	shf.l.wrap.b32 	%r7449, %r7450, %r7449, %r1493;
	ld.local.u32 	%r5077, [%rd339+16];
	shf.l.wrap.b32 	%r7450, %r5077, %r7450, %r1493;
$L__BB0_887:
	shr.u32 	%r5078, %r7449, 30;
	shf.l.wrap.b32 	%r5079, %r7450, %r7449, 2;
	shl.b32 	%r5080, %r7450, 2;
	shr.u32 	%r5081, %r5079, 31;
	add.s32 	%r5082, %r5081, %r5078;
	neg.s32 	%r5083, %r5082;
	setp.lt.s32 	%p885, %r1489, 0;
	selp.b32 	%r7451, %r5083, %r5082, %p885;
	xor.b32  	%r5084, %r5079, %r1489;
	shr.s32 	%r5085, %r5079, 31;
	xor.b32  	%r5086, %r5085, %r5079;
	xor.b32  	%r5087, %r5085, %r5080;
	cvt.u64.u32 	%rd1823, %r5086;
	shl.b64 	%rd1824, %rd1823, 32;
	cvt.u64.u32 	%rd1825, %r5087;
	or.b64  	%rd1826, %rd1824, %rd1825;
	cvt.rn.f64.s64 	%fd221, %rd1826;
	mul.f64 	%fd222, %fd221, 0d3BF921FB54442D19;
	cvt.rn.f32.f64 	%f2932, %fd222;
	neg.f32 	%f2933, %f2932;
	setp.lt.s32 	%p886, %r5084, 0;
	selp.f32 	%f4614, %f2933, %f2932, %p886;
	bra.uni 	$L__BB0_889;
$L__BB0_888:
	mov.f32 	%f2934, 0f00000000;
	mul.rn.f32 	%f4614, %f552, %f2934;
	mov.b32 	%r7451, 0;
$L__BB0_889:
	setp.ltu.f32 	%p887, %f554, 0f47CE4780;
	mul.rn.f32 	%f2935, %f4614, %f4614;
	and.b32  	%r5089, %r7451, 1;
	setp.eq.b32 	%p888, %r5089, 1;
	selp.f32 	%f2936, 0f3F800000, %f4614, %p888;
	fma.rn.f32 	%f2937, %f2935, %f2936, 0f00000000;
	fma.rn.f32 	%f2938, %f2935, 0f37CBAC00, 0fBAB607ED;
	selp.f32 	%f2939, %f2938, 0fB94D4153, %p888;
	selp.f32 	%f2940, 0f3D2AAABB, 0f3C0885E4, %p888;
	fma.rn.f32 	%f2941, %f2939, %f2935, %f2940;
	selp.f32 	%f2942, 0fBEFFFFFF, 0fBE2AAAA8, %p888;
	fma.rn.f32 	%f2943, %f2941, %f2935, %f2942;
	fma.rn.f32 	%f2944, %f2943, %f2937, %f2936;
	and.b32  	%r5090, %r7451, 2;
	setp.eq.s32 	%p889, %r5090, 0;
	mov.f32 	%f2945, 0f00000000;
	sub.f32 	%f2946, %f2945, %f2944;
	selp.f32 	%f558, %f2944, %f2946, %p889;
	@%p887 bra 	$L__BB0_897;
	setp.eq.f32 	%p890, %f554, 0f7F800000;
	@%p890 bra 	$L__BB0_896;
	mov.b32 	%r1502, %f552;
	shl.b32 	%r5092, %r1502, 8;
	or.b32  	%r1503, %r5092, -2147483648;
	mov.b64 	%rd2923, 0;
	mov.b32 	%r7452, 0;
$L__BB0_892:
	.pragma "nounroll";
	mul.wide.u32 	%rd1828, %r7452, 4;
	mov.u64 	%rd1829, __cudart_i2opi_f;
	add.s64 	%rd1830, %rd1829, %rd1828;
	ld.global.nc.u32 	%r5093, [%rd1830];
	mad.wide.u32 	%rd1831, %r5093, %r1503, %rd2923;
	shr.u64 	%rd2923, %rd1831, 32;
	add.s64 	%rd1832, %rd1, %rd1828;
	st.local.u32 	[%rd1832], %rd1831;
	add.s32 	%r7452, %r7452, 1;
	setp.ne.s32 	%p891, %r7452, 6;
	@%p891 bra 	$L__BB0_892;
	shr.u32 	%r5094, %r1502, 23;
	st.local.u32 	[%rd1+24], %rd2923;
	and.b32  	%r1506, %r5094, 31;
	and.b32  	%r5095, %r5094, 224;
	add.s32 	%r5096, %r5095, -128;
	shr.u32 	%r5097, %r5096, 5;
	mul.wide.u32 	%rd1833, %r5097, 4;
	sub.s64 	%rd342, %rd1, %rd1833;
	ld.local.u32 	%r7453, [%rd342+24];
	ld.local.u32 	%r7454, [%rd342+20];
	setp.eq.s32 	%p892, %r1506, 0;
	@%p892 bra 	$L__BB0_895;
	shf.l.wrap.b32 	%r7453, %r7454, %r7453, %r1506;
	ld.local.u32 	%r5098, [%rd342+16];
	shf.l.wrap.b32 	%r7454, %r5098, %r7454, %r1506;
$L__BB0_895:
	shr.u32 	%r5099, %r7453, 30;
	shf.l.wrap.b32 	%r5100, %r7454, %r7453, 2;
	shl.b32 	%r5101, %r7454, 2;
	shr.u32 	%r5102, %r5100, 31;
	add.s32 	%r5103, %r5102, %r5099;
	neg.s32 	%r5104, %r5103;
	setp.lt.s32 	%p893, %r1502, 0;
	selp.b32 	%r7455, %r5104, %r5103, %p893;
	xor.b32  	%r5105, %r5100, %r1502;
	shr.s32 	%r5106, %r5100, 31;
	xor.b32  	%r5107, %r5106, %r5100;
	xor.b32  	%r5108, %r5106, %r5101;
	cvt.u64.u32 	%rd1834, %r5107;
	shl.b64 	%rd1835, %rd1834, 32;
	cvt.u64.u32 	%rd1836, %r5108;
	or.b64  	%rd1837, %rd1835, %rd1836;
	cvt.rn.f64.s64 	%fd223, %rd1837;
	mul.f64 	%fd224, %fd223, 0d3BF921FB54442D19;
	cvt.rn.f32.f64 	%f2947, %fd224;
	neg.f32 	%f2948, %f2947;
	setp.lt.s32 	%p894, %r5105, 0;
	selp.f32 	%f4615, %f2948, %f2947, %p894;
	bra.uni 	$L__BB0_897;
$L__BB0_896:
	mov.f32 	%f2949, 0f00000000;
	mul.rn.f32 	%f4615, %f552, %f2949;
	mov.b32 	%r7455, 0;
$L__BB0_897:
	add.s32 	%r5110, %r7455, 1;
	mul.rn.f32 	%f2950, %f4615, %f4615;
	and.b32  	%r5111, %r7455, 1;
	setp.eq.b32 	%p895, %r5111, 1;
	selp.f32 	%f2951, %f4615, 0f3F800000, %p895;
	fma.rn.f32 	%f2952, %f2950, %f2951, 0f00000000;
	fma.rn.f32 	%f2953, %f2950, 0f37CBAC00, 0fBAB607ED;
	selp.f32 	%f2954, 0fB94D4153, %f2953, %p895;
	selp.f32 	%f2955, 0f3C0885E4, 0f3D2AAABB, %p895;
	fma.rn.f32 	%f2956, %f2954, %f2950, %f2955;
	selp.f32 	%f2957, 0fBE2AAAA8, 0fBEFFFFFF, %p895;
	fma.rn.f32 	%f2958, %f2956, %f2950, %f2957;
	fma.rn.f32 	%f2959, %f2958, %f2952, %f2951;
	and.b32  	%r5112, %r5110, 2;
	setp.eq.s32 	%p896, %r5112, 0;
	mov.f32 	%f2960, 0f00000000;
	sub.f32 	%f2961, %f2960, %f2959;
	selp.f32 	%f2962, %f2959, %f2961, %p896;
	fma.rn.f32 	%f562, %f558, %f2962, %f552;
	mul.f32 	%f2963, %f562, 0f3F22F983;
	cvt.rni.s32.f32 	%r7463, %f2963;
	cvt.rn.f32.s32 	%f2964, %r7463;
	fma.rn.f32 	%f2965, %f2964, 0fBFC90FDA, %f562;
	fma.rn.f32 	%f2966, %f2964, 0fB3A22168, %f2965;
	fma.rn.f32 	%f4617, %f2964, 0fA7C234C5, %f2966;
	abs.f32 	%f564, %f562;
	setp.ltu.f32 	%p897, %f564, 0f47CE4780;
	mov.u32 	%r7459, %r7463;
	mov.f32 	%f4616, %f4617;
	@%p897 bra 	$L__BB0_905;
	setp.eq.f32 	%p898, %f564, 0f7F800000;
	@%p898 bra 	$L__BB0_904;
	mov.b32 	%r1516, %f562;
	shl.b32 	%r5114, %r1516, 8;
	or.b32  	%r1517, %r5114, -2147483648;
	mov.b64 	%rd2924, 0;
	mov.b32 	%r7456, 0;
$L__BB0_900:
	.pragma "nounroll";
	mul.wide.u32 	%rd1839, %r7456, 4;
	mov.u64 	%rd1840, __cudart_i2opi_f;
	add.s64 	%rd1841, %rd1840, %rd1839;
	ld.global.nc.u32 	%r5115, [%rd1841];
	mad.wide.u32 	%rd1842, %r5115, %r1517, %rd2924;
	shr.u64 	%rd2924, %rd1842, 32;
	add.s64 	%rd1843, %rd2, %rd1839;
	st.local.u32 	[%rd1843], %rd1842;
	add.s32 	%r7456, %r7456, 1;
	setp.ne.s32 	%p899, %r7456, 6;
	@%p899 bra 	$L__BB0_900;
	shr.u32 	%r5116, %r1516, 23;
	st.local.u32 	[%rd2+24], %rd2924;
	and.b32  	%r1520, %r5116, 31;
	and.b32  	%r5117, %r5116, 224;
	add.s32 	%r5118, %r5117, -128;
	shr.u32 	%r5119, %r5118, 5;
	mul.wide.u32 	%rd1844, %r5119, 4;
	sub.s64 	%rd345, %rd2, %rd1844;
	ld.local.u32 	%r7457, [%rd345+24];
	ld.local.u32 	%r7458, [%rd345+20];
	setp.eq.s32 	%p900, %r1520, 0;
	@%p900 bra 	$L__BB0_903;
	shf.l.wrap.b32 	%r7457, %r7458, %r7457, %r1520;
	ld.local.u32 	%r5120, [%rd345+16];
	shf.l.wrap.b32 	%r7458, %r5120, %r7458, %r1520;
$L__BB0_903:
	shr.u32 	%r5121, %r7457, 30;
	shf.l.wrap.b32 	%r5122, %r7458, %r7457, 2;
	shl.b32 	%r5123, %r7458, 2;
	shr.u32 	%r5124, %r5122, 31;
	add.s32 	%r5125, %r5124, %r5121;
	neg.s32 	%r5126, %r5125;
	setp.lt.s32 	%p901, %r1516, 0;
	selp.b32 	%r7459, %r5126, %r5125, %p901;
	xor.b32  	%r5127, %r5122, %r1516;
	shr.s32 	%r5128, %r5122, 31;
	xor.b32  	%r5129, %r5128, %r5122;
	xor.b32  	%r5130, %r5128, %r5123;
	cvt.u64.u32 	%rd1845, %r5129;
	shl.b64 	%rd1846, %rd1845, 32;
	cvt.u64.u32 	%rd1847, %r5130;
	or.b64  	%rd1848, %rd1846, %rd1847;
	cvt.rn.f64.s64 	%fd225, %rd1848;
	mul.f64 	%fd226, %fd225, 0d3BF921FB54442D19;
	cvt.rn.f32.f64 	%f2967, %fd226;
	neg.f32 	%f2968, %f2967;
	setp.lt.s32 	%p902, %r5127, 0;
	selp.f32 	%f4616, %f2968, %f2967, %p902;
	bra.uni 	$L__BB0_905;
$L__BB0_904:
	mov.f32 	%f2969, 0f00000000;
	mul.rn.f32 	%f4616, %f562, %f2969;
	mov.b32 	%r7459, 0;
$L__BB0_905:
	setp.ltu.f32 	%p903, %f564, 0f47CE4780;
	mul.rn.f32 	%f2970, %f4616, %f4616;
	and.b32  	%r5132, %r7459, 1;
	setp.eq.b32 	%p904, %r5132, 1;
	selp.f32 	%f2971, 0f3F800000, %f4616, %p904;
	fma.rn.f32 	%f2972, %f2970, %f2971, 0f00000000;
	fma.rn.f32 	%f2973, %f2970, 0f37CBAC00, 0fBAB607ED;
	selp.f32 	%f2974, %f2973, 0fB94D4153, %p904;
	selp.f32 	%f2975, 0f3D2AAABB, 0f3C0885E4, %p904;
	fma.rn.f32 	%f2976, %f2974, %f2970, %f2975;
	selp.f32 	%f2977, 0fBEFFFFFF, 0fBE2AAAA8, %p904;
	fma.rn.f32 	%f2978, %f2976, %f2970, %f2977;
	fma.rn.f32 	%f2979, %f2978, %f2972, %f2971;
	and.b32  	%r5133, %r7459, 2;
	setp.eq.s32 	%p905, %r5133, 0;
	mov.f32 	%f2980, 0f00000000;
	sub.f32 	%f2981, %f2980, %f2979;
	selp.f32 	%f568, %f2979, %f2981, %p905;
	@%p903 bra 	$L__BB0_913;
	setp.eq.f32 	%p906, %f564, 0f7F800000;
	@%p906 bra 	$L__BB0_912;
	mov.b32 	%r1529, %f562;
	shl.b32 	%r5135, %r1529, 8;
	or.b32  	%r1530, %r5135, -2147483648;
	mov.b64 	%rd2925, 0;
	mov.b32 	%r7460, 0;
$L__BB0_908:
	.pragma "nounroll";
	mul.wide.u32 	%rd1850, %r7460, 4;
	mov.u64 	%rd1851, __cudart_i2opi_f;
	add.s64 	%rd1852, %rd1851, %rd1850;
	ld.global.nc.u32 	%r5136, [%rd1852];
	mad.wide.u32 	%rd1853, %r5136, %r1530, %rd2925;
	shr.u64 	%rd2925, %rd1853, 32;
	add.s64 	%rd1854, %rd1, %rd1850;
	st.local.u32 	[%rd1854], %rd1853;
	add.s32 	%r7460, %r7460, 1;
	setp.ne.s32 	%p907, %r7460, 6;
	@%p907 bra 	$L__BB0_908;
	shr.u32 	%r5137, %r1529, 23;
	st.local.u32 	[%rd1+24], %rd2925;
	and.b32  	%r1533, %r5137, 31;
	and.b32  	%r5138, %r5137, 224;
	add.s32 	%r5139, %r5138, -128;
	shr.u32 	%r5140, %r5139, 5;
	mul.wide.u32 	%rd1855, %r5140, 4;
	sub.s64 	%rd348, %rd1, %rd1855;
	ld.local.u32 	%r7461, [%rd348+24];
	ld.local.u32 	%r7462, [%rd348+20];
	setp.eq.s32 	%p908, %r1533, 0;
	@%p908 bra 	$L__BB0_911;
	shf.l.wrap.b32 	%r7461, %r7462, %r7461, %r1533;
	ld.local.u32 	%r5141, [%rd348+16];
	shf.l.wrap.b32 	%r7462, %r5141, %r7462, %r1533;
$L__BB0_911:
	shr.u32 	%r5142, %r7461, 30;
	shf.l.wrap.b32 	%r5143, %r7462, %r7461, 2;
	shl.b32 	%r5144, %r7462, 2;
	shr.u32 	%r5145, %r5143, 31;
	add.s32 	%r5146, %r5145, %r5142;
	neg.s32 	%r5147, %r5146;
	setp.lt.s32 	%p909, %r1529, 0;
	selp.b32 	%r7463, %r5147, %r5146, %p909;
	xor.b32  	%r5148, %r5143, %r1529;
	shr.s32 	%r5149, %r5143, 31;
	xor.b32  	%r5150, %r5149, %r5143;
	xor.b32  	%r5151, %r5149, %r5144;
	cvt.u64.u32 	%rd1856, %r5150;
	shl.b64 	%rd1857, %rd1856, 32;
	cvt.u64.u32 	%rd1858, %r5151;
	or.b64  	%rd1859, %rd1857, %rd1858;
	cvt.rn.f64.s64 	%fd227, %rd1859;
	mul.f64 	%fd228, %fd227, 0d3BF921FB54442D19;
	cvt.rn.f32.f64 	%f2982, %fd228;
	neg.f32 	%f2983, %f2982;
	setp.lt.s32 	%p910, %r5148, 0;
	selp.f32 	%f4617, %f2983, %f2982, %p910;
	bra.uni 	$L__BB0_913;
$L__BB0_912:
	mov.f32 	%f2984, 0f00000000;
	mul.rn.f32 	%f4617, %f562, %f2984;
	mov.b32 	%r7463, 0;
$L__BB0_913:
	add.s32 	%r5153, %r7463, 1;
	mul.rn.f32 	%f2985, %f4617, %f4617;
	and.b32  	%r5154, %r7463, 1;
	setp.eq.b32 	%p911, %r5154, 1;
	selp.f32 	%f2986, %f4617, 0f3F800000, %p911;
	fma.rn.f32 	%f2987, %f2985, %f2986, 0f00000000;
	fma.rn.f32 	%f2988, %f2985, 0f37CBAC00, 0fBAB607ED;
	selp.f32 	%f2989, 0fB94D4153, %f2988, %p911;
	selp.f32 	%f2990, 0f3C0885E4, 0f3D2AAABB, %p911;
	fma.rn.f32 	%f2991, %f2989, %f2985, %f2990;
	selp.f32 	%f2992, 0fBE2AAAA8, 0fBEFFFFFF, %p911;
	fma.rn.f32 	%f2993, %f2991, %f2985, %f2992;
	fma.rn.f32 	%f2994, %f2993, %f2987, %f2986;
	and.b32  	%r5155, %r5153, 2;
	setp.eq.s32 	%p912, %r5155, 0;
	mov.f32 	%f2995, 0f00000000;
	sub.f32 	%f2996, %f2995, %f2994;
	selp.f32 	%f2997, %f2994, %f2996, %p912;
	fma.rn.f32 	%f572, %f568, %f2997, %f562;
	mul.f32 	%f2998, %f572, 0f3F22F983;
	cvt.rni.s32.f32 	%r7471, %f2998;
	cvt.rn.f32.s32 	%f2999, %r7471;
	fma.rn.f32 	%f3000, %f2999, 0fBFC90FDA, %f572;
	fma.rn.f32 	%f3001, %f2999, 0fB3A22168, %f3000;
	fma.rn.f32 	%f4619, %f2999, 0fA7C234C5, %f3001;
	abs.f32 	%f574, %f572;
	setp.ltu.f32 	%p913, %f574, 0f47CE4780;
	mov.u32 	%r7467, %r7471;
	mov.f32 	%f4618, %f4619;
	@%p913 bra 	$L__BB0_921;
	setp.eq.f32 	%p914, %f574, 0f7F800000;
	@%p914 bra 	$L__BB0_920;
	mov.b32 	%r1543, %f572;
	shl.b32 	%r5157, %r1543, 8;
	or.b32  	%r1544, %r5157, -2147483648;
	mov.b64 	%rd2926, 0;
	mov.b32 	%r7464, 0;
$L__BB0_916:
	.pragma "nounroll";
	mul.wide.u32 	%rd1861, %r7464, 4;
	mov.u64 	%rd1862, __cudart_i2opi_f;
	add.s64 	%rd1863, %rd1862, %rd1861;
	ld.global.nc.u32 	%r5158, [%rd1863];
	mad.wide.u32 	%rd1864, %r5158, %r1544, %rd2926;
	shr.u64 	%rd2926, %rd1864, 32;
	add.s64 	%rd1865, %rd2, %rd1861;
	st.local.u32 	[%rd1865], %rd1864;
	add.s32 	%r7464, %r7464, 1;
	setp.ne.s32 	%p915, %r7464, 6;
	@%p915 bra 	$L__BB0_916;
	shr.u32 	%r5159, %r1543, 23;
	st.local.u32 	[%rd2+24], %rd2926;
	and.b32  	%r1547, %r5159, 31;
	and.b32  	%r5160, %r5159, 224;
	add.s32 	%r5161, %r5160, -128;
	shr.u32 	%r5162, %r5161, 5;
	mul.wide.u32 	%rd1866, %r5162, 4;
	sub.s64 	%rd351, %rd2, %rd1866;
	ld.local.u32 	%r7465, [%rd351+24];
	ld.local.u32 	%r7466, [%rd351+20];
	setp.eq.s32 	%p916, %r1547, 0;
	@%p916 bra 	$L__BB0_919;
	shf.l.wrap.b32 	%r7465, %r7466, %r7465, %r1547;
	ld.local.u32 	%r5163, [%rd351+16];
	shf.l.wrap.b32 	%r7466, %r5163, %r7466, %r1547;
$L__BB0_919:
	shr.u32 	%r5164, %r7465, 30;
	shf.l.wrap.b32 	%r5165, %r7466, %r7465, 2;
	shl.b32 	%r5166, %r7466, 2;
	shr.u32 	%r5167, %r5165, 31;
	add.s32 	%r5168, %r5167, %r5164;
	neg.s32 	%r5169, %r5168;
	setp.lt.s32 	%p917, %r1543, 0;
	selp.b32 	%r7467, %r5169, %r5168, %p917;
	xor.b32  	%r5170, %r5165, %r1543;
	shr.s32 	%r5171, %r5165, 31;
	xor.b32  	%r5172, %r5171, %r5165;
	xor.b32  	%r5173, %r5171, %r5166;
	cvt.u64.u32 	%rd1867, %r5172;
	shl.b64 	%rd1868, %rd1867, 32;
	cvt.u64.u32 	%rd1869, %r5173;
	or.b64  	%rd1870, %rd1868, %rd1869;
	cvt.rn.f64.s64 	%fd229, %rd1870;
	mul.f64 	%fd230, %fd229, 0d3BF921FB54442D19;
	cvt.rn.f32.f64 	%f3002, %fd230;
	neg.f32 	%f3003, %f3002;
	setp.lt.s32 	%p918, %r5170, 0;
	selp.f32 	%f4618, %f3003, %f3002, %p918;
	bra.uni 	$L__BB0_921;
$L__BB0_920:
	mov.f32 	%f3004, 0f00000000;
	mul.rn.f32 	%f4618, %f572, %f3004;
	mov.b32 	%r7467, 0;
$L__BB0_921:
	setp.ltu.f32 	%p919, %f574, 0f47CE4780;
	mul.rn.f32 	%f3005, %f4618, %f4618;
	and.b32  	%r5175, %r7467, 1;
	setp.eq.b32 	%p920, %r5175, 1;
	selp.f32 	%f3006, 0f3F800000, %f4618, %p920;
	fma.rn.f32 	%f3007, %f3005, %f3006, 0f00000000;
	fma.rn.f32 	%f3008, %f3005, 0f37CBAC00, 0fBAB607ED;
	selp.f32 	%f3009, %f3008, 0fB94D4153, %p920;
	selp.f32 	%f3010, 0f3D2AAABB, 0f3C0885E4, %p920;
	fma.rn.f32 	%f3011, %f3009, %f3005, %f3010;
	selp.f32 	%f3012, 0fBEFFFFFF, 0fBE2AAAA8, %p920;
	fma.rn.f32 	%f3013, %f3011, %f3005, %f3012;
	fma.rn.f32 	%f3014, %f3013, %f3007, %f3006;
	and.b32  	%r5176, %r7467, 2;
	setp.eq.s32 	%p921, %r5176, 0;
	mov.f32 	%f3015, 0f00000000;
	sub.f32 	%f3016, %f3015, %f3014;
	selp.f32 	%f578, %f3014, %f3016, %p921;
	@%p919 bra 	$L__BB0_929;
	setp.eq.f32 	%p922, %f574, 0f7F800000;
	@%p922 bra 	$L__BB0_928;
	mov.b32 	%r1556, %f572;
	shl.b32 	%r5178, %r1556, 8;
	or.b32  	%r1557, %r5178, -2147483648;
	mov.b64 	%rd2927, 0;
	mov.b32 	%r7468, 0;
$L__BB0_924:
	.pragma "nounroll";
	mul.wide.u32 	%rd1872, %r7468, 4;
	mov.u64 	%rd1873, __cudart_i2opi_f;
	add.s64 	%rd1874, %rd1873, %rd1872;
	ld.global.nc.u32 	%r5179, [%rd1874];
	mad.wide.u32 	%rd1875, %r5179, %r1557, %rd2927;
	shr.u64 	%rd2927, %rd1875, 32;
	add.s64 	%rd1876, %rd1, %rd1872;
	st.local.u32 	[%rd1876], %rd1875;
	add.s32 	%r7468, %r7468, 1;
	setp.ne.s32 	%p923, %r7468, 6;
	@%p923 bra 	$L__BB0_924;
	shr.u32 	%r5180, %r1556, 23;
	st.local.u32 	[%rd1+24], %rd2927;
	and.b32  	%r1560, %r5180, 31;
	and.b32  	%r5181, %r5180, 224;
	add.s32 	%r5182, %r5181, -128;
	shr.u32 	%r5183, %r5182, 5;
	mul.wide.u32 	%rd1877, %r5183, 4;
	sub.s64 	%rd354, %rd1, %rd1877;
	ld.local.u32 	%r7469, [%rd354+24];
	ld.local.u32 	%r7470, [%rd354+20];
	setp.eq.s32 	%p924, %r1560, 0;
	@%p924 bra 	$L__BB0_927;
	shf.l.wrap.b32 	%r7469, %r7470, %r7469, %r1560;
	ld.local.u32 	%r5184, [%rd354+16];
	shf.l.wrap.b32 	%r7470, %r5184, %r7470, %r1560;
$L__BB0_927:
	shr.u32 	%r5185, %r7469, 30;
	shf.l.wrap.b32 	%r5186, %r7470, %r7469, 2;
	shl.b32 	%r5187, %r7470, 2;
	shr.u32 	%r5188, %r5186, 31;
	add.s32 	%r5189, %r5188, %r5185;
	neg.s32 	%r5190, %r5189;
	setp.lt.s32 	%p925, %r1556, 0;
	selp.b32 	%r7471, %r5190, %r5189, %p925;
	xor.b32  	%r5191, %r5186, %r1556;
	shr.s32 	%r5192, %r5186, 31;
	xor.b32  	%r5193, %r5192, %r5186;
	xor.b32  	%r5194, %r5192, %r5187;
	cvt.u64.u32 	%rd1878, %r5193;
	shl.b64 	%rd1879, %rd1878, 32;
	cvt.u64.u32 	%rd1880, %r5194;
	or.b64  	%rd1881, %rd1879, %rd1880;
	cvt.rn.f64.s64 	%fd231, %rd1881;
	mul.f64 	%fd232, %fd231, 0d3BF921FB54442D19;
	cvt.rn.f32.f64 	%f3017, %fd232;
	neg.f32 	%f3018, %f3017;
	setp.lt.s32 	%p926, %r5191, 0;
	selp.f32 	%f4619, %f3018, %f3017, %p926;
	bra.uni 	$L__BB0_929;
$L__BB0_928:
	mov.f32 	%f3019, 0f00000000;
	mul.rn.f32 	%f4619, %f572, %f3019;
	mov.b32 	%r7471, 0;
$L__BB0_929:
	add.s32 	%r5196, %r7471, 1;
	mul.rn.f32 	%f3020, %f4619, %f4619;
	and.b32  	%r5197, %r7471, 1;
	setp.eq.b32 	%p927, %r5197, 1;
	selp.f32 	%f3021, %f4619, 0f3F800000, %p927;
	fma.rn.f32 	%f3022, %f3020, %f3021, 0f00000000;
	fma.rn.f32 	%f3023, %f3020, 0f37CBAC00, 0fBAB607ED;
	selp.f32 	%f3024, 0fB94D4153, %f3023, %p927;
	selp.f32 	%f3025, 0f3C0885E4, 0f3D2AAABB, %p927;
	fma.rn.f32 	%f3026, %f3024, %f3020, %f3025;
	selp.f32 	%f3027, 0fBE2AAAA8, 0fBEFFFFFF, %p927;
	fma.rn.f32 	%f3028, %f3026, %f3020, %f3027;
	fma.rn.f32 	%f3029, %f3028, %f3022, %f3021;
	and.b32  	%r5198, %r5196, 2;
	setp.eq.s32 	%p928, %r5198, 0;
	mov.f32 	%f3030, 0f00000000;
	sub.f32 	%f3031, %f3030, %f3029;
	selp.f32 	%f3032, %f3029, %f3031, %p928;
	fma.rn.f32 	%f582, %f578, %f3032, %f572;
	mul.f32 	%f3033, %f582, 0f3F22F983;
	cvt.rni.s32.f32 	%r7479, %f3033;
	cvt.rn.f32.s32 	%f3034, %r7479;
	fma.rn.f32 	%f3035, %f3034, 0fBFC90FDA, %f582;
	fma.rn.f32 	%f3036, %f3034, 0fB3A22168, %f3035;
	fma.rn.f32 	%f4621, %f3034, 0fA7C234C5, %f3036;
	abs.f32 	%f584, %f582;
	setp.ltu.f32 	%p929, %f584, 0f47CE4780;
	mov.u32 	%r7475, %r7479;
	mov.f32 	%f4620, %f4621;
	@%p929 bra 	$L__BB0_937;
	setp.eq.f32 	%p930, %f584, 0f7F800000;
	@%p930 bra 	$L__BB0_936;
	mov.b32 	%r1570, %f582;
	shl.b32 	%r5200, %r1570, 8;
	or.b32  	%r1571, %r5200, -2147483648;
	mov.b64 	%rd2928, 0;
	mov.b32 	%r7472, 0;
$L__BB0_932:
	.pragma "nounroll";
	mul.wide.u32 	%rd1883, %r7472, 4;
	mov.u64 	%rd1884, __cudart_i2opi_f;
	add.s64 	%rd1885, %rd1884, %rd1883;
	ld.global.nc.u32 	%r5201, [%rd1885];
	mad.wide.u32 	%rd1886, %r5201, %r1571, %rd2928;
	shr.u64 	%rd2928, %rd1886, 32;
	add.s64 	%rd1887, %rd2, %rd1883;
	st.local.u32 	[%rd1887], %rd1886;
	add.s32 	%r7472, %r7472, 1;
	setp.ne.s32 	%p931, %r7472, 6;
	@%p931 bra 	$L__BB0_932;
	shr.u32 	%r5202, %r1570, 23;
	st.local.u32 	[%rd2+24], %rd2928;
	and.b32  	%r1574, %r5202, 31;
	and.b32  	%r5203, %r5202, 224;
	add.s32 	%r5204, %r5203, -128;
	shr.u32 	%r5205, %r5204, 5;
	mul.wide.u32 	%rd1888, %r5205, 4;
	sub.s64 	%rd357, %rd2, %rd1888;
	ld.local.u32 	%r7473, [%rd357+24];
	ld.local.u32 	%r7474, [%rd357+20];
	setp.eq.s32 	%p932, %r1574, 0;
	@%p932 bra 	$L__BB0_935;
	shf.l.wrap.b32 	%r7473, %r7474, %r7473, %r1574;
	ld.local.u32 	%r5206, [%rd357+16];
	shf.l.wrap.b32 	%r7474, %r5206, %r7474, %r1574;
$L__BB0_935:
	shr.u32 	%r5207, %r7473, 30;
	shf.l.wrap.b32 	%r5208, %r7474, %r7473, 2;
	shl.b32 	%r5209, %r7474, 2;
	shr.u32 	%r5210, %r5208, 31;
	add.s32 	%r5211, %r5210, %r5207;
	neg.s32 	%r5212, %r5211;
	setp.lt.s32 	%p933, %r1570, 0;
	selp.b32 	%r7475, %r5212, %r5211, %p933;
	xor.b32  	%r5213, %r5208, %r1570;
	shr.s32 	%r5214, %r5208, 31;
	xor.b32  	%r5215, %r5214, %r5208;
	xor.b32  	%r5216, %r5214, %r5209;
	cvt.u64.u32 	%rd1889, %r5215;
	shl.b64 	%rd1890, %rd1889, 32;
	cvt.u64.u32 	%rd1891, %r5216;
	or.b64  	%rd1892, %rd1890, %rd1891;
	cvt.rn.f64.s64 	%fd233, %rd1892;
	mul.f64 	%fd234, %fd233, 0d3BF921FB54442D19;
	cvt.rn.f32.f64 	%f3037, %fd234;
	neg.f32 	%f3038, %f3037;
	setp.lt.s32 	%p934, %r5213, 0;
	selp.f32 	%f4620, %f3038, %f3037, %p934;
	bra.uni 	$L__BB0_937;
$L__BB0_936:
	mov.f32 	%f3039, 0f00000000;
	mul.rn.f32 	%f4620, %f582, %f3039;
	mov.b32 	%r7475, 0;
$L__BB0_937:
	setp.ltu.f32 	%p935, %f584, 0f47CE4780;
	mul.rn.f32 	%f3040, %f4620, %f4620;
	and.b32  	%r5218, %r7475, 1;
	setp.eq.b32 	%p936, %r5218, 1;
	selp.f32 	%f3041, 0f3F800000, %f4620, %p936;
	fma.rn.f32 	%f3042, %f3040, %f3041, 0f00000000;
	fma.rn.f32 	%f3043, %f3040, 0f37CBAC00, 0fBAB607ED;
	selp.f32 	%f3044, %f3043, 0fB94D4153, %p936;
	selp.f32 	%f3045, 0f3D2AAABB, 0f3C0885E4, %p936;
	fma.rn.f32 	%f3046, %f3044, %f3040, %f3045;
	selp.f32 	%f3047, 0fBEFFFFFF, 0fBE2AAAA8, %p936;
	fma.rn.f32 	%f3048, %f3046, %f3040, %f3047;
	fma.rn.f32 	%f3049, %f3048, %f3042, %f3041;
	and.b32  	%r5219, %r7475, 2;
	setp.eq.s32 	%p937, %r5219, 0;
	mov.f32 	%f3050, 0f00000000;
	sub.f32 	%f3051, %f3050, %f3049;
	selp.f32 	%f588, %f3049, %f3051, %p937;
	@%p935 bra 	$L__BB0_945;
	setp.eq.f32 	%p938, %f584, 0f7F800000;
	@%p938 bra 	$L__BB0_944;
	mov.b32 	%r1583, %f582;
	shl.b32 	%r5221, %r1583, 8;
	or.b32  	%r1584, %r5221, -2147483648;
	mov.b64 	%rd2929, 0;
	mov.b32 	%r7476, 0;
$L__BB0_940:
	.pragma "nounroll";
	mul.wide.u32 	%rd1894, %r7476, 4;
	mov.u64 	%rd1895, __cudart_i2opi_f;
	add.s64 	%rd1896, %rd1895, %rd1894;
	ld.global.nc.u32 	%r5222, [%rd1896];
	mad.wide.u32 	%rd1897, %r5222, %r1584, %rd2929;
	shr.u64 	%rd2929, %rd1897, 32;
	add.s64 	%rd1898, %rd1, %rd1894;
	st.local.u32 	[%rd1898], %rd1897;
	add.s32 	%r7476, %r7476, 1;
	setp.ne.s32 	%p939, %r7476, 6;
	@%p939 bra 	$L__BB0_940;
	shr.u32 	%r5223, %r1583, 23;
	st.local.u32 	[%rd1+24], %rd2929;
	and.b32  	%r1587, %r5223, 31;
	and.b32  	%r5224, %r5223, 224;
	add.s32 	%r5225, %r5224, -128;
	shr.u32 	%r5226, %r5225, 5;
	mul.wide.u32 	%rd1899, %r5226, 4;
	sub.s64 	%rd360, %rd1, %rd1899;
	ld.local.u32 	%r7477, [%rd360+24];
	ld.local.u32 	%r7478, [%rd360+20];
	setp.eq.s32 	%p940, %r1587, 0;
	@%p940 bra 	$L__BB0_943;
	shf.l.wrap.b32 	%r7477, %r7478, %r7477, %r1587;
	ld.local.u32 	%r5227, [%rd360+16];
	shf.l.wrap.b32 	%r7478, %r5227, %r7478, %r1587;
$L__BB0_943:
	shr.u32 	%r5228, %r7477, 30;
	shf.l.wrap.b32 	%r5229, %r7478, %r7477, 2;
	shl.b32 	%r5230, %r7478, 2;
	shr.u32 	%r5231, %r5229, 31;
	add.s32 	%r5232, %r5231, %r5228;
	neg.s32 	%r5233, %r5232;
	setp.lt.s32 	%p941, %r1583, 0;
	selp.b32 	%r7479, %r5233, %r5232, %p941;
	xor.b32  	%r5234, %r5229, %r1583;
	shr.s32 	%r5235, %r5229, 31;
	xor.b32  	%r5236, %r5235, %r5229;
	xor.b32  	%r5237, %r5235, %r5230;
	cvt.u64.u32 	%rd1900, %r5236;
	shl.b64 	%rd1901, %rd1900, 32;
	cvt.u64.u32 	%rd1902, %r5237;
	or.b64  	%rd1903, %rd1901, %rd1902;
	cvt.rn.f64.s64 	%fd235, %rd1903;
	mul.f64 	%fd236, %fd235, 0d3BF921FB54442D19;
	cvt.rn.f32.f64 	%f3052, %fd236;
	neg.f32 	%f3053, %f3052;
	setp.lt.s32 	%p942, %r5234, 0;
	selp.f32 	%f4621, %f3053, %f3052, %p942;
	bra.uni 	$L__BB0_945;
$L__BB0_944:
	mov.f32 	%f3054, 0f00000000;
	mul.rn.f32 	%f4621, %f582, %f3054;
	mov.b32 	%r7479, 0;
$L__BB0_945:
	add.s32 	%r5239, %r7479, 1;
	mul.rn.f32 	%f3055, %f4621, %f4621;
	and.b32  	%r5240, %r7479, 1;
	setp.eq.b32 	%p943, %r5240, 1;
	selp.f32 	%f3056, %f4621, 0f3F800000, %p943;
	fma.rn.f32 	%f3057, %f3055, %f3056, 0f00000000;
	fma.rn.f32 	%f3058, %f3055, 0f37CBAC00, 0fBAB607ED;
	selp.f32 	%f3059, 0fB94D4153, %f3058, %p943;
	selp.f32 	%f3060, 0f3C0885E4, 0f3D2AAABB, %p943;
	fma.rn.f32 	%f3061, %f3059, %f3055, %f3060;
	selp.f32 	%f3062, 0fBE2AAAA8, 0fBEFFFFFF, %p943;
	fma.rn.f32 	%f3063, %f3061, %f3055, %f3062;
	fma.rn.f32 	%f3064, %f3063, %f3057, %f3056;
	and.b32  	%r5241, %r5239, 2;
	setp.eq.s32 	%p944, %r5241, 0;
	mov.f32 	%f3065, 0f00000000;
	sub.f32 	%f3066, %f3065, %f3064;
	selp.f32 	%f3067, %f3064, %f3066, %p944;
	fma.rn.f32 	%f592, %f588, %f3067, %f582;
	mul.f32 	%f3068, %f592, 0f3F22F983;
	cvt.rni.s32.f32 	%r7487, %f3068;
	cvt.rn.f32.s32 	%f3069, %r7487;
	fma.rn.f32 	%f3070, %f3069, 0fBFC90FDA, %f592;
	fma.rn.f32 	%f3071, %f3069, 0fB3A22168, %f3070;
	fma.rn.f32 	%f4623, %f3069, 0fA7C234C5, %f3071;
	abs.f32 	%f594, %f592;
	setp.ltu.f32 	%p945, %f594, 0f47CE4780;
	mov.u32 	%r7483, %r7487;
	mov.f32 	%f4622, %f4623;
	@%p945 bra 	$L__BB0_953;
	setp.eq.f32 	%p946, %f594, 0f7F800000;
	@%p946 bra 	$L__BB0_952;
	mov.b32 	%r1597, %f592;
	shl.b32 	%r5243, %r1597, 8;
	or.b32  	%r1598, %r5243, -2147483648;
	mov.b64 	%rd2930, 0;
	mov.b32 	%r7480, 0;
$L__BB0_948:
	.pragma "nounroll";
	mul.wide.u32 	%rd1905, %r7480, 4;
	mov.u64 	%rd1906, __cudart_i2opi_f;
	add.s64 	%rd1907, %rd1906, %rd1905;
	ld.global.nc.u32 	%r5244, [%rd1907];
	mad.wide.u32 	%rd1908, %r5244, %r1598, %rd2930;
	shr.u64 	%rd2930, %rd1908, 32;
	add.s64 	%rd1909, %rd2, %rd1905;
	st.local.u32 	[%rd1909], %rd1908;
	add.s32 	%r7480, %r7480, 1;
	setp.ne.s32 	%p947, %r7480, 6;
	@%p947 bra 	$L__BB0_948;
	shr.u32 	%r5245, %r1597, 23;
	st.local.u32 	[%rd2+24], %rd2930;
	and.b32  	%r1601, %r5245, 31;
	and.b32  	%r5246, %r5245, 224;
	add.s32 	%r5247, %r5246, -128;
	shr.u32 	%r5248, %r5247, 5;
	mul.wide.u32 	%rd1910, %r5248, 4;
	sub.s64 	%rd363, %rd2, %rd1910;
	ld.local.u32 	%r7481, [%rd363+24];
	ld.local.u32 	%r7482, [%rd363+20];
	setp.eq.s32 	%p948, %r1601, 0;
	@%p948 bra 	$L__BB0_951;
	shf.l.wrap.b32 	%r7481, %r7482, %r7481, %r1601;
	ld.local.u32 	%r5249, [%rd363+16];
	shf.l.wrap.b32 	%r7482, %r5249, %r7482, %r1601;
$L__BB0_951:
	shr.u32 	%r5250, %r7481, 30;
	shf.l.wrap.b32 	%r5251, %r7482, %r7481, 2;
	shl.b32 	%r5252, %r7482, 2;
	shr.u32 	%r5253, %r5251, 31;
	add.s32 	%r5254, %r5253, %r5250;
	neg.s32 	%r5255, %r5254;
	setp.lt.s32 	%p949, %r1597, 0;
	selp.b32 	%r7483, %r5255, %r5254, %p949;
	xor.b32  	%r5256, %r5251, %r1597;
	shr.s32 	%r5257, %r5251, 31;
	xor.b32  	%r5258, %r5257, %r5251;
	xor.b32  	%r5259, %r5257, %r5252;
	cvt.u64.u32 	%rd1911, %r5258;
	shl.b64 	%rd1912, %rd1911, 32;
	cvt.u64.u32 	%rd1913, %r5259;
	or.b64  	%rd1914, %rd1912, %rd1913;
	cvt.rn.f64.s64 	%fd237, %rd1914;
	mul.f64 	%fd238, %fd237, 0d3BF921FB54442D19;
	cvt.rn.f32.f64 	%f3072, %fd238;
	neg.f32 	%f3073, %f3072;
	setp.lt.s32 	%p950, %r5256, 0;
	selp.f32 	%f4622, %f3073, %f3072, %p950;
	bra.uni 	$L__BB0_953;
$L__BB0_952:
	mov.f32 	%f3074, 0f00000000;
	mul.rn.f32 	%f4622, %f592, %f3074;
	mov.b32 	%r7483, 0;
$L__BB0_953:
	setp.ltu.f32 	%p951, %f594, 0f47CE4780;
	mul.rn.f32 	%f3075, %f4622, %f4622;
	and.b32  	%r5261, %r7483, 1;
	setp.eq.b32 	%p952, %r5261, 1;
	selp.f32 	%f3076, 0f3F800000, %f4622, %p952;
	fma.rn.f32 	%f3077, %f3075, %f3076, 0f00000000;
	fma.rn.f32 	%f3078, %f3075, 0f37CBAC00, 0fBAB607ED;
	selp.f32 	%f3079, %f3078, 0fB94D4153, %p952;
	selp.f32 	%f3080, 0f3D2AAABB, 0f3C0885E4, %p952;
	fma.rn.f32 	%f3081, %f3079, %f3075, %f3080;
	selp.f32 	%f3082, 0fBEFFFFFF, 0fBE2AAAA8, %p952;
	fma.rn.f32 	%f3083, %f3081, %f3075, %f3082;
	fma.rn.f32 	%f3084, %f3083, %f3077, %f3076;
	and.b32  	%r5262, %r7483, 2;
	setp.eq.s32 	%p953, %r5262, 0;
	mov.f32 	%f3085, 0f00000000;
	sub.f32 	%f3086, %f3085, %f3084;
	selp.f32 	%f598, %f3084, %f3086, %p953;
	@%p951 bra 	$L__BB0_961;
	setp.eq.f32 	%p954, %f594, 0f7F800000;
	@%p954 bra 	$L__BB0_960;
	mov.b32 	%r1610, %f592;
	shl.b32 	%r5264, %r1610, 8;
	or.b32  	%r1611, %r5264, -2147483648;
	mov.b64 	%rd2931, 0;
	mov.b32 	%r7484, 0;
$L__BB0_956:
	.pragma "nounroll";
	mul.wide.u32 	%rd1916, %r7484, 4;
	mov.u64 	%rd1917, __cudart_i2opi_f;
	add.s64 	%rd1918, %rd1917, %rd1916;
	ld.global.nc.u32 	%r5265, [%rd1918];
	mad.wide.u32 	%rd1919, %r5265, %r1611, %rd2931;
	shr.u64 	%rd2931, %rd1919, 32;
	add.s64 	%rd1920, %rd1, %rd1916;
	st.local.u32 	[%rd1920], %rd1919;
	add.s32 	%r7484, %r7484, 1;
	setp.ne.s32 	%p955, %r7484, 6;
	@%p955 bra 	$L__BB0_956;
	shr.u32 	%r5266, %r1610, 23;
	st.local.u32 	[%rd1+24], %rd2931;
	and.b32  	%r1614, %r5266, 31;
	and.b32  	%r5267, %r5266, 224;
	add.s32 	%r5268, %r5267, -128;
	shr.u32 	%r5269, %r5268, 5;
	mul.wide.u32 	%rd1921, %r5269, 4;
	sub.s64 	%rd366, %rd1, %rd1921;
	ld.local.u32 	%r7485, [%rd366+24];
	ld.local.u32 	%r7486, [%rd366+20];
	setp.eq.s32 	%p956, %r1614, 0;
	@%p956 bra 	$L__BB0_959;
	shf.l.wrap.b32 	%r7485, %r7486, %r7485, %r1614;
	ld.local.u32 	%r5270, [%rd366+16];
	shf.l.wrap.b32 	%r7486, %r5270, %r7486, %r1614;
$L__BB0_959:
	shr.u32 	%r5271, %r7485, 30;
	shf.l.wrap.b32 	%r5272, %r7486, %r7485, 2;
	shl.b32 	%r5273, %r7486, 2;
	shr.u32 	%r5274, %r5272, 31;
	add.s32 	%r5275, %r5274, %r5271;
	neg.s32 	%r5276, %r5275;
	setp.lt.s32 	%p957, %r1610, 0;
	selp.b32 	%r7487, %r5276, %r5275, %p957;
	xor.b32  	%r5277, %r5272, %r1610;
	shr.s32 	%r5278, %r5272, 31;
	xor.b32  	%r5279, %r5278, %r5272;
	xor.b32  	%r5280, %r5278, %r5273;
	cvt.u64.u32 	%rd1922, %r5279;
	shl.b64 	%rd1923, %rd1922, 32;
	cvt.u64.u32 	%rd1924, %r5280;
	or.b64  	%rd1925, %rd1923, %rd1924;
	cvt.rn.f64.s64 	%fd239, %rd1925;
	mul.f64 	%fd240, %fd239, 0d3BF921FB54442D19;
	cvt.rn.f32.f64 	%f3087, %fd240;
	neg.f32 	%f3088, %f3087;
	setp.lt.s32 	%p958, %r5277, 0;
	selp.f32 	%f4623, %f3088, %f3087, %p958;
	bra.uni 	$L__BB0_961;
$L__BB0_960:
	mov.f32 	%f3089, 0f00000000;
	mul.rn.f32 	%f4623, %f592, %f3089;
	mov.b32 	%r7487, 0;
$L__BB0_961:
	add.s32 	%r5282, %r7487, 1;
	mul.rn.f32 	%f3090, %f4623, %f4623;
	and.b32  	%r5283, %r7487, 1;
	setp.eq.b32 	%p959, %r5283, 1;
	selp.f32 	%f3091, %f4623, 0f3F800000, %p959;
	fma.rn.f32 	%f3092, %f3090, %f3091, 0f00000000;
	fma.rn.f32 	%f3093, %f3090, 0f37CBAC00, 0fBAB607ED;
	selp.f32 	%f3094, 0fB94D4153, %f3093, %p959;
	selp.f32 	%f3095, 0f3C0885E4, 0f3D2AAABB, %p959;
	fma.rn.f32 	%f3096, %f3094, %f3090, %f3095;
	selp.f32 	%f3097, 0fBE2AAAA8, 0fBEFFFFFF, %p959;
	fma.rn.f32 	%f3098, %f3096, %f3090, %f3097;
	fma.rn.f32 	%f3099, %f3098, %f3092, %f3091;
	and.b32  	%r5284, %r5282, 2;
	setp.eq.s32 	%p960, %r5284, 0;
	mov.f32 	%f3100, 0f00000000;
	sub.f32 	%f3101, %f3100, %f3099;
	selp.f32 	%f3102, %f3099, %f3101, %p960;
	fma.rn.f32 	%f602, %f598, %f3102, %f592;
	mul.f32 	%f3103, %f602, 0f3F22F983;
	cvt.rni.s32.f32 	%r7495, %f3103;
	cvt.rn.f32.s32 	%f3104, %r7495;
	fma.rn.f32 	%f3105, %f3104, 0fBFC90FDA, %f602;
	fma.rn.f32 	%f3106, %f3104, 0fB3A22168, %f3105;
	fma.rn.f32 	%f4625, %f3104, 0fA7C234C5, %f3106;
	abs.f32 	%f604, %f602;
	setp.ltu.f32 	%p961, %f604, 0f47CE4780;
	mov.u32 	%r7491, %r7495;
	mov.f32 	%f4624, %f4625;
	@%p961 bra 	$L__BB0_969;
	setp.eq.f32 	%p962, %f604, 0f7F800000;
	@%p962 bra 	$L__BB0_968;
	mov.b32 	%r1624, %f602;
	shl.b32 	%r5286, %r1624, 8;
	or.b32  	%r1625, %r5286, -2147483648;
	mov.b64 	%rd2932, 0;
	mov.b32 	%r7488, 0;
$L__BB0_964:
	.pragma "nounroll";
	mul.wide.u32 	%rd1927, %r7488, 4;
	mov.u64 	%rd1928, __cudart_i2opi_f;
	add.s64 	%rd1929, %rd1928, %rd1927;
	ld.global.nc.u32 	%r5287, [%rd1929];
	mad.wide.u32 	%rd1930, %r5287, %r1625, %rd2932;
	shr.u64 	%rd2932, %rd1930, 32;
	add.s64 	%rd1931, %rd2, %rd1927;
	st.local.u32 	[%rd1931], %rd1930;
	add.s32 	%r7488, %r7488, 1;
	setp.ne.s32 	%p963, %r7488, 6;
	@%p963 bra 	$L__BB0_964;
	shr.u32 	%r5288, %r1624, 23;
	st.local.u32 	[%rd2+24], %rd2932;
	and.b32  	%r1628, %r5288, 31;
	and.b32  	%r5289, %r5288, 224;
	add.s32 	%r5290, %r5289, -128;
	shr.u32 	%r5291, %r5290, 5;
	mul.wide.u32 	%rd1932, %r5291, 4;
	sub.s64 	%rd369, %rd2, %rd1932;
	ld.local.u32 	%r7489, [%rd369+24];
	ld.local.u32 	%r7490, [%rd369+20];
	setp.eq.s32 	%p964, %r1628, 0;
	@%p964 bra 	$L__BB0_967;
	shf.l.wrap.b32 	%r7489, %r7490, %r7489, %r1628;
	ld.local.u32 	%r5292, [%rd369+16];
	shf.l.wrap.b32 	%r7490, %r5292, %r7490, %r1628;
$L__BB0_967:
	shr.u32 	%r5293, %r7489, 30;
	shf.l.wrap.b32 	%r5294, %r7490, %r7489, 2;
	shl.b32 	%r5295, %r7490, 2;
	shr.u32 	%r5296, %r5294, 31;
	add.s32 	%r5297, %r5296, %r5293;
	neg.s32 	%r5298, %r5297;
	setp.lt.s32 	%p965, %r1624, 0;
	selp.b32 	%r7491, %r5298, %r5297, %p965;
	xor.b32  	%r5299, %r5294, %r1624;
	shr.s32 	%r5300, %r5294, 31;
	xor.b32  	%r5301, %r5300, %r5294;
	xor.b32  	%r5302, %r5300, %r5295;
	cvt.u64.u32 	%rd1933, %r5301;
	shl.b64 	%rd1934, %rd1933, 32;
	cvt.u64.u32 	%rd1935, %r5302;
	or.b64  	%rd1936, %rd1934, %rd1935;
	cvt.rn.f64.s64 	%fd241, %rd1936;
	mul.f64 	%fd242, %fd241, 0d3BF921FB54442D19;
	cvt.rn.f32.f64 	%f3107, %fd242;
	neg.f32 	%f3108, %f3107;
	setp.lt.s32 	%p966, %r5299, 0;
	selp.f32 	%f4624, %f3108, %f3107, %p966;
	bra.uni 	$L__BB0_969;
$L__BB0_968:
	mov.f32 	%f3109, 0f00000000;
	mul.rn.f32 	%f4624, %f602, %f3109;
	mov.b32 	%r7491, 0;
$L__BB0_969:
	setp.ltu.f32 	%p967, %f604, 0f47CE4780;
	mul.rn.f32 	%f3110, %f4624, %f4624;
	and.b32  	%r5304, %r7491, 1;
	setp.eq.b32 	%p968, %r5304, 1;
	selp.f32 	%f3111, 0f3F800000, %f4624, %p968;
	fma.rn.f32 	%f3112, %f3110, %f3111, 0f00000000;
	fma.rn.f32 	%f3113, %f3110, 0f37CBAC00, 0fBAB607ED;
	selp.f32 	%f3114, %f3113, 0fB94D4153, %p968;
	selp.f32 	%f3115, 0f3D2AAABB, 0f3C0885E4, %p968;
	fma.rn.f32 	%f3116, %f3114, %f3110, %f3115;
	selp.f32 	%f3117, 0fBEFFFFFF, 0fBE2AAAA8, %p968;
	fma.rn.f32 	%f3118, %f3116, %f3110, %f3117;
	fma.rn.f32 	%f3119, %f3118, %f3112, %f3111;
	and.b32  	%r5305, %r7491, 2;
	setp.eq.s32 	%p969, %r5305, 0;
	mov.f32 	%f3120, 0f00000000;
	sub.f32 	%f3121, %f3120, %f3119;
	selp.f32 	%f608, %f3119, %f3121, %p969;
	@%p967 bra 	$L__BB0_977;
	setp.eq.f32 	%p970, %f604, 0f7F800000;
	@%p970 bra 	$L__BB0_976;
	mov.b32 	%r1637, %f602;
	shl.b32 	%r5307, %r1637, 8;
	or.b32  	%r1638, %r5307, -2147483648;
	mov.b64 	%rd2933, 0;
	mov.b32 	%r7492, 0;
$L__BB0_972:
	.pragma "nounroll";
	mul.wide.u32 	%rd1938, %r7492, 4;
	mov.u64 	%rd1939, __cudart_i2opi_f;
	add.s64 	%rd1940, %rd1939, %rd1938;
	ld.global.nc.u32 	%r5308, [%rd1940];
	mad.wide.u32 	%rd1941, %r5308, %r1638, %rd2933;
	shr.u64 	%rd2933, %rd1941, 32;
	add.s64 	%rd1942, %rd1, %rd1938;
	st.local.u32 	[%rd1942], %rd1941;
	add.s32 	%r7492, %r7492, 1;
	setp.ne.s32 	%p971, %r7492, 6;
	@%p971 bra 	$L__BB0_972;
	shr.u32 	%r5309, %r1637, 23;
	st.local.u32 	[%rd1+24], %rd2933;
	and.b32  	%r1641, %r5309, 31;
	and.b32  	%r5310, %r5309, 224;
	add.s32 	%r5311, %r5310, -128;
	shr.u32 	%r5312, %r5311, 5;
	mul.wide.u32 	%rd1943, %r5312, 4;
	sub.s64 	%rd372, %rd1, %rd1943;
	ld.local.u32 	%r7493, [%rd372+24];
	ld.local.u32 	%r7494, [%rd372+20];
	setp.eq.s32 	%p972, %r1641, 0;
	@%p972 bra 	$L__BB0_975;
	shf.l.wrap.b32 	%r7493, %r7494, %r7493, %r1641;
	ld.local.u32 	%r5313, [%rd372+16];
	shf.l.wrap.b32 	%r7494, %r5313, %r7494, %r1641;
$L__BB0_975:
	shr.u32 	%r5314, %r7493, 30;
	shf.l.wrap.b32 	%r5315, %r7494, %r7493, 2;
	shl.b32 	%r5316, %r7494, 2;
	shr.u32 	%r5317, %r5315, 31;
	add.s32 	%r5318, %r5317, %r5314;
	neg.s32 	%r5319, %r5318;
	setp.lt.s32 	%p973, %r1637, 0;
	selp.b32 	%r7495, %r5319, %r5318, %p973;
	xor.b32  	%r5320, %r5315, %r1637;
	shr.s32 	%r5321, %r5315, 31;
	xor.b32  	%r5322, %r5321, %r5315;
	xor.b32  	%r5323, %r5321, %r5316;
	cvt.u64.u32 	%rd1944, %r5322;
	shl.b64 	%rd1945, %rd1944, 32;
	cvt.u64.u32 	%rd1946, %r5323;
	or.b64  	%rd1947, %rd1945, %rd1946;
	cvt.rn.f64.s64 	%fd243, %rd1947;
	mul.f64 	%fd244, %fd243, 0d3BF921FB54442D19;
	cvt.rn.f32.f64 	%f3122, %fd244;
	neg.f32 	%f3123, %f3122;
	setp.lt.s32 	%p974, %r5320, 0;
	selp.f32 	%f4625, %f3123, %f3122, %p974;
	bra.uni 	$L__BB0_977;
$L__BB0_976:
	mov.f32 	%f3124, 0f00000000;
	mul.rn.f32 	%f4625, %f602, %f3124;
	mov.b32 	%r7495, 0;
$L__BB0_977:
	add.s32 	%r5325, %r7495, 1;
	mul.rn.f32 	%f3125, %f4625, %f4625;
	and.b32  	%r5326, %r7495, 1;
	setp.eq.b32 	%p975, %r5326, 1;
	selp.f32 	%f3126, %f4625, 0f3F800000, %p975;
	fma.rn.f32 	%f3127, %f3125, %f3126, 0f00000000;
	fma.rn.f32 	%f3128, %f3125, 0f37CBAC00, 0fBAB607ED;
	selp.f32 	%f3129, 0fB94D4153, %f3128, %p975;
	selp.f32 	%f3130, 0f3C0885E4, 0f3D2AAABB, %p975;
	fma.rn.f32 	%f3131, %f3129, %f3125, %f3130;
	selp.f32 	%f3132, 0fBE2AAAA8, 0fBEFFFFFF, %p975;
	fma.rn.f32 	%f3133, %f3131, %f3125, %f3132;
	fma.rn.f32 	%f3134, %f3133, %f3127, %f3126;
	and.b32  	%r5327, %r5325, 2;
	setp.eq.s32 	%p976, %r5327, 0;
	mov.f32 	%f3135, 0f00000000;
	sub.f32 	%f3136, %f3135, %f3134;
	selp.f32 	%f3137, %f3134, %f3136, %p976;
	fma.rn.f32 	%f612, %f608, %f3137, %f602;
	mul.f32 	%f3138, %f612, 0f3F22F983;
	cvt.rni.s32.f32 	%r7503, %f3138;
	cvt.rn.f32.s32 	%f3139, %r7503;
	fma.rn.f32 	%f3140, %f3139, 0fBFC90FDA, %f612;
	fma.rn.f32 	%f3141, %f3139, 0fB3A22168, %f3140;
	fma.rn.f32 	%f4627, %f3139, 0fA7C234C5, %f3141;
	abs.f32 	%f614, %f612;
	setp.ltu.f32 	%p977, %f614, 0f47CE4780;
	mov.u32 	%r7499, %r7503;
	mov.f32 	%f4626, %f4627;
	@%p977 bra 	$L__BB0_985;
	setp.eq.f32 	%p978, %f614, 0f7F800000;
	@%p978 bra 	$L__BB0_984;
	mov.b32 	%r1651, %f612;
	shl.b32 	%r5329, %r1651, 8;
	or.b32  	%r1652, %r5329, -2147483648;
	mov.b64 	%rd2934, 0;
	mov.b32 	%r7496, 0;
$L__BB0_980:
	.pragma "nounroll";
	mul.wide.u32 	%rd1949, %r7496, 4;
	mov.u64 	%rd1950, __cudart_i2opi_f;
	add.s64 	%rd1951, %rd1950, %rd1949;
	ld.global.nc.u32 	%r5330, [%rd1951];
	mad.wide.u32 	%rd1952, %r5330, %r1652, %rd2934;
	shr.u64 	%rd2934, %rd1952, 32;
	add.s64 	%rd1953, %rd2, %rd1949;
	st.local.u32 	[%rd1953], %rd1952;
	add.s32 	%r7496, %r7496, 1;
	setp.ne.s32 	%p979, %r7496, 6;
	@%p979 bra 	$L__BB0_980;
	shr.u32 	%r5331, %r1651, 23;
	st.local.u32 	[%rd2+24], %rd2934;
	and.b32  	%r1655, %r5331, 31;
	and.b32  	%r5332, %r5331, 224;
	add.s32 	%r5333, %r5332, -128;
	shr.u32 	%r5334, %r5333, 5;
	mul.wide.u32 	%rd1954, %r5334, 4;
	sub.s64 	%rd375, %rd2, %rd1954;
	ld.local.u32 	%r7497, [%rd375+24];
	ld.local.u32 	%r7498, [%rd375+20];
	setp.eq.s32 	%p980, %r1655, 0;
	@%p980 bra 	$L__BB0_983;
	shf.l.wrap.b32 	%r7497, %r7498, %r7497, %r1655;
	ld.local.u32 	%r5335, [%rd375+16];
	shf.l.wrap.b32 	%r7498, %r5335, %r7498, %r1655;
$L__BB0_983:
	shr.u32 	%r5336, %r7497, 30;
	shf.l.wrap.b32 	%r5337, %r7498, %r7497, 2;
	shl.b32 	%r5338, %r7498, 2;
	shr.u32 	%r5339, %r5337, 31;
	add.s32 	%r5340, %r5339, %r5336;
	neg.s32 	%r5341, %r5340;
	setp.lt.s32 	%p981, %r1651, 0;
	selp.b32 	%r7499, %r5341, %r5340, %p981;
	xor.b32  	%r5342, %r5337, %r1651;
	shr.s32 	%r5343, %r5337, 31;
	xor.b32  	%r5344, %r5343, %r5337;
	xor.b32  	%r5345, %r5343, %r5338;
	cvt.u64.u32 	%rd1955, %r5344;
	shl.b64 	%rd1956, %rd1955, 32;
	cvt.u64.u32 	%rd1957, %r5345;
	or.b64  	%rd1958, %rd1956, %rd1957;
	cvt.rn.f64.s64 	%fd245, %rd1958;
	mul.f64 	%fd246, %fd245, 0d3BF921FB54442D19;
	cvt.rn.f32.f64 	%f3142, %fd246;
	neg.f32 	%f3143, %f3142;
	setp.lt.s32 	%p982, %r5342, 0;
	selp.f32 	%f4626, %f3143, %f3142, %p982;
	bra.uni 	$L__BB0_985;
$L__BB0_984:
	mov.f32 	%f3144, 0f00000000;
	mul.rn.f32 	%f4626, %f612, %f3144;
	mov.b32 	%r7499, 0;
$L__BB0_985:
	setp.ltu.f32 	%p983, %f614, 0f47CE4780;
	mul.rn.f32 	%f3145, %f4626, %f4626;
	and.b32  	%r5347, %r7499, 1;
	setp.eq.b32 	%p984, %r5347, 1;
	selp.f32 	%f3146, 0f3F800000, %f4626, %p984;
	fma.rn.f32 	%f3147, %f3145, %f3146, 0f00000000;
	fma.rn.f32 	%f3148, %f3145, 0f37CBAC00, 0fBAB607ED;
	selp.f32 	%f3149, %f3148, 0fB94D4153, %p984;
	selp.f32 	%f3150, 0f3D2AAABB, 0f3C0885E4, %p984;
	fma.rn.f32 	%f3151, %f3149, %f3145, %f3150;
	selp.f32 	%f3152, 0fBEFFFFFF, 0fBE2AAAA8, %p984;
	fma.rn.f32 	%f3153, %f3151, %f3145, %f3152;
	fma.rn.f32 	%f3154, %f3153, %f3147, %f3146;
	and.b32  	%r5348, %r7499, 2;
	setp.eq.s32 	%p985, %r5348, 0;
	mov.f32 	%f3155, 0f00000000;
	sub.f32 	%f3156, %f3155, %f3154;
	selp.f32 	%f618, %f3154, %f3156, %p985;
	@%p983 bra 	$L__BB0_993;
	setp.eq.f32 	%p986, %f614, 0f7F800000;
	@%p986 bra 	$L__BB0_992;
	mov.b32 	%r1664, %f612;
	shl.b32 	%r5350, %r1664, 8;
	or.b32  	%r1665, %r5350, -2147483648;
	mov.b64 	%rd2935, 0;
	mov.b32 	%r7500, 0;
$L__BB0_988:
	.pragma "nounroll";
	mul.wide.u32 	%rd1960, %r7500, 4;
	mov.u64 	%rd1961, __cudart_i2opi_f;
	add.s64 	%rd1962, %rd1961, %rd1960;
	ld.global.nc.u32 	%r5351, [%rd1962];
	mad.wide.u32 	%rd1963, %r5351, %r1665, %rd2935;
	shr.u64 	%rd2935, %rd1963, 32;
	add.s64 	%rd1964, %rd1, %rd1960;
	st.local.u32 	[%rd1964], %rd1963;
	add.s32 	%r7500, %r7500, 1;
	setp.ne.s32 	%p987, %r7500, 6;
	@%p987 bra 	$L__BB0_988;
	shr.u32 	%r5352, %r1664, 23;
	st.local.u32 	[%rd1+24], %rd2935;
	and.b32  	%r1668, %r5352, 31;
	and.b32  	%r5353, %r5352, 224;
	add.s32 	%r5354, %r5353, -128;
	shr.u32 	%r5355, %r5354, 5;
	mul.wide.u32 	%rd1965, %r5355, 4;
	sub.s64 	%rd378, %rd1, %rd1965;
	ld.local.u32 	%r7501, [%rd378+24];
	ld.local.u32 	%r7502, [%rd378+20];
	setp.eq.s32 	%p988, %r1668, 0;
	@%p988 bra 	$L__BB0_991;
	shf.l.wrap.b32 	%r7501, %r7502, %r7501, %r1668;
	ld.local.u32 	%r5356, [%rd378+16];
	shf.l.wrap.b32 	%r7502, %r5356, %r7502, %r1668;
$L__BB0_991:
	shr.u32 	%r5357, %r7501, 30;
	shf.l.wrap.b32 	%r5358, %r7502, %r7501, 2;
	shl.b32 	%r5359, %r7502, 2;
	shr.u32 	%r5360, %r5358, 31;
	add.s32 	%r5361, %r5360, %r5357;
	neg.s32 	%r5362, %r5361;
	setp.lt.s32 	%p989, %r1664, 0;
	selp.b32 	%r7503, %r5362, %r5361, %p989;
	xor.b32  	%r5363, %r5358, %r1664;
	shr.s32 	%r5364, %r5358, 31;
	xor.b32  	%r5365, %r5364, %r5358;
	xor.b32  	%r5366, %r5364, %r5359;
	cvt.u64.u32 	%rd1966, %r5365;
	shl.b64 	%rd1967, %rd1966, 32;
	cvt.u64.u32 	%rd1968, %r5366;
	or.b64  	%rd1969, %rd1967, %rd1968;
	cvt.rn.f64.s64 	%fd247, %rd1969;
	mul.f64 	%fd248, %fd247, 0d3BF921FB54442D19;
	cvt.rn.f32.f64 	%f3157, %fd248;
	neg.f32 	%f3158, %f3157;
	setp.lt.s32 	%p990, %r5363, 0;
	selp.f32 	%f4627, %f3158, %f3157, %p990;
	bra.uni 	$L__BB0_993;
$L__BB0_992:
	mov.f32 	%f3159, 0f00000000;
	mul.rn.f32 	%f4627, %f612, %f3159;
	mov.b32 	%r7503, 0;
$L__BB0_993:
	add.s32 	%r5368, %r7503, 1;
	mul.rn.f32 	%f3160, %f4627, %f4627;
	and.b32  	%r5369, %r7503, 1;
	setp.eq.b32 	%p991, %r5369, 1;
	selp.f32 	%f3161, %f4627, 0f3F800000, %p991;
	fma.rn.f32 	%f3162, %f3160, %f3161, 0f00000000;
	fma.rn.f32 	%f3163, %f3160, 0f37CBAC00, 0fBAB607ED;
	selp.f32 	%f3164, 0fB94D4153, %f3163, %p991;
	selp.f32 	%f3165, 0f3C0885E4, 0f3D2AAABB, %p991;
	fma.rn.f32 	%f3166, %f3164, %f3160, %f3165;
	selp.f32 	%f3167, 0fBE2AAAA8, 0fBEFFFFFF, %p991;
	fma.rn.f32 	%f3168, %f3166, %f3160, %f3167;
	fma.rn.f32 	%f3169, %f3168, %f3162, %f3161;
	and.b32  	%r5370, %r5368, 2;
	setp.eq.s32 	%p992, %r5370, 0;
	mov.f32 	%f3170, 0f00000000;
	sub.f32 	%f3171, %f3170, %f3169;
	selp.f32 	%f3172, %f3169, %f3171, %p992;
	fma.rn.f32 	%f622, %f618, %f3172, %f612;
	mul.f32 	%f3173, %f622, 0f3F22F983;
	cvt.rni.s32.f32 	%r7511, %f3173;
	cvt.rn.f32.s32 	%f3174, %r7511;
	fma.rn.f32 	%f3175, %f3174, 0fBFC90FDA, %f622;
	fma.rn.f32 	%f3176, %f3174, 0fB3A22168, %f3175;
	fma.rn.f32 	%f4629, %f3174, 0fA7C234C5, %f3176;
	abs.f32 	%f624, %f622;
	setp.ltu.f32 	%p993, %f624, 0f47CE4780;
	mov.u32 	%r7507, %r7511;
	mov.f32 	%f4628, %f4629;
	@%p993 bra 	$L__BB0_1001;
	setp.eq.f32 	%p994, %f624, 0f7F800000;
	@%p994 bra 	$L__BB0_1000;
	mov.b32 	%r1678, %f622;
	shl.b32 	%r5372, %r1678, 8;
	or.b32  	%r1679, %r5372, -2147483648;
	mov.b64 	%rd2936, 0;
	mov.b32 	%r7504, 0;
$L__BB0_996:
	.pragma "nounroll";
	mul.wide.u32 	%rd1971, %r7504, 4;
	mov.u64 	%rd1972, __cudart_i2opi_f;
	add.s64 	%rd1973, %rd1972, %rd1971;
	ld.global.nc.u32 	%r5373, [%rd1973];
	mad.wide.u32 	%rd1974, %r5373, %r1679, %rd2936;
	shr.u64 	%rd2936, %rd1974, 32;
	add.s64 	%rd1975, %rd2, %rd1971;
	st.local.u32 	[%rd1975], %rd1974;
	add.s32 	%r7504, %r7504, 1;
	setp.ne.s32 	%p995, %r7504, 6;
	@%p995 bra 	$L__BB0_996;
	shr.u32 	%r5374, %r1678, 23;
	st.local.u32 	[%rd2+24], %rd2936;
	and.b32  	%r1682, %r5374, 31;
	and.b32  	%r5375, %r5374, 224;
	add.s32 	%r5376, %r5375, -128;
	shr.u32 	%r5377, %r5376, 5;
	mul.wide.u32 	%rd1976, %r5377, 4;
	sub.s64 	%rd381, %rd2, %rd1976;
	ld.local.u32 	%r7505, [%rd381+24];
	ld.local.u32 	%r7506, [%rd381+20];
	setp.eq.s32 	%p996, %r1682, 0;
	@%p996 bra 	$L__BB0_999;
	shf.l.wrap.b32 	%r7505, %r7506, %r7505, %r1682;
	ld.local.u32 	%r5378, [%rd381+16];
	shf.l.wrap.b32 	%r7506, %r5378, %r7506, %r1682;
$L__BB0_999:
	shr.u32 	%r5379, %r7505, 30;
	shf.l.wrap.b32 	%r5380, %r7506, %r7505, 2;
	shl.b32 	%r5381, %r7506, 2;
	shr.u32 	%r5382, %r5380, 31;
	add.s32 	%r5383, %r5382, %r5379;
	neg.s32 	%r5384, %r5383;
	setp.lt.s32 	%p997, %r1678, 0;
	selp.b32 	%r7507, %r5384, %r5383, %p997;
	xor.b32  	%r5385, %r5380, %r1678;
	shr.s32 	%r5386, %r5380, 31;
	xor.b32  	%r5387, %r5386, %r5380;
	xor.b32  	%r5388, %r5386, %r5381;
	cvt.u64.u32 	%rd1977, %r5387;
	shl.b64 	%rd1978, %rd1977, 32;
	cvt.u64.u32 	%rd1979, %r5388;
	or.b64  	%rd1980, %rd1978, %rd1979;
	cvt.rn.f64.s64 	%fd249, %rd1980;
	mul.f64 	%fd250, %fd249, 0d3BF921FB54442D19;
	cvt.rn.f32.f64 	%f3177, %fd250;
	neg.f32 	%f3178, %f3177;
	setp.lt.s32 	%p998, %r5385, 0;
	selp.f32 	%f4628, %f3178, %f3177, %p998;
	bra.uni 	$L__BB0_1001;
$L__BB0_1000:
	mov.f32 	%f3179, 0f00000000;
	mul.rn.f32 	%f4628, %f622, %f3179;
	mov.b32 	%r7507, 0;
$L__BB0_1001:
	setp.ltu.f32 	%p999, %f624, 0f47CE4780;
	mul.rn.f32 	%f3180, %f4628, %f4628;
	and.b32  	%r5390, %r7507, 1;
	setp.eq.b32 	%p1000, %r5390, 1;
	selp.f32 	%f3181, 0f3F800000, %f4628, %p1000;
	fma.rn.f32 	%f3182, %f3180, %f3181, 0f00000000;
	fma.rn.f32 	%f3183, %f3180, 0f37CBAC00, 0fBAB607ED;
	selp.f32 	%f3184, %f3183, 0fB94D4153, %p1000;
	selp.f32 	%f3185, 0f3D2AAABB, 0f3C0885E4, %p1000;
	fma.rn.f32 	%f3186, %f3184, %f3180, %f3185;
	selp.f32 	%f3187, 0fBEFFFFFF, 0fBE2AAAA8, %p1000;
	fma.rn.f32 	%f3188, %f3186, %f3180, %f3187;
	fma.rn.f32 	%f3189, %f3188, %f3182, %f3181;
	and.b32  	%r5391, %r7507, 2;
	setp.eq.s32 	%p1001, %r5391, 0;
	mov.f32 	%f3190, 0f00000000;
	sub.f32 	%f3191, %f3190, %f3189;
	selp.f32 	%f628, %f3189, %f3191, %p1001;
	@%p999 bra 	$L__BB0_1009;
	setp.eq.f32 	%p1002, %f624, 0f7F800000;
	@%p1002 bra 	$L__BB0_1008;
	mov.b32 	%r1691, %f622;
	shl.b32 	%r5393, %r1691, 8;
	or.b32  	%r1692, %r5393, -2147483648;
	mov.b64 	%rd2937, 0;
	mov.b32 	%r7508, 0;
$L__BB0_1004:
	.pragma "nounroll";
	mul.wide.u32 	%rd1982, %r7508, 4;
	mov.u64 	%rd1983, __cudart_i2opi_f;
	add.s64 	%rd1984, %rd1983, %rd1982;
	ld.global.nc.u32 	%r5394, [%rd1984];
	mad.wide.u32 	%rd1985, %r5394, %r1692, %rd2937;
	shr.u64 	%rd2937, %rd1985, 32;
	add.s64 	%rd1986, %rd1, %rd1982;
	st.local.u32 	[%rd1986], %rd1985;
	add.s32 	%r7508, %r7508, 1;
	setp.ne.s32 	%p1003, %r7508, 6;
	@%p1003 bra 	$L__BB0_1004;
	shr.u32 	%r5395, %r1691, 23;
	st.local.u32 	[%rd1+24], %rd2937;
	and.b32  	%r1695, %r5395, 31;
	and.b32  	%r5396, %r5395, 224;
	add.s32 	%r5397, %r5396, -128;
	shr.u32 	%r5398, %r5397, 5;
	mul.wide.u32 	%rd1987, %r5398, 4;
	sub.s64 	%rd384, %rd1, %rd1987;
	ld.local.u32 	%r7509, [%rd384+24];
	ld.local.u32 	%r7510, [%rd384+20];
	setp.eq.s32 	%p1004, %r1695, 0;
	@%p1004 bra 	$L__BB0_1007;
	shf.l.wrap.b32 	%r7509, %r7510, %r7509, %r1695;
	ld.local.u32 	%r5399, [%rd384+16];
	shf.l.wrap.b32 	%r7510, %r5399, %r7510, %r1695;
$L__BB0_1007:
	shr.u32 	%r5400, %r7509, 30;
	shf.l.wrap.b32 	%r5401, %r7510, %r7509, 2;
	shl.b32 	%r5402, %r7510, 2;
	shr.u32 	%r5403, %r5401, 31;
	add.s32 	%r5404, %r5403, %r5400;
	neg.s32 	%r5405, %r5404;
	setp.lt.s32 	%p1005, %r1691, 0;
	selp.b32 	%r7511, %r5405, %r5404, %p1005;
	xor.b32  	%r5406, %r5401, %r1691;
	shr.s32 	%r5407, %r5401, 31;
	xor.b32  	%r5408, %r5407, %r5401;
	xor.b32  	%r5409, %r5407, %r5402;
	cvt.u64.u32 	%rd1988, %r5408;
	shl.b64 	%rd1989, %rd1988, 32;
	cvt.u64.u32 	%rd1990, %r5409;
	or.b64  	%rd1991, %rd1989, %rd1990;
	cvt.rn.f64.s64 	%fd251, %rd1991;
	mul.f64 	%fd252, %fd251, 0d3BF921FB54442D19;
	cvt.rn.f32.f64 	%f3192, %fd252;
	neg.f32 	%f3193, %f3192;
	setp.lt.s32 	%p1006, %r5406, 0;
	selp.f32 	%f4629, %f3193, %f3192, %p1006;
	bra.uni 	$L__BB0_1009;
$L__BB0_1008:
	mov.f32 	%f3194, 0f00000000;
	mul.rn.f32 	%f4629, %f622, %f3194;
	mov.b32 	%r7511, 0;
$L__BB0_1009:
	add.s32 	%r5411, %r7511, 1;
	mul.rn.f32 	%f3195, %f4629, %f4629;
	and.b32  	%r5412, %r7511, 1;
	setp.eq.b32 	%p1007, %r5412, 1;
	selp.f32 	%f3196, %f4629, 0f3F800000, %p1007;
	fma.rn.f32 	%f3197, %f3195, %f3196, 0f00000000;
	fma.rn.f32 	%f3198, %f3195, 0f37CBAC00, 0fBAB607ED;
	selp.f32 	%f3199, 0fB94D4153, %f3198, %p1007;
	selp.f32 	%f3200, 0f3C0885E4, 0f3D2AAABB, %p1007;
	fma.rn.f32 	%f3201, %f3199, %f3195, %f3200;
	selp.f32 	%f3202, 0fBE2AAAA8, 0fBEFFFFFF, %p1007;
	fma.rn.f32 	%f3203, %f3201, %f3195, %f3202;
	fma.rn.f32 	%f3204, %f3203, %f3197, %f3196;
	and.b32  	%r5413, %r5411, 2;
	setp.eq.s32 	%p1008, %r5413, 0;
	mov.f32 	%f3205, 0f00000000;
	sub.f32 	%f3206, %f3205, %f3204;
	selp.f32 	%f3207, %f3204, %f3206, %p1008;
	fma.rn.f32 	%f632, %f628, %f3207, %f622;
	mul.f32 	%f3208, %f632, 0f3F22F983;
	cvt.rni.s32.f32 	%r7519, %f3208;
	cvt.rn.f32.s32 	%f3209, %r7519;
	fma.rn.f32 	%f3210, %f3209, 0fBFC90FDA, %f632;
	fma.rn.f32 	%f3211, %f3209, 0fB3A22168, %f3210;
	fma.rn.f32 	%f4631, %f3209, 0fA7C234C5, %f3211;
	abs.f32 	%f634, %f632;
	setp.ltu.f32 	%p1009, %f634, 0f47CE4780;
	mov.u32 	%r7515, %r7519;
	mov.f32 	%f4630, %f4631;
	@%p1009 bra 	$L__BB0_1017;
	setp.eq.f32 	%p1010, %f634, 0f7F800000;
	@%p1010 bra 	$L__BB0_1016;
	mov.b32 	%r1705, %f632;
	shl.b32 	%r5415, %r1705, 8;
	or.b32  	%r1706, %r5415, -2147483648;
	mov.b64 	%rd2938, 0;
	mov.b32 	%r7512, 0;
$L__BB0_1012:
	.pragma "nounroll";
	mul.wide.u32 	%rd1993, %r7512, 4;
	mov.u64 	%rd1994, __cudart_i2opi_f;
	add.s64 	%rd1995, %rd1994, %rd1993;
	ld.global.nc.u32 	%r5416, [%rd1995];
	mad.wide.u32 	%rd1996, %r5416, %r1706, %rd2938;
	shr.u64 	%rd2938, %rd1996, 32;
	add.s64 	%rd1997, %rd2, %rd1993;
	st.local.u32 	[%rd1997], %rd1996;
	add.s32 	%r7512, %r7512, 1;
	setp.ne.s32 	%p1011, %r7512, 6;
	@%p1011 bra 	$L__BB0_1012;
	shr.u32 	%r5417, %r1705, 23;
	st.local.u32 	[%rd2+24], %rd2938;
	and.b32  	%r1709, %r5417, 31;
	and.b32  	%r5418, %r5417, 224;
	add.s32 	%r5419, %r5418, -128;
	shr.u32 	%r5420, %r5419, 5;
	mul.wide.u32 	%rd1998, %r5420, 4;
	sub.s64 	%rd387, %rd2, %rd1998;
	ld.local.u32 	%r7513, [%rd387+24];
	ld.local.u32 	%r7514, [%rd387+20];
	setp.eq.s32 	%p1012, %r1709, 0;
	@%p1012 bra 	$L__BB0_1015;
	shf.l.wrap.b32 	%r7513, %r7514, %r7513, %r1709;
	ld.local.u32 	%r5421, [%rd387+16];
	shf.l.wrap.b32 	%r7514, %r5421, %r7514, %r1709;
$L__BB0_1015:
	shr.u32 	%r5422, %r7513, 30;
	shf.l.wrap.b32 	%r5423, %r7514, %r7513, 2;
	shl.b32 	%r5424, %r7514, 2;
	shr.u32 	%r5425, %r5423, 31;
	add.s32 	%r5426, %r5425, %r5422;
	neg.s32 	%r5427, %r5426;
	setp.lt.s32 	%p1013, %r1705, 0;
	selp.b32 	%r7515, %r5427, %r5426, %p1013;
	xor.b32  	%r5428, %r5423, %r1705;
	shr.s32 	%r5429, %r5423, 31;
	xor.b32  	%r5430, %r5429, %r5423;
	xor.b32  	%r5431, %r5429, %r5424;
	cvt.u64.u32 	%rd1999, %r5430;
	shl.b64 	%rd2000, %rd1999, 32;
	cvt.u64.u32 	%rd2001, %r5431;
	or.b64  	%rd2002, %rd2000, %rd2001;
	cvt.rn.f64.s64 	%fd253, %rd2002;
	mul.f64 	%fd254, %fd253, 0d3BF921FB54442D19;
	cvt.rn.f32.f64 	%f3212, %fd254;
	neg.f32 	%f3213, %f3212;
	setp.lt.s32 	%p1014, %r5428, 0;
	selp.f32 	%f4630, %f3213, %f3212, %p1014;
	bra.uni 	$L__BB0_1017;
$L__BB0_1016:
	mov.f32 	%f3214, 0f00000000;
	mul.rn.f32 	%f4630, %f632, %f3214;
	mov.b32 	%r7515, 0;
$L__BB0_1017:
	setp.ltu.f32 	%p1015, %f634, 0f47CE4780;
	mul.rn.f32 	%f3215, %f4630, %f4630;
	and.b32  	%r5433, %r7515, 1;
	setp.eq.b32 	%p1016, %r5433, 1;
	selp.f32 	%f3216, 0f3F800000, %f4630, %p1016;
	fma.rn.f32 	%f3217, %f3215, %f3216, 0f00000000;
	fma.rn.f32 	%f3218, %f3215, 0f37CBAC00, 0fBAB607ED;
	selp.f32 	%f3219, %f3218, 0fB94D4153, %p1016;
	selp.f32 	%f3220, 0f3D2AAABB, 0f3C0885E4, %p1016;
	fma.rn.f32 	%f3221, %f3219, %f3215, %f3220;
	selp.f32 	%f3222, 0fBEFFFFFF, 0fBE2AAAA8, %p1016;
	fma.rn.f32 	%f3223, %f3221, %f3215, %f3222;
	fma.rn.f32 	%f3224, %f3223, %f3217, %f3216;
	and.b32  	%r5434, %r7515, 2;
	setp.eq.s32 	%p1017, %r5434, 0;
	mov.f32 	%f3225, 0f00000000;
	sub.f32 	%f3226, %f3225, %f3224;
	selp.f32 	%f638, %f3224, %f3226, %p1017;
	@%p1015 bra 	$L__BB0_1025;
	setp.eq.f32 	%p1018, %f634, 0f7F800000;
	@%p1018 bra 	$L__BB0_1024;
	mov.b32 	%r1718, %f632;
	shl.b32 	%r5436, %r1718, 8;
	or.b32  	%r1719, %r5436, -2147483648;
	mov.b64 	%rd2939, 0;
	mov.b32 	%r7516, 0;
$L__BB0_1020:
	.pragma "nounroll";
	mul.wide.u32 	%rd2004, %r7516, 4;
	mov.u64 	%rd2005, __cudart_i2opi_f;
	add.s64 	%rd2006, %rd2005, %rd2004;
	ld.global.nc.u32 	%r5437, [%rd2006];
	mad.wide.u32 	%rd2007, %r5437, %r1719, %rd2939;
	shr.u64 	%rd2939, %rd2007, 32;
	add.s64 	%rd2008, %rd1, %rd2004;
	st.local.u32 	[%rd2008], %rd2007;
	add.s32 	%r7516, %r7516, 1;
	setp.ne.s32 	%p1019, %r7516, 6;
	@%p1019 bra 	$L__BB0_1020;
	shr.u32 	%r5438, %r1718, 23;
	st.local.u32 	[%rd1+24], %rd2939;
	and.b32  	%r1722, %r5438, 31;
	and.b32  	%r5439, %r5438, 224;
	add.s32 	%r5440, %r5439, -128;
	shr.u32 	%r5441, %r5440, 5;
	mul.wide.u32 	%rd2009, %r5441, 4;
	sub.s64 	%rd390, %rd1, %rd2009;
	ld.local.u32 	%r7517, [%rd390+24];
	ld.local.u32 	%r7518, [%rd390+20];
	setp.eq.s32 	%p1020, %r1722, 0;
	@%p1020 bra 	$L__BB0_1023;
	shf.l.wrap.b32 	%r7517, %r7518, %r7517, %r1722;
	ld.local.u32 	%r5442, [%rd390+16];
	shf.l.wrap.b32 	%r7518, %r5442, %r7518, %r1722;
$L__BB0_1023:
	shr.u32 	%r5443, %r7517, 30;
	shf.l.wrap.b32 	%r5444, %r7518, %r7517, 2;
	shl.b32 	%r5445, %r7518, 2;
	shr.u32 	%r5446, %r5444, 31;
	add.s32 	%r5447, %r5446, %r5443;
	neg.s32 	%r5448, %r5447;
	setp.lt.s32 	%p1021, %r1718, 0;
	selp.b32 	%r7519, %r5448, %r5447, %p1021;
	xor.b32  	%r5449, %r5444, %r1718;
	shr.s32 	%r5450, %r5444, 31;
	xor.b32  	%r5451, %r5450, %r5444;
	xor.b32  	%r5452, %r5450, %r5445;
	cvt.u64.u32 	%rd2010, %r5451;
	shl.b64 	%rd2011, %rd2010, 32;
	cvt.u64.u32 	%rd2012, %r5452;
	or.b64  	%rd2013, %rd2011, %rd2012;
	cvt.rn.f64.s64 	%fd255, %rd2013;
	mul.f64 	%fd256, %fd255, 0d3BF921FB54442D19;
	cvt.rn.f32.f64 	%f3227, %fd256;
	neg.f32 	%f3228, %f3227;
	setp.lt.s32 	%p1022, %r5449, 0;
	selp.f32 	%f4631, %f3228, %f3227, %p1022;
	bra.uni 	$L__BB0_1025;
$L__BB0_1024:
	mov.f32 	%f3229, 0f00000000;
	mul.rn.f32 	%f4631, %f632, %f3229;
	mov.b32 	%r7519, 0;
$L__BB0_1025:
	add.s32 	%r5454, %r7519, 1;
	mul.rn.f32 	%f3230, %f4631, %f4631;
	and.b32  	%r5455, %r7519, 1;
	setp.eq.b32 	%p1023, %r5455, 1;
	selp.f32 	%f3231, %f4631, 0f3F800000, %p1023;
	fma.rn.f32 	%f3232, %f3230, %f3231, 0f00000000;
	fma.rn.f32 	%f3233, %f3230, 0f37CBAC00, 0fBAB607ED;
	selp.f32 	%f3234, 0fB94D4153, %f3233, %p1023;
	selp.f32 	%f3235, 0f3C0885E4, 0f3D2AAABB, %p1023;
	fma.rn.f32 	%f3236, %f3234, %f3230, %f3235;
	selp.f32 	%f3237, 0fBE2AAAA8, 0fBEFFFFFF, %p1023;
	fma.rn.f32 	%f3238, %f3236, %f3230, %f3237;
	fma.rn.f32 	%f3239, %f3238, %f3232, %f3231;
	and.b32  	%r5456, %r5454, 2;
	setp.eq.s32 	%p1024, %r5456, 0;
	mov.f32 	%f3240, 0f00000000;
	sub.f32 	%f3241, %f3240, %f3239;
	selp.f32 	%f3242, %f3239, %f3241, %p1024;
	fma.rn.f32 	%f642, %f638, %f3242, %f632;
	mul.f32 	%f3243, %f642, 0f3F22F983;
	cvt.rni.s32.f32 	%r7527, %f3243;
	cvt.rn.f32.s32 	%f3244, %r7527;
	fma.rn.f32 	%f3245, %f3244, 0fBFC90FDA, %f642;
	fma.rn.f32 	%f3246, %f3244, 0fB3A22168, %f3245;
	fma.rn.f32 	%f4633, %f3244, 0fA7C234C5, %f3246;
	abs.f32 	%f644, %f642;
	setp.ltu.f32 	%p1025, %f644, 0f47CE4780;
	mov.u32 	%r7523, %r7527;
	mov.f32 	%f4632, %f4633;
	@%p1025 bra 	$L__BB0_1033;
	setp.eq.f32 	%p1026, %f644, 0f7F800000;
	@%p1026 bra 	$L__BB0_1032;
	mov.b32 	%r1732, %f642;
	shl.b32 	%r5458, %r1732, 8;
	or.b32  	%r1733, %r5458, -2147483648;
	mov.b64 	%rd2940, 0;
	mov.b32 	%r7520, 0;
$L__BB0_1028:
	.pragma "nounroll";
	mul.wide.u32 	%rd2015, %r7520, 4;
	mov.u64 	%rd2016, __cudart_i2opi_f;
	add.s64 	%rd2017, %rd2016, %rd2015;
	ld.global.nc.u32 	%r5459, [%rd2017];
	mad.wide.u32 	%rd2018, %r5459, %r1733, %rd2940;
	shr.u64 	%rd2940, %rd2018, 32;
	add.s64 	%rd2019, %rd2, %rd2015;
	st.local.u32 	[%rd2019], %rd2018;
	add.s32 	%r7520, %r7520, 1;
	setp.ne.s32 	%p1027, %r7520, 6;
	@%p1027 bra 	$L__BB0_1028;
	shr.u32 	%r5460, %r1732, 23;
	st.local.u32 	[%rd2+24], %rd2940;
	and.b32  	%r1736, %r5460, 31;
	and.b32  	%r5461, %r5460, 224;
	add.s32 	%r5462, %r5461, -128;
	shr.u32 	%r5463, %r5462, 5;
	mul.wide.u32 	%rd2020, %r5463, 4;
	sub.s64 	%rd393, %rd2, %rd2020;
	ld.local.u32 	%r7521, [%rd393+24];
	ld.local.u32 	%r7522, [%rd393+20];
	setp.eq.s32 	%p1028, %r1736, 0;
	@%p1028 bra 	$L__BB0_1031;
	shf.l.wrap.b32 	%r7521, %r7522, %r7521, %r1736;
	ld.local.u32 	%r5464, [%rd393+16];
	shf.l.wrap.b32 	%r7522, %r5464, %r7522, %r1736;
$L__BB0_1031:
	shr.u32 	%r5465, %r7521, 30;
	shf.l.wrap.b32 	%r5466, %r7522, %r7521, 2;
	shl.b32 	%r5467, %r7522, 2;
	shr.u32 	%r5468, %r5466, 31;
	add.s32 	%r5469, %r5468, %r5465;
	neg.s32 	%r5470, %r5469;
	setp.lt.s32 	%p1029, %r1732, 0;
	selp.b32 	%r7523, %r5470, %r5469, %p1029;
	xor.b32  	%r5471, %r5466, %r1732;
	shr.s32 	%r5472, %r5466, 31;
	xor.b32  	%r5473, %r5472, %r5466;
	xor.b32  	%r5474, %r5472, %r5467;
	cvt.u64.u32 	%rd2021, %r5473;
	shl.b64 	%rd2022, %rd2021, 32;
	cvt.u64.u32 	%rd2023, %r5474;
	or.b64  	%rd2024, %rd2022, %rd2023;
	cvt.rn.f64.s64 	%fd257, %rd2024;
	mul.f64 	%fd258, %fd257, 0d3BF921FB54442D19;
	cvt.rn.f32.f64 	%f3247, %fd258;
	neg.f32 	%f3248, %f3247;
	setp.lt.s32 	%p1030, %r5471, 0;
	selp.f32 	%f4632, %f3248, %f3247, %p1030;
	bra.uni 	$L__BB0_1033;
$L__BB0_1032:
	mov.f32 	%f3249, 0f00000000;
	mul.rn.f32 	%f4632, %f642, %f3249;
	mov.b32 	%r7523, 0;
$L__BB0_1033:
	setp.ltu.f32 	%p1031, %f644, 0f47CE4780;
	mul.rn.f32 	%f3250, %f4632, %f4632;
	and.b32  	%r5476, %r7523, 1;
	setp.eq.b32 	%p1032, %r5476, 1;
	selp.f32 	%f3251, 0f3F800000, %f4632, %p1032;
	fma.rn.f32 	%f3252, %f3250, %f3251, 0f00000000;
	fma.rn.f32 	%f3253, %f3250, 0f37CBAC00, 0fBAB607ED;
	selp.f32 	%f3254, %f3253, 0fB94D4153, %p1032;
	selp.f32 	%f3255, 0f3D2AAABB, 0f3C0885E4, %p1032;
	fma.rn.f32 	%f3256, %f3254, %f3250, %f3255;
	selp.f32 	%f3257, 0fBEFFFFFF, 0fBE2AAAA8, %p1032;
	fma.rn.f32 	%f3258, %f3256, %f3250, %f3257;
	fma.rn.f32 	%f3259, %f3258, %f3252, %f3251;
	and.b32  	%r5477, %r7523, 2;
	setp.eq.s32 	%p1033, %r5477, 0;
	mov.f32 	%f3260, 0f00000000;
	sub.f32 	%f3261, %f3260, %f3259;
	selp.f32 	%f648, %f3259, %f3261, %p1033;
	@%p1031 bra 	$L__BB0_1041;
	setp.eq.f32 	%p1034, %f644, 0f7F800000;
	@%p1034 bra 	$L__BB0_1040;
	mov.b32 	%r1745, %f642;
	shl.b32 	%r5479, %r1745, 8;
	or.b32  	%r1746, %r5479, -2147483648;
	mov.b64 	%rd2941, 0;
	mov.b32 	%r7524, 0;
$L__BB0_1036:
	.pragma "nounroll";
	mul.wide.u32 	%rd2026, %r7524, 4;
	mov.u64 	%rd2027, __cudart_i2opi_f;
	add.s64 	%rd2028, %rd2027, %rd2026;
	ld.global.nc.u32 	%r5480, [%rd2028];
	mad.wide.u32 	%rd2029, %r5480, %r1746, %rd2941;
	shr.u64 	%rd2941, %rd2029, 32;
	add.s64 	%rd2030, %rd1, %rd2026;
	st.local.u32 	[%rd2030], %rd2029;
	add.s32 	%r7524, %r7524, 1;
	setp.ne.s32 	%p1035, %r7524, 6;
	@%p1035 bra 	$L__BB0_1036;
	shr.u32 	%r5481, %r1745, 23;
	st.local.u32 	[%rd1+24], %rd2941;
	and.b32  	%r1749, %r5481, 31;
	and.b32  	%r5482, %r5481, 224;
	add.s32 	%r5483, %r5482, -128;
	shr.u32 	%r5484, %r5483, 5;
	mul.wide.u32 	%rd2031, %r5484, 4;
	sub.s64 	%rd396, %rd1, %rd2031;
	ld.local.u32 	%r7525, [%rd396+24];
	ld.local.u32 	%r7526, [%rd396+20];
	setp.eq.s32 	%p1036, %r1749, 0;
	@%p1036 bra 	$L__BB0_1039;
	shf.l.wrap.b32 	%r7525, %r7526, %r7525, %r1749;
	ld.local.u32 	%r5485, [%rd396+16];
	shf.l.wrap.b32 	%r7526, %r5485, %r7526, %r1749;
$L__BB0_1039:
	shr.u32 	%r5486, %r7525, 30;
	shf.l.wrap.b32 	%r5487, %r7526, %r7525, 2;
	shl.b32 	%r5488, %r7526, 2;
	shr.u32 	%r5489, %r5487, 31;
	add.s32 	%r5490, %r5489, %r5486;
	neg.s32 	%r5491, %r5490;
	setp.lt.s32 	%p1037, %r1745, 0;
	selp.b32 	%r7527, %r5491, %r5490, %p1037;
	xor.b32  	%r5492, %r5487, %r1745;
	shr.s32 	%r5493, %r5487, 31;
	xor.b32  	%r5494, %r5493, %r5487;
	xor.b32  	%r5495, %r5493, %r5488;
	cvt.u64.u32 	%rd2032, %r5494;
	shl.b64 	%rd2033, %rd2032, 32;
	cvt.u64.u32 	%rd2034, %r5495;
	or.b64  	%rd2035, %rd2033, %rd2034;
	cvt.rn.f64.s64 	%fd259, %rd2035;
	mul.f64 	%fd260, %fd259, 0d3BF921FB54442D19;
	cvt.rn.f32.f64 	%f3262, %fd260;
	neg.f32 	%f3263, %f3262;
	setp.lt.s32 	%p1038, %r5492, 0;
	selp.f32 	%f4633, %f3263, %f3262, %p1038;
	bra.uni 	$L__BB0_1041;
$L__BB0_1040:
	mov.f32 	%f3264, 0f00000000;
	mul.rn.f32 	%f4633, %f642, %f3264;
	mov.b32 	%r7527, 0;
$L__BB0_1041:
	add.s32 	%r5497, %r7527, 1;
	mul.rn.f32 	%f3265, %f4633, %f4633;
	and.b32  	%r5498, %r7527, 1;
	setp.eq.b32 	%p1039, %r5498, 1;
	selp.f32 	%f3266, %f4633, 0f3F800000, %p1039;
	fma.rn.f32 	%f3267, %f3265, %f3266, 0f00000000;
	fma.rn.f32 	%f3268, %f3265, 0f37CBAC00, 0fBAB607ED;
	selp.f32 	%f3269, 0fB94D4153, %f3268, %p1039;
	selp.f32 	%f3270, 0f3C0885E4, 0f3D2AAABB, %p1039;
	fma.rn.f32 	%f3271, %f3269, %f3265, %f3270;
	selp.f32 	%f3272, 0fBE2AAAA8, 0fBEFFFFFF, %p1039;
	fma.rn.f32 	%f3273, %f3271, %f3265, %f3272;
	fma.rn.f32 	%f3274, %f3273, %f3267, %f3266;
	and.b32  	%r5499, %r5497, 2;
	setp.eq.s32 	%p1040, %r5499, 0;
	mov.f32 	%f3275, 0f00000000;
	sub.f32 	%f3276, %f3275, %f3274;
	selp.f32 	%f3277, %f3274, %f3276, %p1040;
	fma.rn.f32 	%f652, %f648, %f3277, %f642;
	mul.f32 	%f3278, %f652, 0f3F22F983;
	cvt.rni.s32.f32 	%r7535, %f3278;
	cvt.rn.f32.s32 	%f3279, %r7535;
	fma.rn.f32 	%f3280, %f3279, 0fBFC90FDA, %f652;
	fma.rn.f32 	%f3281, %f3279, 0fB3A22168, %f3280;
	fma.rn.f32 	%f4635, %f3279, 0fA7C234C5, %f3281;
	abs.f32 	%f654, %f652;
	setp.ltu.f32 	%p1041, %f654, 0f47CE4780;
	mov.u32 	%r7531, %r7535;
	mov.f32 	%f4634, %f4635;
	@%p1041 bra 	$L__BB0_1049;
	setp.eq.f32 	%p1042, %f654, 0f7F800000;
	@%p1042 bra 	$L__BB0_1048;
	mov.b32 	%r1759, %f652;
	shl.b32 	%r5501, %r1759, 8;
	or.b32  	%r1760, %r5501, -2147483648;
	mov.b64 	%rd2942, 0;
	mov.b32 	%r7528, 0;
$L__BB0_1044:
	.pragma "nounroll";
	mul.wide.u32 	%rd2037, %r7528, 4;
	mov.u64 	%rd2038, __cudart_i2opi_f;
	add.s64 	%rd2039, %rd2038, %rd2037;
	ld.global.nc.u32 	%r5502, [%rd2039];
	mad.wide.u32 	%rd2040, %r5502, %r1760, %rd2942;
	shr.u64 	%rd2942, %rd2040, 32;
	add.s64 	%rd2041, %rd2, %rd2037;
	st.local.u32 	[%rd2041], %rd2040;
	add.s32 	%r7528, %r7528, 1;
	setp.ne.s32 	%p1043, %r7528, 6;
	@%p1043 bra 	$L__BB0_1044;
	shr.u32 	%r5503, %r1759, 23;
	st.local.u32 	[%rd2+24], %rd2942;
	and.b32  	%r1763, %r5503, 31;
	and.b32  	%r5504, %r5503, 224;
	add.s32 	%r5505, %r5504, -128;
	shr.u32 	%r5506, %r5505, 5;
	mul.wide.u32 	%rd2042, %r5506, 4;
	sub.s64 	%rd399, %rd2, %rd2042;
	ld.local.u32 	%r7529, [%rd399+24];
	ld.local.u32 	%r7530, [%rd399+20];
	setp.eq.s32 	%p1044, %r1763, 0;
	@%p1044 bra 	$L__BB0_1047;
	shf.l.wrap.b32 	%r7529, %r7530, %r7529, %r1763;
	ld.local.u32 	%r5507, [%rd399+16];
	shf.l.wrap.b32 	%r7530, %r5507, %r7530, %r1763;
$L__BB0_1047:
	shr.u32 	%r5508, %r7529, 30;
	shf.l.wrap.b32 	%r5509, %r7530, %r7529, 2;
	shl.b32 	%r5510, %r7530, 2;
	shr.u32 	%r5511, %r5509, 31;
	add.s32 	%r5512, %r5511, %r5508;
	neg.s32 	%r5513, %r5512;
	setp.lt.s32 	%p1045, %r1759, 0;
	selp.b32 	%r7531, %r5513, %r5512, %p1045;
	xor.b32  	%r5514, %r5509, %r1759;
	shr.s32 	%r5515, %r5509, 31;
	xor.b32  	%r5516, %r5515, %r5509;
	xor.b32  	%r5517, %r5515, %r5510;
	cvt.u64.u32 	%rd2043, %r5516;
	shl.b64 	%rd2044, %rd2043, 32;
	cvt.u64.u32 	%rd2045, %r5517;
	or.b64  	%rd2046, %rd2044, %rd2045;
	cvt.rn.f64.s64 	%fd261, %rd2046;
	mul.f64 	%fd262, %fd261, 0d3BF921FB54442D19;
	cvt.rn.f32.f64 	%f3282, %fd262;
	neg.f32 	%f3283, %f3282;
	setp.lt.s32 	%p1046, %r5514, 0;
	selp.f32 	%f4634, %f3283, %f3282, %p1046;
	bra.uni 	$L__BB0_1049;
$L__BB0_1048:
	mov.f32 	%f3284, 0f00000000;
	mul.rn.f32 	%f4634, %f652, %f3284;
	mov.b32 	%r7531, 0;
$L__BB0_1049:
	setp.ltu.f32 	%p1047, %f654, 0f47CE4780;
	mul.rn.f32 	%f3285, %f4634, %f4634;
	and.b32  	%r5519, %r7531, 1;
	setp.eq.b32 	%p1048, %r5519, 1;
	selp.f32 	%f3286, 0f3F800000, %f4634, %p1048;
	fma.rn.f32 	%f3287, %f3285, %f3286, 0f00000000;
	fma.rn.f32 	%f3288, %f3285, 0f37CBAC00, 0fBAB607ED;
	selp.f32 	%f3289, %f3288, 0fB94D4153, %p1048;
	selp.f32 	%f3290, 0f3D2AAABB, 0f3C0885E4, %p1048;
	fma.rn.f32 	%f3291, %f3289, %f3285, %f3290;
	selp.f32 	%f3292, 0fBEFFFFFF, 0fBE2AAAA8, %p1048;
	fma.rn.f32 	%f3293, %f3291, %f3285, %f3292;
	fma.rn.f32 	%f3294, %f3293, %f3287, %f3286;
	and.b32  	%r5520, %r7531, 2;
	setp.eq.s32 	%p1049, %r5520, 0;
	mov.f32 	%f3295, 0f00000000;
	sub.f32 	%f3296, %f3295, %f3294;
	selp.f32 	%f658, %f3294, %f3296, %p1049;
	@%p1047 bra 	$L__BB0_1057;
	setp.eq.f32 	%p1050, %f654, 0f7F800000;
	@%p1050 bra 	$L__BB0_1056;
	mov.b32 	%r1772, %f652;
	shl.b32 	%r5522, %r1772, 8;
	or.b32  	%r1773, %r5522, -2147483648;
	mov.b64 	%rd2943, 0;
	mov.b32 	%r7532, 0;
$L__BB0_1052:
	.pragma "nounroll";
	mul.wide.u32 	%rd2048, %r7532, 4;
	mov.u64 	%rd2049, __cudart_i2opi_f;
	add.s64 	%rd2050, %rd2049, %rd2048;
	ld.global.nc.u32 	%r5523, [%rd2050];
	mad.wide.u32 	%rd2051, %r5523, %r1773, %rd2943;
	shr.u64 	%rd2943, %rd2051, 32;
	add.s64 	%rd2052, %rd1, %rd2048;
	st.local.u32 	[%rd2052], %rd2051;
	add.s32 	%r7532, %r7532, 1;
	setp.ne.s32 	%p1051, %r7532, 6;
	@%p1051 bra 	$L__BB0_1052;
	shr.u32 	%r5524, %r1772, 23;
	st.local.u32 	[%rd1+24], %rd2943;
	and.b32  	%r1776, %r5524, 31;
	and.b32  	%r5525, %r5524, 224;
	add.s32 	%r5526, %r5525, -128;
	shr.u32 	%r5527, %r5526, 5;
	mul.wide.u32 	%rd2053, %r5527, 4;
	sub.s64 	%rd402, %rd1, %rd2053;
	ld.local.u32 	%r7533, [%rd402+24];
	ld.local.u32 	%r7534, [%rd402+20];
	setp.eq.s32 	%p1052, %r1776, 0;
	@%p1052 bra 	$L__BB0_1055;
	shf.l.wrap.b32 	%r7533, %r7534, %r7533, %r1776;
	ld.local.u32 	%r5528, [%rd402+16];
	shf.l.wrap.b32 	%r7534, %r5528, %r7534, %r1776;
$L__BB0_1055:
	shr.u32 	%r5529, %r7533, 30;
	shf.l.wrap.b32 	%r5530, %r7534, %r7533, 2;
	shl.b32 	%r5531, %r7534, 2;
	shr.u32 	%r5532, %r5530, 31;
	add.s32 	%r5533, %r5532, %r5529;
	neg.s32 	%r5534, %r5533;
	setp.lt.s32 	%p1053, %r1772, 0;
	selp.b32 	%r7535, %r5534, %r5533, %p1053;
	xor.b32  	%r5535, %r5530, %r1772;
	shr.s32 	%r5536, %r5530, 31;
	xor.b32  	%r5537, %r5536, %r5530;
	xor.b32  	%r5538, %r5536, %r5531;
	cvt.u64.u32 	%rd2054, %r5537;
	shl.b64 	%rd2055, %rd2054, 32;
	cvt.u64.u32 	%rd2056, %r5538;
	or.b64  	%rd2057, %rd2055, %rd2056;
	cvt.rn.f64.s64 	%fd263, %rd2057;
	mul.f64 	%fd264, %fd263, 0d3BF921FB54442D19;
	cvt.rn.f32.f64 	%f3297, %fd264;
	neg.f32 	%f3298, %f3297;
	setp.lt.s32 	%p1054, %r5535, 0;
	selp.f32 	%f4635, %f3298, %f3297, %p1054;
	bra.uni 	$L__BB0_1057;
$L__BB0_1056:
	mov.f32 	%f3299, 0f00000000;
	mul.rn.f32 	%f4635, %f652, %f3299;
	mov.b32 	%r7535, 0;
$L__BB0_1057:
	add.s32 	%r5540, %r7535, 1;
	mul.rn.f32 	%f3300, %f4635, %f4635;
	and.b32  	%r5541, %r7535, 1;
	setp.eq.b32 	%p1055, %r5541, 1;
	selp.f32 	%f3301, %f4635, 0f3F800000, %p1055;
	fma.rn.f32 	%f3302, %f3300, %f3301, 0f00000000;
	fma.rn.f32 	%f3303, %f3300, 0f37CBAC00, 0fBAB607ED;
	selp.f32 	%f3304, 0fB94D4153, %f3303, %p1055;
	selp.f32 	%f3305, 0f3C0885E4, 0f3D2AAABB, %p1055;
	fma.rn.f32 	%f3306, %f3304, %f3300, %f3305;
	selp.f32 	%f3307, 0fBE2AAAA8, 0fBEFFFFFF, %p1055;
	fma.rn.f32 	%f3308, %f3306, %f3300, %f3307;
	fma.rn.f32 	%f3309, %f3308, %f3302, %f3301;
	and.b32  	%r5542, %r5540, 2;
	setp.eq.s32 	%p1056, %r5542, 0;
	mov.f32 	%f3310, 0f00000000;
	sub.f32 	%f3311, %f3310, %f3309;
	selp.f32 	%f3312, %f3309, %f3311, %p1056;
	fma.rn.f32 	%f662, %f658, %f3312, %f652;
	mul.f32 	%f3313, %f662, 0f3F22F983;
	cvt.rni.s32.f32 	%r7543, %f3313;
	cvt.rn.f32.s32 	%f3314, %r7543;
	fma.rn.f32 	%f3315, %f3314, 0fBFC90FDA, %f662;
	fma.rn.f32 	%f3316, %f3314, 0fB3A22168, %f3315;
	fma.rn.f32 	%f4637, %f3314, 0fA7C234C5, %f3316;
	abs.f32 	%f664, %f662;
	setp.ltu.f32 	%p1057, %f664, 0f47CE4780;
	mov.u32 	%r7539, %r7543;
	mov.f32 	%f4636, %f4637;
	@%p1057 bra 	$L__BB0_1065;
	setp.eq.f32 	%p1058, %f664, 0f7F800000;
	@%p1058 bra 	$L__BB0_1064;
	mov.b32 	%r1786, %f662;
	shl.b32 	%r5544, %r1786, 8;
	or.b32  	%r1787, %r5544, -2147483648;
	mov.b64 	%rd2944, 0;
	mov.b32 	%r7536, 0;
$L__BB0_1060:
	.pragma "nounroll";
	mul.wide.u32 	%rd2059, %r7536, 4;
	mov.u64 	%rd2060, __cudart_i2opi_f;
	add.s64 	%rd2061, %rd2060, %rd2059;
	ld.global.nc.u32 	%r5545, [%rd2061];
	mad.wide.u32 	%rd2062, %r5545, %r1787, %rd2944;
	shr.u64 	%rd2944, %rd2062, 32;
	add.s64 	%rd2063, %rd2, %rd2059;
	st.local.u32 	[%rd2063], %rd2062;
	add.s32 	%r7536, %r7536, 1;
	setp.ne.s32 	%p1059, %r7536, 6;
	@%p1059 bra 	$L__BB0_1060;
	shr.u32 	%r5546, %r1786, 23;
	st.local.u32 	[%rd2+24], %rd2944;
	and.b32  	%r1790, %r5546, 31;
	and.b32  	%r5547, %r5546, 224;
	add.s32 	%r5548, %r5547, -128;
	shr.u32 	%r5549, %r5548, 5;
	mul.wide.u32 	%rd2064, %r5549, 4;
	sub.s64 	%rd405, %rd2, %rd2064;
	ld.local.u32 	%r7537, [%rd405+24];
	ld.local.u32 	%r7538, [%rd405+20];
	setp.eq.s32 	%p1060, %r1790, 0;
	@%p1060 bra 	$L__BB0_1063;
	shf.l.wrap.b32 	%r7537, %r7538, %r7537, %r1790;
	ld.local.u32 	%r5550, [%rd405+16];
	shf.l.wrap.b32 	%r7538, %r5550, %r7538, %r1790;
$L__BB0_1063:
	shr.u32 	%r5551, %r7537, 30;
	shf.l.wrap.b32 	%r5552, %r7538, %r7537, 2;
	shl.b32 	%r5553, %r7538, 2;
	shr.u32 	%r5554, %r5552, 31;
	add.s32 	%r5555, %r5554, %r5551;
	neg.s32 	%r5556, %r5555;
	setp.lt.s32 	%p1061, %r1786, 0;
	selp.b32 	%r7539, %r5556, %r5555, %p1061;
	xor.b32  	%r5557, %r5552, %r1786;
	shr.s32 	%r5558, %r5552, 31;
	xor.b32  	%r5559, %r5558, %r5552;
	xor.b32  	%r5560, %r5558, %r5553;
	cvt.u64.u32 	%rd2065, %r5559;
	shl.b64 	%rd2066, %rd2065, 32;
	cvt.u64.u32 	%rd2067, %r5560;
	or.b64  	%rd2068, %rd2066, %rd2067;
	cvt.rn.f64.s64 	%fd265, %rd2068;
	mul.f64 	%fd266, %fd265, 0d3BF921FB54442D19;
	cvt.rn.f32.f64 	%f3317, %fd266;
	neg.f32 	%f3318, %f3317;
	setp.lt.s32 	%p1062, %r5557, 0;
	selp.f32 	%f4636, %f3318, %f3317, %p1062;
	bra.uni 	$L__BB0_1065;
$L__BB0_1064:
	mov.f32 	%f3319, 0f00000000;
	mul.rn.f32 	%f4636, %f662, %f3319;
	mov.b32 	%r7539, 0;
$L__BB0_1065:
	setp.ltu.f32 	%p1063, %f664, 0f47CE4780;
	mul.rn.f32 	%f3320, %f4636, %f4636;
	and.b32  	%r5562, %r7539, 1;
	setp.eq.b32 	%p1064, %r5562, 1;
	selp.f32 	%f3321, 0f3F800000, %f4636, %p1064;
	fma.rn.f32 	%f3322, %f3320, %f3321, 0f00000000;
	fma.rn.f32 	%f3323, %f3320, 0f37CBAC00, 0fBAB607ED;
	selp.f32 	%f3324, %f3323, 0fB94D4153, %p1064;
	selp.f32 	%f3325, 0f3D2AAABB, 0f3C0885E4, %p1064;
	fma.rn.f32 	%f3326, %f3324, %f3320, %f3325;
	selp.f32 	%f3327, 0fBEFFFFFF, 0fBE2AAAA8, %p1064;
	fma.rn.f32 	%f3328, %f3326, %f3320, %f3327;
	fma.rn.f32 	%f3329, %f3328, %f3322, %f3321;
	and.b32  	%r5563, %r7539, 2;
	setp.eq.s32 	%p1065, %r5563, 0;
	mov.f32 	%f3330, 0f00000000;
	sub.f32 	%f3331, %f3330, %f3329;
	selp.f32 	%f668, %f3329, %f3331, %p1065;
	@%p1063 bra 	$L__BB0_1073;
	setp.eq.f32 	%p1066, %f664, 0f7F800000;
	@%p1066 bra 	$L__BB0_1072;
	mov.b32 	%r1799, %f662;
	shl.b32 	%r5565, %r1799, 8;
	or.b32  	%r1800, %r5565, -2147483648;
	mov.b64 	%rd2945, 0;
	mov.b32 	%r7540, 0;
$L__BB0_1068:
	.pragma "nounroll";
	mul.wide.u32 	%rd2070, %r7540, 4;
	mov.u64 	%rd2071, __cudart_i2opi_f;
	add.s64 	%rd2072, %rd2071, %rd2070;
	ld.global.nc.u32 	%r5566, [%rd2072];
	mad.wide.u32 	%rd2073, %r5566, %r1800, %rd2945;
	shr.u64 	%rd2945, %rd2073, 32;
	add.s64 	%rd2074, %rd1, %rd2070;
	st.local.u32 	[%rd2074], %rd2073;
	add.s32 	%r7540, %r7540, 1;
	setp.ne.s32 	%p1067, %r7540, 6;
	@%p1067 bra 	$L__BB0_1068;
	shr.u32 	%r5567, %r1799, 23;
	st.local.u32 	[%rd1+24], %rd2945;
	and.b32  	%r1803, %r5567, 31;
	and.b32  	%r5568, %r5567, 224;
	add.s32 	%r5569, %r5568, -128;
	shr.u32 	%r5570, %r5569, 5;
	mul.wide.u32 	%rd2075, %r5570, 4;
	sub.s64 	%rd408, %rd1, %rd2075;
	ld.local.u32 	%r7541, [%rd408+24];
	ld.local.u32 	%r7542, [%rd408+20];
	setp.eq.s32 	%p1068, %r1803, 0;
	@%p1068 bra 	$L__BB0_1071;
	shf.l.wrap.b32 	%r7541, %r7542, %r7541, %r1803;
	ld.local.u32 	%r5571, [%rd408+16];
	shf.l.wrap.b32 	%r7542, %r5571, %r7542, %r1803;
$L__BB0_1071:
	shr.u32 	%r5572, %r7541, 30;
	shf.l.wrap.b32 	%r5573, %r7542, %r7541, 2;
	shl.b32 	%r5574, %r7542, 2;
	shr.u32 	%r5575, %r5573, 31;
	add.s32 	%r5576, %r5575, %r5572;
	neg.s32 	%r5577, %r5576;
	setp.lt.s32 	%p1069, %r1799, 0;
	selp.b32 	%r7543, %r5577, %r5576, %p1069;
	xor.b32  	%r5578, %r5573, %r1799;
	shr.s32 	%r5579, %r5573, 31;
	xor.b32  	%r5580, %r5579, %r5573;
	xor.b32  	%r5581, %r5579, %r5574;
	cvt.u64.u32 	%rd2076, %r5580;
	shl.b64 	%rd2077, %rd2076, 32;
	cvt.u64.u32 	%rd2078, %r5581;
	or.b64  	%rd2079, %rd2077, %rd2078;
	cvt.rn.f64.s64 	%fd267, %rd2079;
	mul.f64 	%fd268, %fd267, 0d3BF921FB54442D19;
	cvt.rn.f32.f64 	%f3332, %fd268;
	neg.f32 	%f3333, %f3332;
	setp.lt.s32 	%p1070, %r5578, 0;
	selp.f32 	%f4637, %f3333, %f3332, %p1070;
	bra.uni 	$L__BB0_1073;
$L__BB0_1072:
	mov.f32 	%f3334, 0f00000000;
	mul.rn.f32 	%f4637, %f662, %f3334;
	mov.b32 	%r7543, 0;
$L__BB0_1073:
	add.s32 	%r5583, %r7543, 1;
	mul.rn.f32 	%f3335, %f4637, %f4637;
	and.b32  	%r5584, %r7543, 1;
	setp.eq.b32 	%p1071, %r5584, 1;
	selp.f32 	%f3336, %f4637, 0f3F800000, %p1071;
	fma.rn.f32 	%f3337, %f3335, %f3336, 0f00000000;
	fma.rn.f32 	%f3338, %f3335, 0f37CBAC00, 0fBAB607ED;
	selp.f32 	%f3339, 0fB94D4153, %f3338, %p1071;
	selp.f32 	%f3340, 0f3C0885E4, 0f3D2AAABB, %p1071;
	fma.rn.f32 	%f3341, %f3339, %f3335, %f3340;
	selp.f32 	%f3342, 0fBE2AAAA8, 0fBEFFFFFF, %p1071;
	fma.rn.f32 	%f3343, %f3341, %f3335, %f3342;
	fma.rn.f32 	%f3344, %f3343, %f3337, %f3336;
	and.b32  	%r5585, %r5583, 2;
	setp.eq.s32 	%p1072, %r5585, 0;
	mov.f32 	%f3345, 0f00000000;
	sub.f32 	%f3346, %f3345, %f3344;
	selp.f32 	%f3347, %f3344, %f3346, %p1072;
	fma.rn.f32 	%f672, %f668, %f3347, %f662;
	mul.f32 	%f3348, %f672, 0f3F22F983;
	cvt.rni.s32.f32 	%r7551, %f3348;
	cvt.rn.f32.s32 	%f3349, %r7551;
	fma.rn.f32 	%f3350, %f3349, 0fBFC90FDA, %f672;
	fma.rn.f32 	%f3351, %f3349, 0fB3A22168, %f3350;
	fma.rn.f32 	%f4639, %f3349, 0fA7C234C5, %f3351;
	abs.f32 	%f674, %f672;
	setp.ltu.f32 	%p1073, %f674, 0f47CE4780;
	mov.u32 	%r7547, %r7551;
	mov.f32 	%f4638, %f4639;
	@%p1073 bra 	$L__BB0_1081;
	setp.eq.f32 	%p1074, %f674, 0f7F800000;
	@%p1074 bra 	$L__BB0_1080;
	mov.b32 	%r1813, %f672;
	shl.b32 	%r5587, %r1813, 8;
	or.b32  	%r1814, %r5587, -2147483648;
	mov.b64 	%rd2946, 0;
	mov.b32 	%r7544, 0;
$L__BB0_1076:
	.pragma "nounroll";
	mul.wide.u32 	%rd2081, %r7544, 4;
	mov.u64 	%rd2082, __cudart_i2opi_f;
	add.s64 	%rd2083, %rd2082, %rd2081;
	ld.global.nc.u32 	%r5588, [%rd2083];
	mad.wide.u32 	%rd2084, %r5588, %r1814, %rd2946;
	shr.u64 	%rd2946, %rd2084, 32;
	add.s64 	%rd2085, %rd2, %rd2081;
	st.local.u32 	[%rd2085], %rd2084;
	add.s32 	%r7544, %r7544, 1;
	setp.ne.s32 	%p1075, %r7544, 6;
	@%p1075 bra 	$L__BB0_1076;
	shr.u32 	%r5589, %r1813, 23;
	st.local.u32 	[%rd2+24], %rd2946;
	and.b32  	%r1817, %r5589, 31;
	and.b32  	%r5590, %r5589, 224;
	add.s32 	%r5591, %r5590, -128;
	shr.u32 	%r5592, %r5591, 5;
	mul.wide.u32 	%rd2086, %r5592, 4;
	sub.s64 	%rd411, %rd2, %rd2086;
	ld.local.u32 	%r7545, [%rd411+24];
	ld.local.u32 	%r7546, [%rd411+20];
	setp.eq.s32 	%p1076, %r1817, 0;
	@%p1076 bra 	$L__BB0_1079;
	shf.l.wrap.b32 	%r7545, %r7546, %r7545, %r1817;
	ld.local.u32 	%r5593, [%rd411+16];
	shf.l.wrap.b32 	%r7546, %r5593, %r7546, %r1817;
$L__BB0_1079:
	shr.u32 	%r5594, %r7545, 30;
	shf.l.wrap.b32 	%r5595, %r7546, %r7545, 2;
	shl.b32 	%r5596, %r7546, 2;
	shr.u32 	%r5597, %r5595, 31;
	add.s32 	%r5598, %r5597, %r5594;
	neg.s32 	%r5599, %r5598;
	setp.lt.s32 	%p1077, %r1813, 0;
	selp.b32 	%r7547, %r5599, %r5598, %p1077;
	xor.b32  	%r5600, %r5595, %r1813;
	shr.s32 	%r5601, %r5595, 31;
	xor.b32  	%r5602, %r5601, %r5595;
	xor.b32  	%r5603, %r5601, %r5596;
	cvt.u64.u32 	%rd2087, %r5602;
	shl.b64 	%rd2088, %rd2087, 32;
	cvt.u64.u32 	%rd2089, %r5603;
	or.b64  	%rd2090, %rd2088, %rd2089;
	cvt.rn.f64.s64 	%fd269, %rd2090;
	mul.f64 	%fd270, %fd269, 0d3BF921FB54442D19;
	cvt.rn.f32.f64 	%f3352, %fd270;
	neg.f32 	%f3353, %f3352;
	setp.lt.s32 	%p1078, %r5600, 0;
	selp.f32 	%f4638, %f3353, %f3352, %p1078;
	bra.uni 	$L__BB0_1081;
$L__BB0_1080:
	mov.f32 	%f3354, 0f00000000;
	mul.rn.f32 	%f4638, %f672, %f3354;
	mov.b32 	%r7547, 0;
$L__BB0_1081:
	setp.ltu.f32 	%p1079, %f674, 0f47CE4780;
	mul.rn.f32 	%f3355, %f4638, %f4638;
	and.b32  	%r5605, %r7547, 1;
	setp.eq.b32 	%p1080, %r5605, 1;
	selp.f32 	%f3356, 0f3F800000, %f4638, %p1080;
	fma.rn.f32 	%f3357, %f3355, %f3356, 0f00000000;
	fma.rn.f32 	%f3358, %f3355, 0f37CBAC00, 0fBAB607ED;
	selp.f32 	%f3359, %f3358, 0fB94D4153, %p1080;
	selp.f32 	%f3360, 0f3D2AAABB, 0f3C0885E4, %p1080;
	fma.rn.f32 	%f3361, %f3359, %f3355, %f3360;
	selp.f32 	%f3362, 0fBEFFFFFF, 0fBE2AAAA8, %p1080;
	fma.rn.f32 	%f3363, %f3361, %f3355, %f3362;
	fma.rn.f32 	%f3364, %f3363, %f3357, %f3356;
	and.b32  	%r5606, %r7547, 2;
	setp.eq.s32 	%p1081, %r5606, 0;
	mov.f32 	%f3365, 0f00000000;
	sub.f32 	%f3366, %f3365, %f3364;
	selp.f32 	%f678, %f3364, %f3366, %p1081;
	@%p1079 bra 	$L__BB0_1089;
	setp.eq.f32 	%p1082, %f674, 0f7F800000;
	@%p1082 bra 	$L__BB0_1088;
	mov.b32 	%r1826, %f672;
	shl.b32 	%r5608, %r1826, 8;
	or.b32  	%r1827, %r5608, -2147483648;
	mov.b64 	%rd2947, 0;
	mov.b32 	%r7548, 0;
$L__BB0_1084:
	.pragma "nounroll";
	mul.wide.u32 	%rd2092, %r7548, 4;
	mov.u64 	%rd2093, __cudart_i2opi_f;
	add.s64 	%rd2094, %rd2093, %rd2092;
	ld.global.nc.u32 	%r5609, [%rd2094];
	mad.wide.u32 	%rd2095, %r5609, %r1827, %rd2947;
	shr.u64 	%rd2947, %rd2095, 32;
	add.s64 	%rd2096, %rd1, %rd2092;
	st.local.u32 	[%rd2096], %rd2095;
	add.s32 	%r7548, %r7548, 1;
	setp.ne.s32 	%p1083, %r7548, 6;
	@%p1083 bra 	$L__BB0_1084;
	shr.u32 	%r5610, %r1826, 23;
	st.local.u32 	[%rd1+24], %rd2947;
	and.b32  	%r1830, %r5610, 31;
	and.b32  	%r5611, %r5610, 224;
	add.s32 	%r5612, %r5611, -128;
	shr.u32 	%r5613, %r5612, 5;
	mul.wide.u32 	%rd2097, %r5613, 4;
	sub.s64 	%rd414, %rd1, %rd2097;
	ld.local.u32 	%r7549, [%rd414+24];
	ld.local.u32 	%r7550, [%rd414+20];
	setp.eq.s32 	%p1084, %r1830, 0;
	@%p1084 bra 	$L__BB0_1087;
	shf.l.wrap.b32 	%r7549, %r7550, %r7549, %r1830;
	ld.local.u32 	%r5614, [%rd414+16];
	shf.l.wrap.b32 	%r7550, %r5614, %r7550, %r1830;
$L__BB0_1087:
	shr.u32 	%r5615, %r7549, 30;
	shf.l.wrap.b32 	%r5616, %r7550, %r7549, 2;
	shl.b32 	%r5617, %r7550, 2;
	shr.u32 	%r5618, %r5616, 31;
	add.s32 	%r5619, %r5618, %r5615;
	neg.s32 	%r5620, %r5619;
	setp.lt.s32 	%p1085, %r1826, 0;
	selp.b32 	%r7551, %r5620, %r5619, %p1085;
	xor.b32  	%r5621, %r5616, %r1826;
	shr.s32 	%r5622, %r5616, 31;
	xor.b32  	%r5623, %r5622, %r5616;
	xor.b32  	%r5624, %r5622, %r5617;
	cvt.u64.u32 	%rd2098, %r5623;
	shl.b64 	%rd2099, %rd2098, 32;
	cvt.u64.u32 	%rd2100, %r5624;
	or.b64  	%rd2101, %rd2099, %rd2100;
	cvt.rn.f64.s64 	%fd271, %rd2101;
	mul.f64 	%fd272, %fd271, 0d3BF921FB54442D19;
	cvt.rn.f32.f64 	%f3367, %fd272;
	neg.f32 	%f3368, %f3367;
	setp.lt.s32 	%p1086, %r5621, 0;
	selp.f32 	%f4639, %f3368, %f3367, %p1086;
	bra.uni 	$L__BB0_1089;
$L__BB0_1088:
	mov.f32 	%f3369, 0f00000000;
	mul.rn.f32 	%f4639, %f672, %f3369;
	mov.b32 	%r7551, 0;
$L__BB0_1089:
	add.s32 	%r5626, %r7551, 1;
	mul.rn.f32 	%f3370, %f4639, %f4639;
	and.b32  	%r5627, %r7551, 1;
	setp.eq.b32 	%p1087, %r5627, 1;
	selp.f32 	%f3371, %f4639, 0f3F800000, %p1087;
	fma.rn.f32 	%f3372, %f3370, %f3371, 0f00000000;
	fma.rn.f32 	%f3373, %f3370, 0f37CBAC00, 0fBAB607ED;
	selp.f32 	%f3374, 0fB94D4153, %f3373, %p1087;
	selp.f32 	%f3375, 0f3C0885E4, 0f3D2AAABB, %p1087;
	fma.rn.f32 	%f3376, %f3374, %f3370, %f3375;
	selp.f32 	%f3377, 0fBE2AAAA8, 0fBEFFFFFF, %p1087;
	fma.rn.f32 	%f3378, %f3376, %f3370, %f3377;
	fma.rn.f32 	%f3379, %f3378, %f3372, %f3371;
	and.b32  	%r5628, %r5626, 2;
	setp.eq.s32 	%p1088, %r5628, 0;
	mov.f32 	%f3380, 0f00000000;
	sub.f32 	%f3381, %f3380, %f3379;
	selp.f32 	%f3382, %f3379, %f3381, %p1088;
	fma.rn.f32 	%f682, %f678, %f3382, %f672;
	mul.f32 	%f3383, %f682, 0f3F22F983;
	cvt.rni.s32.f32 	%r7559, %f3383;
	cvt.rn.f32.s32 	%f3384, %r7559;
	fma.rn.f32 	%f3385, %f3384, 0fBFC90FDA, %f682;
	fma.rn.f32 	%f3386, %f3384, 0fB3A22168, %f3385;
	fma.rn.f32 	%f4641, %f3384, 0fA7C234C5, %f3386;
	abs.f32 	%f684, %f682;
	setp.ltu.f32 	%p1089, %f684, 0f47CE4780;
	mov.u32 	%r7555, %r7559;
	mov.f32 	%f4640, %f4641;
	@%p1089 bra 	$L__BB0_1097;
	setp.eq.f32 	%p1090, %f684, 0f7F800000;
	@%p1090 bra 	$L__BB0_1096;
	mov.b32 	%r1840, %f682;
	shl.b32 	%r5630, %r1840, 8;
	or.b32  	%r1841, %r5630, -2147483648;
	mov.b64 	%rd2948, 0;
	mov.b32 	%r7552, 0;
$L__BB0_1092:
	.pragma "nounroll";
	mul.wide.u32 	%rd2103, %r7552, 4;
	mov.u64 	%rd2104, __cudart_i2opi_f;
	add.s64 	%rd2105, %rd2104, %rd2103;
	ld.global.nc.u32 	%r5631, [%rd2105];
	mad.wide.u32 	%rd2106, %r5631, %r1841, %rd2948;
	shr.u64 	%rd2948, %rd2106, 32;
	add.s64 	%rd2107, %rd2, %rd2103;
	st.local.u32 	[%rd2107], %rd2106;
	add.s32 	%r7552, %r7552, 1;
	setp.ne.s32 	%p1091, %r7552, 6;
	@%p1091 bra 	$L__BB0_1092;
	shr.u32 	%r5632, %r1840, 23;
	st.local.u32 	[%rd2+24], %rd2948;
	and.b32  	%r1844, %r5632, 31;
	and.b32  	%r5633, %r5632, 224;
	add.s32 	%r5634, %r5633, -128;
	shr.u32 	%r5635, %r5634, 5;
	mul.wide.u32 	%rd2108, %r5635, 4;
	sub.s64 	%rd417, %rd2, %rd2108;
	ld.local.u32 	%r7553, [%rd417+24];
	ld.local.u32 	%r7554, [%rd417+20];
	setp.eq.s32 	%p1092, %r1844, 0;
	@%p1092 bra 	$L__BB0_1095;
	shf.l.wrap.b32 	%r7553, %r7554, %r7553, %r1844;
	ld.local.u32 	%r5636, [%rd417+16];
	shf.l.wrap.b32 	%r7554, %r5636, %r7554, %r1844;
$L__BB0_1095:
	shr.u32 	%r5637, %r7553, 30;
	shf.l.wrap.b32 	%r5638, %r7554, %r7553, 2;
	shl.b32 	%r5639, %r7554, 2;
	shr.u32 	%r5640, %r5638, 31;
	add.s32 	%r5641, %r5640, %r5637;
	neg.s32 	%r5642, %r5641;
	setp.lt.s32 	%p1093, %r1840, 0;
	selp.b32 	%r7555, %r5642, %r5641, %p1093;
	xor.b32  	%r5643, %r5638, %r1840;
	shr.s32 	%r5644, %r5638, 31;
	xor.b32  	%r5645, %r5644, %r5638;
	xor.b32  	%r5646, %r5644, %r5639;
	cvt.u64.u32 	%rd2109, %r5645;
	shl.b64 	%rd2110, %rd2109, 32;
	cvt.u64.u32 	%rd2111, %r5646;
	or.b64  	%rd2112, %rd2110, %rd2111;
	cvt.rn.f64.s64 	%fd273, %rd2112;
	mul.f64 	%fd274, %fd273, 0d3BF921FB54442D19;
	cvt.rn.f32.f64 	%f3387, %fd274;
	neg.f32 	%f3388, %f3387;
	setp.lt.s32 	%p1094, %r5643, 0;
	selp.f32 	%f4640, %f3388, %f3387, %p1094;
	bra.uni 	$L__BB0_1097;
$L__BB0_1096:
	mov.f32 	%f3389, 0f00000000;
	mul.rn.f32 	%f4640, %f682, %f3389;
	mov.b32 	%r7555, 0;
$L__BB0_1097:
	setp.ltu.f32 	%p1095, %f684, 0f47CE4780;
	mul.rn.f32 	%f3390, %f4640, %f4640;
	and.b32  	%r5648, %r7555, 1;
	setp.eq.b32 	%p1096, %r5648, 1;
	selp.f32 	%f3391, 0f3F800000, %f4640, %p1096;
	fma.rn.f32 	%f3392, %f3390, %f3391, 0f00000000;
	fma.rn.f32 	%f3393, %f3390, 0f37CBAC00, 0fBAB607ED;
	selp.f32 	%f3394, %f3393, 0fB94D4153, %p1096;
	selp.f32 	%f3395, 0f3D2AAABB, 0f3C0885E4, %p1096;
	fma.rn.f32 	%f3396, %f3394, %f3390, %f3395;
	selp.f32 	%f3397, 0fBEFFFFFF, 0fBE2AAAA8, %p1096;
	fma.rn.f32 	%f3398, %f3396, %f3390, %f3397;
	fma.rn.f32 	%f3399, %f3398, %f3392, %f3391;
	and.b32  	%r5649, %r7555, 2;
	setp.eq.s32 	%p1097, %r5649, 0;
	mov.f32 	%f3400, 0f00000000;
	sub.f32 	%f3401, %f3400, %f3399;
	selp.f32 	%f688, %f3399, %f3401, %p1097;
	@%p1095 bra 	$L__BB0_1105;
	setp.eq.f32 	%p1098, %f684, 0f7F800000;
	@%p1098 bra 	$L__BB0_1104;
	mov.b32 	%r1853, %f682;
	shl.b32 	%r5651, %r1853, 8;
	or.b32  	%r1854, %r5651, -2147483648;
	mov.b64 	%rd2949, 0;
	mov.b32 	%r7556, 0;
$L__BB0_1100:
	.pragma "nounroll";
	mul.wide.u32 	%rd2114, %r7556, 4;
	mov.u64 	%rd2115, __cudart_i2opi_f;
	add.s64 	%rd2116, %rd2115, %rd2114;
	ld.global.nc.u32 	%r5652, [%rd2116];
	mad.wide.u32 	%rd2117, %r5652, %r1854, %rd2949;
	shr.u64 	%rd2949, %rd2117, 32;
	add.s64 	%rd2118, %rd1, %rd2114;
	st.local.u32 	[%rd2118], %rd2117;
	add.s32 	%r7556, %r7556, 1;
	setp.ne.s32 	%p1099, %r7556, 6;
	@%p1099 bra 	$L__BB0_1100;
	shr.u32 	%r5653, %r1853, 23;
	st.local.u32 	[%rd1+24], %rd2949;
	and.b32  	%r1857, %r5653, 31;
	and.b32  	%r5654, %r5653, 224;
	add.s32 	%r5655, %r5654, -128;
	shr.u32 	%r5656, %r5655, 5;
	mul.wide.u32 	%rd2119, %r5656, 4;
	sub.s64 	%rd420, %rd1, %rd2119;
	ld.local.u32 	%r7557, [%rd420+24];
	ld.local.u32 	%r7558, [%rd420+20];
	setp.eq.s32 	%p1100, %r1857, 0;
	@%p1100 bra 	$L__BB0_1103;
	shf.l.wrap.b32 	%r7557, %r7558, %r7557, %r1857;
	ld.local.u32 	%r5657, [%rd420+16];
	shf.l.wrap.b32 	%r7558, %r5657, %r7558, %r1857;
$L__BB0_1103:
	shr.u32 	%r5658, %r7557, 30;
	shf.l.wrap.b32 	%r5659, %r7558, %r7557, 2;
	shl.b32 	%r5660, %r7558, 2;
	shr.u32 	%r5661, %r5659, 31;
	add.s32 	%r5662, %r5661, %r5658;
	neg.s32 	%r5663, %r5662;
	setp.lt.s32 	%p1101, %r1853, 0;
	selp.b32 	%r7559, %r5663, %r5662, %p1101;
	xor.b32  	%r5664, %r5659, %r1853;
	shr.s32 	%r5665, %r5659, 31;
	xor.b32  	%r5666, %r5665, %r5659;
	xor.b32  	%r5667, %r5665, %r5660;
	cvt.u64.u32 	%rd2120, %r5666;
	shl.b64 	%rd2121, %rd2120, 32;
	cvt.u64.u32 	%rd2122, %r5667;
	or.b64  	%rd2123, %rd2121, %rd2122;
	cvt.rn.f64.s64 	%fd275, %rd2123;
	mul.f64 	%fd276, %fd275, 0d3BF921FB54442D19;
	cvt.rn.f32.f64 	%f3402, %fd276;
	neg.f32 	%f3403, %f3402;
	setp.lt.s32 	%p1102, %r5664, 0;
	selp.f32 	%f4641, %f3403, %f3402, %p1102;
	bra.uni 	$L__BB0_1105;
$L__BB0_1104:
	mov.f32 	%f3404, 0f00000000;
	mul.rn.f32 	%f4641, %f682, %f3404;
	mov.b32 	%r7559, 0;
$L__BB0_1105:
	add.s32 	%r5669, %r7559, 1;
	mul.rn.f32 	%f3405, %f4641, %f4641;
	and.b32  	%r5670, %r7559, 1;
	setp.eq.b32 	%p1103, %r5670, 1;
	selp.f32 	%f3406, %f4641, 0f3F800000, %p1103;
	fma.rn.f32 	%f3407, %f3405, %f3406, 0f00000000;
	fma.rn.f32 	%f3408, %f3405, 0f37CBAC00, 0fBAB607ED;
	selp.f32 	%f3409, 0fB94D4153, %f3408, %p1103;
	selp.f32 	%f3410, 0f3C0885E4, 0f3D2AAABB, %p1103;
	fma.rn.f32 	%f3411, %f3409, %f3405, %f3410;
	selp.f32 	%f3412, 0fBE2AAAA8, 0fBEFFFFFF, %p1103;
	fma.rn.f32 	%f3413, %f3411, %f3405, %f3412;
	fma.rn.f32 	%f3414, %f3413, %f3407, %f3406;
	and.b32  	%r5671, %r5669, 2;
	setp.eq.s32 	%p1104, %r5671, 0;
	mov.f32 	%f3415, 0f00000000;
	sub.f32 	%f3416, %f3415, %f3414;
	selp.f32 	%f3417, %f3414, %f3416, %p1104;
	fma.rn.f32 	%f692, %f688, %f3417, %f682;
	mul.f32 	%f3418, %f692, 0f3F22F983;
	cvt.rni.s32.f32 	%r7567, %f3418;
	cvt.rn.f32.s32 	%f3419, %r7567;
	fma.rn.f32 	%f3420, %f3419, 0fBFC90FDA, %f692;
	fma.rn.f32 	%f3421, %f3419, 0fB3A22168, %f3420;
	fma.rn.f32 	%f4643, %f3419, 0fA7C234C5, %f3421;
	abs.f32 	%f694, %f692;
	setp.ltu.f32 	%p1105, %f694, 0f47CE4780;
	mov.u32 	%r7563, %r7567;
	mov.f32 	%f4642, %f4643;
	@%p1105 bra 	$L__BB0_1113;
	setp.eq.f32 	%p1106, %f694, 0f7F800000;
	@%p1106 bra 	$L__BB0_1112;
	mov.b32 	%r1867, %f692;
	shl.b32 	%r5673, %r1867, 8;
	or.b32  	%r1868, %r5673, -2147483648;
	mov.b64 	%rd2950, 0;
	mov.b32 	%r7560, 0;
$L__BB0_1108:
	.pragma "nounroll";
	mul.wide.u32 	%rd2125, %r7560, 4;
	mov.u64 	%rd2126, __cudart_i2opi_f;
	add.s64 	%rd2127, %rd2126, %rd2125;
	ld.global.nc.u32 	%r5674, [%rd2127];
	mad.wide.u32 	%rd2128, %r5674, %r1868, %rd2950;
	shr.u64 	%rd2950, %rd2128, 32;
	add.s64 	%rd2129, %rd2, %rd2125;
	st.local.u32 	[%rd2129], %rd2128;
	add.s32 	%r7560, %r7560, 1;
	setp.ne.s32 	%p1107, %r7560, 6;
	@%p1107 bra 	$L__BB0_1108;
	shr.u32 	%r5675, %r1867, 23;
	st.local.u32 	[%rd2+24], %rd2950;
	and.b32  	%r1871, %r5675, 31;
	and.b32  	%r5676, %r5675, 224;
	add.s32 	%r5677, %r5676, -128;
	shr.u32 	%r5678, %r5677, 5;
	mul.wide.u32 	%rd2130, %r5678, 4;
	sub.s64 	%rd423, %rd2, %rd2130;
	ld.local.u32 	%r7561, [%rd423+24];
	ld.local.u32 	%r7562, [%rd423+20];
	setp.eq.s32 	%p1108, %r1871, 0;
	@%p1108 bra 	$L__BB0_1111;
	shf.l.wrap.b32 	%r7561, %r7562, %r7561, %r1871;
	ld.local.u32 	%r5679, [%rd423+16];
	shf.l.wrap.b32 	%r7562, %r5679, %r7562, %r1871;
$L__BB0_1111:
	shr.u32 	%r5680, %r7561, 30;
	shf.l.wrap.b32 	%r5681, %r7562, %r7561, 2;
	shl.b32 	%r5682, %r7562, 2;
	shr.u32 	%r5683, %r5681, 31;
	add.s32 	%r5684, %r5683, %r5680;
	neg.s32 	%r5685, %r5684;
	setp.lt.s32 	%p1109, %r1867, 0;
	selp.b32 	%r7563, %r5685, %r5684, %p1109;
	xor.b32  	%r5686, %r5681, %r1867;
	shr.s32 	%r5687, %r5681, 31;
	xor.b32  	%r5688, %r5687, %r5681;
	xor.b32  	%r5689, %r5687, %r5682;
	cvt.u64.u32 	%rd2131, %r5688;
	shl.b64 	%rd2132, %rd2131, 32;
	cvt.u64.u32 	%rd2133, %r5689;
	or.b64  	%rd2134, %rd2132, %rd2133;
	cvt.rn.f64.s64 	%fd277, %rd2134;
	mul.f64 	%fd278, %fd277, 0d3BF921FB54442D19;
	cvt.rn.f32.f64 	%f3422, %fd278;
	neg.f32 	%f3423, %f3422;
	setp.lt.s32 	%p1110, %r5686, 0;
	selp.f32 	%f4642, %f3423, %f3422, %p1110;
	bra.uni 	$L__BB0_1113;
$L__BB0_1112:
	mov.f32 	%f3424, 0f00000000;
	mul.rn.f32 	%f4642, %f692, %f3424;
	mov.b32 	%r7563, 0;
$L__BB0_1113:
	setp.ltu.f32 	%p1111, %f694, 0f47CE4780;
	mul.rn.f32 	%f3425, %f4642, %f4642;
	and.b32  	%r5691, %r7563, 1;
	setp.eq.b32 	%p1112, %r5691, 1;
	selp.f32 	%f3426, 0f3F800000, %f4642, %p1112;
	fma.rn.f32 	%f3427, %f3425, %f3426, 0f00000000;
	fma.rn.f32 	%f3428, %f3425, 0f37CBAC00, 0fBAB607ED;
	selp.f32 	%f3429, %f3428, 0fB94D4153, %p1112;
	selp.f32 	%f3430, 0f3D2AAABB, 0f3C0885E4, %p1112;
	fma.rn.f32 	%f3431, %f3429, %f3425, %f3430;
	selp.f32 	%f3432, 0fBEFFFFFF, 0fBE2AAAA8, %p1112;
	fma.rn.f32 	%f3433, %f3431, %f3425, %f3432;
	fma.rn.f32 	%f3434, %f3433, %f3427, %f3426;
	and.b32  	%r5692, %r7563, 2;
	setp.eq.s32 	%p1113, %r5692, 0;
	mov.f32 	%f3435, 0f00000000;
	sub.f32 	%f3436, %f3435, %f3434;
	selp.f32 	%f698, %f3434, %f3436, %p1113;
	@%p1111 bra 	$L__BB0_1121;
	setp.eq.f32 	%p1114, %f694, 0f7F800000;
	@%p1114 bra 	$L__BB0_1120;
	mov.b32 	%r1880, %f692;
	shl.b32 	%r5694, %r1880, 8;
	or.b32  	%r1881, %r5694, -2147483648;
	mov.b64 	%rd2951, 0;
	mov.b32 	%r7564, 0;
$L__BB0_1116:
	.pragma "nounroll";
	mul.wide.u32 	%rd2136, %r7564, 4;
	mov.u64 	%rd2137, __cudart_i2opi_f;
	add.s64 	%rd2138, %rd2137, %rd2136;
	ld.global.nc.u32 	%r5695, [%rd2138];
	mad.wide.u32 	%rd2139, %r5695, %r1881, %rd2951;
	shr.u64 	%rd2951, %rd2139, 32;
	add.s64 	%rd2140, %rd1, %rd2136;
	st.local.u32 	[%rd2140], %rd2139;
	add.s32 	%r7564, %r7564, 1;
	setp.ne.s32 	%p1115, %r7564, 6;
	@%p1115 bra 	$L__BB0_1116;
	shr.u32 	%r5696, %r1880, 23;
	st.local.u32 	[%rd1+24], %rd2951;
	and.b32  	%r1884, %r5696, 31;
	and.b32  	%r5697, %r5696, 224;
	add.s32 	%r5698, %r5697, -128;
	shr.u32 	%r5699, %r5698, 5;
	mul.wide.u32 	%rd2141, %r5699, 4;
	sub.s64 	%rd426, %rd1, %rd2141;
	ld.local.u32 	%r7565, [%rd426+24];
	ld.local.u32 	%r7566, [%rd426+20];
	setp.eq.s32 	%p1116, %r1884, 0;
	@%p1116 bra 	$L__BB0_1119;
	shf.l.wrap.b32 	%r7565, %r7566, %r7565, %r1884;
	ld.local.u32 	%r5700, [%rd426+16];
	shf.l.wrap.b32 	%r7566, %r5700, %r7566, %r1884;
$L__BB0_1119:
	shr.u32 	%r5701, %r7565, 30;
	shf.l.wrap.b32 	%r5702, %r7566, %r7565, 2;
	shl.b32 	%r5703, %r7566, 2;
	shr.u32 	%r5704, %r5702, 31;
	add.s32 	%r5705, %r5704, %r5701;
	neg.s32 	%r5706, %r5705;
	setp.lt.s32 	%p1117, %r1880, 0;
	selp.b32 	%r7567, %r5706, %r5705, %p1117;
	xor.b32  	%r5707, %r5702, %r1880;
	shr.s32 	%r5708, %r5702, 31;
	xor.b32  	%r5709, %r5708, %r5702;
	xor.b32  	%r5710, %r5708, %r5703;
	cvt.u64.u32 	%rd2142, %r5709;
	shl.b64 	%rd2143, %rd2142, 32;
	cvt.u64.u32 	%rd2144, %r5710;
	or.b64  	%rd2145, %rd2143, %rd2144;
	cvt.rn.f64.s64 	%fd279, %rd2145;
	mul.f64 	%fd280, %fd279, 0d3BF921FB54442D19;
	cvt.rn.f32.f64 	%f3437, %fd280;
	neg.f32 	%f3438, %f3437;
	setp.lt.s32 	%p1118, %r5707, 0;
	selp.f32 	%f4643, %f3438, %f3437, %p1118;
	bra.uni 	$L__BB0_1121;
$L__BB0_1120:
	mov.f32 	%f3439, 0f00000000;
	mul.rn.f32 	%f4643, %f692, %f3439;
	mov.b32 	%r7567, 0;
$L__BB0_1121:
	add.s32 	%r5712, %r7567, 1;
	mul.rn.f32 	%f3440, %f4643, %f4643;
	and.b32  	%r5713, %r7567, 1;
	setp.eq.b32 	%p1119, %r5713, 1;
	selp.f32 	%f3441, %f4643, 0f3F800000, %p1119;
	fma.rn.f32 	%f3442, %f3440, %f3441, 0f00000000;
	fma.rn.f32 	%f3443, %f3440, 0f37CBAC00, 0fBAB607ED;
	selp.f32 	%f3444, 0fB94D4153, %f3443, %p1119;
	selp.f32 	%f3445, 0f3C0885E4, 0f3D2AAABB, %p1119;
	fma.rn.f32 	%f3446, %f3444, %f3440, %f3445;
	selp.f32 	%f3447, 0fBE2AAAA8, 0fBEFFFFFF, %p1119;
	fma.rn.f32 	%f3448, %f3446, %f3440, %f3447;
	fma.rn.f32 	%f3449, %f3448, %f3442, %f3441;
	and.b32  	%r5714, %r5712, 2;
	setp.eq.s32 	%p1120, %r5714, 0;
	mov.f32 	%f3450, 0f00000000;
	sub.f32 	%f3451, %f3450, %f3449;
	selp.f32 	%f3452, %f3449, %f3451, %p1120;
	fma.rn.f32 	%f702, %f698, %f3452, %f692;
	mul.f32 	%f3453, %f702, 0f3F22F983;
	cvt.rni.s32.f32 	%r7575, %f3453;
	cvt.rn.f32.s32 	%f3454, %r7575;
	fma.rn.f32 	%f3455, %f3454, 0fBFC90FDA, %f702;
	fma.rn.f32 	%f3456, %f3454, 0fB3A22168, %f3455;
	fma.rn.f32 	%f4645, %f3454, 0fA7C234C5, %f3456;
	abs.f32 	%f704, %f702;
	setp.ltu.f32 	%p1121, %f704, 0f47CE4780;
	mov.u32 	%r7571, %r7575;
	mov.f32 	%f4644, %f4645;
	@%p1121 bra 	$L__BB0_1129;
	setp.eq.f32 	%p1122, %f704, 0f7F800000;
	@%p1122 bra 	$L__BB0_1128;
	mov.b32 	%r1894, %f702;
	shl.b32 	%r5716, %r1894, 8;
	or.b32  	%r1895, %r5716, -2147483648;
	mov.b64 	%rd2952, 0;
	mov.b32 	%r7568, 0;
$L__BB0_1124:
	.pragma "nounroll";
	mul.wide.u32 	%rd2147, %r7568, 4;
	mov.u64 	%rd2148, __cudart_i2opi_f;
	add.s64 	%rd2149, %rd2148, %rd2147;
	ld.global.nc.u32 	%r5717, [%rd2149];
	mad.wide.u32 	%rd2150, %r5717, %r1895, %rd2952;
	shr.u64 	%rd2952, %rd2150, 32;
	add.s64 	%rd2151, %rd2, %rd2147;
	st.local.u32 	[%rd2151], %rd2150;
	add.s32 	%r7568, %r7568, 1;
	setp.ne.s32 	%p1123, %r7568, 6;
	@%p1123 bra 	$L__BB0_1124;
	shr.u32 	%r5718, %r1894, 23;
	st.local.u32 	[%rd2+24], %rd2952;
	and.b32  	%r1898, %r5718, 31;
	and.b32  	%r5719, %r5718, 224;
	add.s32 	%r5720, %r5719, -128;
	shr.u32 	%r5721, %r5720, 5;
	mul.wide.u32 	%rd2152, %r5721, 4;
	sub.s64 	%rd429, %rd2, %rd2152;
	ld.local.u32 	%r7569, [%rd429+24];
	ld.local.u32 	%r7570, [%rd429+20];
	setp.eq.s32 	%p1124, %r1898, 0;
	@%p1124 bra 	$L__BB0_1127;
	shf.l.wrap.b32 	%r7569, %r7570, %r7569, %r1898;
	ld.local.u32 	%r5722, [%rd429+16];
	shf.l.wrap.b32 	%r7570, %r5722, %r7570, %r1898;
$L__BB0_1127:
	shr.u32 	%r5723, %r7569, 30;
	shf.l.wrap.b32 	%r5724, %r7570, %r7569, 2;
	shl.b32 	%r5725, %r7570, 2;
	shr.u32 	%r5726, %r5724, 31;
	add.s32 	%r5727, %r5726, %r5723;
	neg.s32 	%r5728, %r5727;
	setp.lt.s32 	%p1125, %r1894, 0;
	selp.b32 	%r7571, %r5728, %r5727, %p1125;
	xor.b32  	%r5729, %r5724, %r1894;
	shr.s32 	%r5730, %r5724, 31;
	xor.b32  	%r5731, %r5730, %r5724;
	xor.b32  	%r5732, %r5730, %r5725;
	cvt.u64.u32 	%rd2153, %r5731;
	shl.b64 	%rd2154, %rd2153, 32;
	cvt.u64.u32 	%rd2155, %r5732;
	or.b64  	%rd2156, %rd2154, %rd2155;
	cvt.rn.f64.s64 	%fd281, %rd2156;
	mul.f64 	%fd282, %fd281, 0d3BF921FB54442D19;
	cvt.rn.f32.f64 	%f3457, %fd282;
	neg.f32 	%f3458, %f3457;
	setp.lt.s32 	%p1126, %r5729, 0;
	selp.f32 	%f4644, %f3458, %f3457, %p1126;
	bra.uni 	$L__BB0_1129;
$L__BB0_1128:
	mov.f32 	%f3459, 0f00000000;
	mul.rn.f32 	%f4644, %f702, %f3459;
	mov.b32 	%r7571, 0;
$L__BB0_1129:
	setp.ltu.f32 	%p1127, %f704, 0f47CE4780;
	mul.rn.f32 	%f3460, %f4644, %f4644;
	and.b32  	%r5734, %r7571, 1;
	setp.eq.b32 	%p1128, %r5734, 1;
	selp.f32 	%f3461, 0f3F800000, %f4644, %p1128;
	fma.rn.f32 	%f3462, %f3460, %f3461, 0f00000000;
	fma.rn.f32 	%f3463, %f3460, 0f37CBAC00, 0fBAB607ED;
	selp.f32 	%f3464, %f3463, 0fB94D4153, %p1128;
	selp.f32 	%f3465, 0f3D2AAABB, 0f3C0885E4, %p1128;
	fma.rn.f32 	%f3466, %f3464, %f3460, %f3465;
	selp.f32 	%f3467, 0fBEFFFFFF, 0fBE2AAAA8, %p1128;
	fma.rn.f32 	%f3468, %f3466, %f3460, %f3467;
	fma.rn.f32 	%f3469, %f3468, %f3462, %f3461;
	and.b32  	%r5735, %r7571, 2;
	setp.eq.s32 	%p1129, %r5735, 0;
	mov.f32 	%f3470, 0f00000000;
	sub.f32 	%f3471, %f3470, %f3469;
	selp.f32 	%f708, %f3469, %f3471, %p1129;
	@%p1127 bra 	$L__BB0_1137;
	setp.eq.f32 	%p1130, %f704, 0f7F800000;
	@%p1130 bra 	$L__BB0_1136;
	mov.b32 	%r1907, %f702;
	shl.b32 	%r5737, %r1907, 8;
	or.b32  	%r1908, %r5737, -2147483648;
	mov.b64 	%rd2953, 0;
	mov.b32 	%r7572, 0;
$L__BB0_1132:
	.pragma "nounroll";
	mul.wide.u32 	%rd2158, %r7572, 4;
	mov.u64 	%rd2159, __cudart_i2opi_f;
	add.s64 	%rd2160, %rd2159, %rd2158;
	ld.global.nc.u32 	%r5738, [%rd2160];
	mad.wide.u32 	%rd2161, %r5738, %r1908, %rd2953;
	shr.u64 	%rd2953, %rd2161, 32;
	add.s64 	%rd2162, %rd1, %rd2158;
	st.local.u32 	[%rd2162], %rd2161;
	add.s32 	%r7572, %r7572, 1;
	setp.ne.s32 	%p1131, %r7572, 6;
	@%p1131 bra 	$L__BB0_1132;
	shr.u32 	%r5739, %r1907, 23;
	st.local.u32 	[%rd1+24], %rd2953;
	and.b32  	%r1911, %r5739, 31;
	and.b32  	%r5740, %r5739, 224;
	add.s32 	%r5741, %r5740, -128;
	shr.u32 	%r5742, %r5741, 5;
	mul.wide.u32 	%rd2163, %r5742, 4;
	sub.s64 	%rd432, %rd1, %rd2163;
	ld.local.u32 	%r7573, [%rd432+24];
	ld.local.u32 	%r7574, [%rd432+20];
	setp.eq.s32 	%p1132, %r1911, 0;
	@%p1132 bra 	$L__BB0_1135;
	shf.l.wrap.b32 	%r7573, %r7574, %r7573, %r1911;
	ld.local.u32 	%r5743, [%rd432+16];
	shf.l.wrap.b32 	%r7574, %r5743, %r7574, %r1911;
$L__BB0_1135:
	shr.u32 	%r5744, %r7573, 30;
	shf.l.wrap.b32 	%r5745, %r7574, %r7573, 2;
	shl.b32 	%r5746, %r7574, 2;
	shr.u32 	%r5747, %r5745, 31;
	add.s32 	%r5748, %r5747, %r5744;
	neg.s32 	%r5749, %r5748;
	setp.lt.s32 	%p1133, %r1907, 0;
	selp.b32 	%r7575, %r5749, %r5748, %p1133;
	xor.b32  	%r5750, %r5745, %r1907;
	shr.s32 	%r5751, %r5745, 31;
	xor.b32  	%r5752, %r5751, %r5745;
	xor.b32  	%r5753, %r5751, %r5746;
	cvt.u64.u32 	%rd2164, %r5752;
	shl.b64 	%rd2165, %rd2164, 32;
	cvt.u64.u32 	%rd2166, %r5753;
	or.b64  	%rd2167, %rd2165, %rd2166;
	cvt.rn.f64.s64 	%fd283, %rd2167;
	mul.f64 	%fd284, %fd283, 0d3BF921FB54442D19;
	cvt.rn.f32.f64 	%f3472, %fd284;
	neg.f32 	%f3473, %f3472;
	setp.lt.s32 	%p1134, %r5750, 0;
	selp.f32 	%f4645, %f3473, %f3472, %p1134;
	bra.uni 	$L__BB0_1137;
$L__BB0_1136:
	mov.f32 	%f3474, 0f00000000;
	mul.rn.f32 	%f4645, %f702, %f3474;
	mov.b32 	%r7575, 0;
$L__BB0_1137:
	add.s32 	%r5755, %r7575, 1;
	mul.rn.f32 	%f3475, %f4645, %f4645;
	and.b32  	%r5756, %r7575, 1;
	setp.eq.b32 	%p1135, %r5756, 1;
	selp.f32 	%f3476, %f4645, 0f3F800000, %p1135;
	fma.rn.f32 	%f3477, %f3475, %f3476, 0f00000000;
	fma.rn.f32 	%f3478, %f3475, 0f37CBAC00, 0fBAB607ED;
	selp.f32 	%f3479, 0fB94D4153, %f3478, %p1135;
	selp.f32 	%f3480, 0f3C0885E4, 0f3D2AAABB, %p1135;
	fma.rn.f32 	%f3481, %f3479, %f3475, %f3480;
	selp.f32 	%f3482, 0fBE2AAAA8, 0fBEFFFFFF, %p1135;
	fma.rn.f32 	%f3483, %f3481, %f3475, %f3482;
	fma.rn.f32 	%f3484, %f3483, %f3477, %f3476;
	and.b32  	%r5757, %r5755, 2;
	setp.eq.s32 	%p1136, %r5757, 0;
	mov.f32 	%f3485, 0f00000000;
	sub.f32 	%f3486, %f3485, %f3484;
	selp.f32 	%f3487, %f3484, %f3486, %p1136;
	fma.rn.f32 	%f712, %f708, %f3487, %f702;
	mul.f32 	%f3488, %f712, 0f3F22F983;
	cvt.rni.s32.f32 	%r7583, %f3488;
	cvt.rn.f32.s32 	%f3489, %r7583;
	fma.rn.f32 	%f3490, %f3489, 0fBFC90FDA, %f712;
	fma.rn.f32 	%f3491, %f3489, 0fB3A22168, %f3490;
	fma.rn.f32 	%f4647, %f3489, 0fA7C234C5, %f3491;
	abs.f32 	%f714, %f712;
	setp.ltu.f32 	%p1137, %f714, 0f47CE4780;
	mov.u32 	%r7579, %r7583;
	mov.f32 	%f4646, %f4647;
	@%p1137 bra 	$L__BB0_1145;
	setp.eq.f32 	%p1138, %f714, 0f7F800000;
	@%p1138 bra 	$L__BB0_1144;
	mov.b32 	%r1921, %f712;
	shl.b32 	%r5759, %r1921, 8;
	or.b32  	%r1922, %r5759, -2147483648;
	mov.b64 	%rd2954, 0;
	mov.b32 	%r7576, 0;
$L__BB0_1140:
	.pragma "nounroll";
	mul.wide.u32 	%rd2169, %r7576, 4;
	mov.u64 	%rd2170, __cudart_i2opi_f;
	add.s64 	%rd2171, %rd2170, %rd2169;
	ld.global.nc.u32 	%r5760, [%rd2171];
	mad.wide.u32 	%rd2172, %r5760, %r1922, %rd2954;
	shr.u64 	%rd2954, %rd2172, 32;
	add.s64 	%rd2173, %rd2, %rd2169;
	st.local.u32 	[%rd2173], %rd2172;
	add.s32 	%r7576, %r7576, 1;
	setp.ne.s32 	%p1139, %r7576, 6;
	@%p1139 bra 	$L__BB0_1140;
	shr.u32 	%r5761, %r1921, 23;
	st.local.u32 	[%rd2+24], %rd2954;
	and.b32  	%r1925, %r5761, 31;
	and.b32  	%r5762, %r5761, 224;
	add.s32 	%r5763, %r5762, -128;
	shr.u32 	%r5764, %r5763, 5;
	mul.wide.u32 	%rd2174, %r5764, 4;
	sub.s64 	%rd435, %rd2, %rd2174;
	ld.local.u32 	%r7577, [%rd435+24];
	ld.local.u32 	%r7578, [%rd435+20];
	setp.eq.s32 	%p1140, %r1925, 0;
	@%p1140 bra 	$L__BB0_1143;
	shf.l.wrap.b32 	%r7577, %r7578, %r7577, %r1925;
	ld.local.u32 	%r5765, [%rd435+16];
	shf.l.wrap.b32 	%r7578, %r5765, %r7578, %r1925;
$L__BB0_1143:
	shr.u32 	%r5766, %r7577, 30;
	shf.l.wrap.b32 	%r5767, %r7578, %r7577, 2;
	shl.b32 	%r5768, %r7578, 2;
	shr.u32 	%r5769, %r5767, 31;
	add.s32 	%r5770, %r5769, %r5766;
	neg.s32 	%r5771, %r5770;
	setp.lt.s32 	%p1141, %r1921, 0;
	selp.b32 	%r7579, %r5771, %r5770, %p1141;
	xor.b32  	%r5772, %r5767, %r1921;
	shr.s32 	%r5773, %r5767, 31;
	xor.b32  	%r5774, %r5773, %r5767;
	xor.b32  	%r5775, %r5773, %r5768;
	cvt.u64.u32 	%rd2175, %r5774;
	shl.b64 	%rd2176, %rd2175, 32;
	cvt.u64.u32 	%rd2177, %r5775;
	or.b64  	%rd2178, %rd2176, %rd2177;
	cvt.rn.f64.s64 	%fd285, %rd2178;
	mul.f64 	%fd286, %fd285, 0d3BF921FB54442D19;
	cvt.rn.f32.f64 	%f3492, %fd286;
	neg.f32 	%f3493, %f3492;
	setp.lt.s32 	%p1142, %r5772, 0;
	selp.f32 	%f4646, %f3493, %f3492, %p1142;
	bra.uni 	$L__BB0_1145;
$L__BB0_1144:
	mov.f32 	%f3494, 0f00000000;
	mul.rn.f32 	%f4646, %f712, %f3494;
	mov.b32 	%r7579, 0;
$L__BB0_1145:
	setp.ltu.f32 	%p1143, %f714, 0f47CE4780;
	mul.rn.f32 	%f3495, %f4646, %f4646;
	and.b32  	%r5777, %r7579, 1;
	setp.eq.b32 	%p1144, %r5777, 1;
	selp.f32 	%f3496, 0f3F800000, %f4646, %p1144;
	fma.rn.f32 	%f3497, %f3495, %f3496, 0f00000000;
	fma.rn.f32 	%f3498, %f3495, 0f37CBAC00, 0fBAB607ED;
	selp.f32 	%f3499, %f3498, 0fB94D4153, %p1144;
	selp.f32 	%f3500, 0f3D2AAABB, 0f3C0885E4, %p1144;
	fma.rn.f32 	%f3501, %f3499, %f3495, %f3500;
	selp.f32 	%f3502, 0fBEFFFFFF, 0fBE2AAAA8, %p1144;
	fma.rn.f32 	%f3503, %f3501, %f3495, %f3502;
	fma.rn.f32 	%f3504, %f3503, %f3497, %f3496;
	and.b32  	%r5778, %r7579, 2;
	setp.eq.s32 	%p1145, %r5778, 0;
	mov.f32 	%f3505, 0f00000000;
	sub.f32 	%f3506, %f3505, %f3504;
	selp.f32 	%f718, %f3504, %f3506, %p1145;
	@%p1143 bra 	$L__BB0_1153;
	setp.eq.f32 	%p1146, %f714, 0f7F800000;
	@%p1146 bra 	$L__BB0_1152;
	mov.b32 	%r1934, %f712;
	shl.b32 	%r5780, %r1934, 8;
	or.b32  	%r1935, %r5780, -2147483648;
	mov.b64 	%rd2955, 0;
	mov.b32 	%r7580, 0;
$L__BB0_1148:
	.pragma "nounroll";
	mul.wide.u32 	%rd2180, %r7580, 4;
	mov.u64 	%rd2181, __cudart_i2opi_f;
	add.s64 	%rd2182, %rd2181, %rd2180;
	ld.global.nc.u32 	%r5781, [%rd2182];
	mad.wide.u32 	%rd2183, %r5781, %r1935, %rd2955;
	shr.u64 	%rd2955, %rd2183, 32;
	add.s64 	%rd2184, %rd1, %rd2180;
	st.local.u32 	[%rd2184], %rd2183;
	add.s32 	%r7580, %r7580, 1;
	setp.ne.s32 	%p1147, %r7580, 6;
	@%p1147 bra 	$L__BB0_1148;
	shr.u32 	%r5782, %r1934, 23;
	st.local.u32 	[%rd1+24], %rd2955;
	and.b32  	%r1938, %r5782, 31;
	and.b32  	%r5783, %r5782, 224;
	add.s32 	%r5784, %r5783, -128;
	shr.u32 	%r5785, %r5784, 5;
	mul.wide.u32 	%rd2185, %r5785, 4;
	sub.s64 	%rd438, %rd1, %rd2185;
	ld.local.u32 	%r7581, [%rd438+24];
	ld.local.u32 	%r7582, [%rd438+20];
	setp.eq.s32 	%p1148, %r1938, 0;
	@%p1148 bra 	$L__BB0_1151;
	shf.l.wrap.b32 	%r7581, %r7582, %r7581, %r1938;
	ld.local.u32 	%r5786, [%rd438+16];
	shf.l.wrap.b32 	%r7582, %r5786, %r7582, %r1938;
$L__BB0_1151:
	shr.u32 	%r5787, %r7581, 30;
	shf.l.wrap.b32 	%r5788, %r7582, %r7581, 2;
	shl.b32 	%r5789, %r7582, 2;
	shr.u32 	%r5790, %r5788, 31;
	add.s32 	%r5791, %r5790, %r5787;
	neg.s32 	%r5792, %r5791;
	setp.lt.s32 	%p1149, %r1934, 0;
	selp.b32 	%r7583, %r5792, %r5791, %p1149;
	xor.b32  	%r5793, %r5788, %r1934;
	shr.s32 	%r5794, %r5788, 31;
	xor.b32  	%r5795, %r5794, %r5788;
	xor.b32  	%r5796, %r5794, %r5789;
	cvt.u64.u32 	%rd2186, %r5795;
	shl.b64 	%rd2187, %rd2186, 32;
	cvt.u64.u32 	%rd2188, %r5796;
	or.b64  	%rd2189, %rd2187, %rd2188;
	cvt.rn.f64.s64 	%fd287, %rd2189;
	mul.f64 	%fd288, %fd287, 0d3BF921FB54442D19;
	cvt.rn.f32.f64 	%f3507, %fd288;
	neg.f32 	%f3508, %f3507;
	setp.lt.s32 	%p1150, %r5793, 0;
	selp.f32 	%f4647, %f3508, %f3507, %p1150;
	bra.uni 	$L__BB0_1153;
$L__BB0_1152:
	mov.f32 	%f3509, 0f00000000;
	mul.rn.f32 	%f4647, %f712, %f3509;
	mov.b32 	%r7583, 0;
$L__BB0_1153:
	add.s32 	%r5798, %r7583, 1;
	mul.rn.f32 	%f3510, %f4647, %f4647;
	and.b32  	%r5799, %r7583, 1;
	setp.eq.b32 	%p1151, %r5799, 1;
	selp.f32 	%f3511, %f4647, 0f3F800000, %p1151;
	fma.rn.f32 	%f3512, %f3510, %f3511, 0f00000000;
	fma.rn.f32 	%f3513, %f3510, 0f37CBAC00, 0fBAB607ED;
	selp.f32 	%f3514, 0fB94D4153, %f3513, %p1151;
	selp.f32 	%f3515, 0f3C0885E4, 0f3D2AAABB, %p1151;
	fma.rn.f32 	%f3516, %f3514, %f3510, %f3515;
	selp.f32 	%f3517, 0fBE2AAAA8, 0fBEFFFFFF, %p1151;
	fma.rn.f32 	%f3518, %f3516, %f3510, %f3517;
	fma.rn.f32 	%f3519, %f3518, %f3512, %f3511;
	and.b32  	%r5800, %r5798, 2;
	setp.eq.s32 	%p1152, %r5800, 0;
	mov.f32 	%f3520, 0f00000000;
	sub.f32 	%f3521, %f3520, %f3519;
	selp.f32 	%f3522, %f3519, %f3521, %p1152;
	fma.rn.f32 	%f722, %f718, %f3522, %f712;
	mul.f32 	%f3523, %f722, 0f3F22F983;
	cvt.rni.s32.f32 	%r7591, %f3523;
	cvt.rn.f32.s32 	%f3524, %r7591;
	fma.rn.f32 	%f3525, %f3524, 0fBFC90FDA, %f722;
	fma.rn.f32 	%f3526, %f3524, 0fB3A22168, %f3525;
	fma.rn.f32 	%f4649, %f3524, 0fA7C234C5, %f3526;
	abs.f32 	%f724, %f722;
	setp.ltu.f32 	%p1153, %f724, 0f47CE4780;
	mov.u32 	%r7587, %r7591;
	mov.f32 	%f4648, %f4649;
	@%p1153 bra 	$L__BB0_1161;
	setp.eq.f32 	%p1154, %f724, 0f7F800000;
	@%p1154 bra 	$L__BB0_1160;
	mov.b32 	%r1948, %f722;
	shl.b32 	%r5802, %r1948, 8;
	or.b32  	%r1949, %r5802, -2147483648;
	mov.b64 	%rd2956, 0;
	mov.b32 	%r7584, 0;
$L__BB0_1156:
	.pragma "nounroll";
	mul.wide.u32 	%rd2191, %r7584, 4;
	mov.u64 	%rd2192, __cudart_i2opi_f;
	add.s64 	%rd2193, %rd2192, %rd2191;
	ld.global.nc.u32 	%r5803, [%rd2193];
	mad.wide.u32 	%rd2194, %r5803, %r1949, %rd2956;
	shr.u64 	%rd2956, %rd2194, 32;
	add.s64 	%rd2195, %rd2, %rd2191;
	st.local.u32 	[%rd2195], %rd2194;
	add.s32 	%r7584, %r7584, 1;
	setp.ne.s32 	%p1155, %r7584, 6;
	@%p1155 bra 	$L__BB0_1156;
	shr.u32 	%r5804, %r1948, 23;
	st.local.u32 	[%rd2+24], %rd2956;
	and.b32  	%r1952, %r5804, 31;
	and.b32  	%r5805, %r5804, 224;
	add.s32 	%r5806, %r5805, -128;
	shr.u32 	%r5807, %r5806, 5;
	mul.wide.u32 	%rd2196, %r5807, 4;
	sub.s64 	%rd441, %rd2, %rd2196;
	ld.local.u32 	%r7585, [%rd441+24];
	ld.local.u32 	%r7586, [%rd441+20];
	setp.eq.s32 	%p1156, %r1952, 0;
	@%p1156 bra 	$L__BB0_1159;
	shf.l.wrap.b32 	%r7585, %r7586, %r7585, %r1952;
	ld.local.u32 	%r5808, [%rd441+16];
	shf.l.wrap.b32 	%r7586, %r5808, %r7586, %r1952;
$L__BB0_1159:
	shr.u32 	%r5809, %r7585, 30;
	shf.l.wrap.b32 	%r5810, %r7586, %r7585, 2;
	shl.b32 	%r5811, %r7586, 2;
	shr.u32 	%r5812, %r5810, 31;
	add.s32 	%r5813, %r5812, %r5809;
	neg.s32 	%r5814, %r5813;
	setp.lt.s32 	%p1157, %r1948, 0;
	selp.b32 	%r7587, %r5814, %r5813, %p1157;
	xor.b32  	%r5815, %r5810, %r1948;
	shr.s32 	%r5816, %r5810, 31;
	xor.b32  	%r5817, %r5816, %r5810;
	xor.b32  	%r5818, %r5816, %r5811;
	cvt.u64.u32 	%rd2197, %r5817;
	shl.b64 	%rd2198, %rd2197, 32;
	cvt.u64.u32 	%rd2199, %r5818;
	or.b64  	%rd2200, %rd2198, %rd2199;
	cvt.rn.f64.s64 	%fd289, %rd2200;
	mul.f64 	%fd290, %fd289, 0d3BF921FB54442D19;
	cvt.rn.f32.f64 	%f3527, %fd290;
	neg.f32 	%f3528, %f3527;
	setp.lt.s32 	%p1158, %r5815, 0;
	selp.f32 	%f4648, %f3528, %f3527, %p1158;
	bra.uni 	$L__BB0_1161;
$L__BB0_1160:
	mov.f32 	%f3529, 0f00000000;
	mul.rn.f32 	%f4648, %f722, %f3529;
	mov.b32 	%r7587, 0;
$L__BB0_1161:
	setp.ltu.f32 	%p1159, %f724, 0f47CE4780;
	mul.rn.f32 	%f3530, %f4648, %f4648;
	and.b32  	%r5820, %r7587, 1;
	setp.eq.b32 	%p1160, %r5820, 1;
	selp.f32 	%f3531, 0f3F800000, %f4648, %p1160;
	fma.rn.f32 	%f3532, %f3530, %f3531, 0f00000000;
	fma.rn.f32 	%f3533, %f3530, 0f37CBAC00, 0fBAB607ED;
	selp.f32 	%f3534, %f3533, 0fB94D4153, %p1160;
	selp.f32 	%f3535, 0f3D2AAABB, 0f3C0885E4, %p1160;
	fma.rn.f32 	%f3536, %f3534, %f3530, %f3535;
	selp.f32 	%f3537, 0fBEFFFFFF, 0fBE2AAAA8, %p1160;
	fma.rn.f32 	%f3538, %f3536, %f3530, %f3537;
	fma.rn.f32 	%f3539, %f3538, %f3532, %f3531;
	and.b32  	%r5821, %r7587, 2;
	setp.eq.s32 	%p1161, %r5821, 0;
	mov.f32 	%f3540, 0f00000000;
	sub.f32 	%f3541, %f3540, %f3539;
	selp.f32 	%f728, %f3539, %f3541, %p1161;
	@%p1159 bra 	$L__BB0_1169;
	setp.eq.f32 	%p1162, %f724, 0f7F800000;
	@%p1162 bra 	$L__BB0_1168;
	mov.b32 	%r1961, %f722;
	shl.b32 	%r5823, %r1961, 8;
	or.b32  	%r1962, %r5823, -2147483648;
	mov.b64 	%rd2957, 0;
	mov.b32 	%r7588, 0;
$L__BB0_1164:
	.pragma "nounroll";
	mul.wide.u32 	%rd2202, %r7588, 4;
	mov.u64 	%rd2203, __cudart_i2opi_f;
	add.s64 	%rd2204, %rd2203, %rd2202;
	ld.global.nc.u32 	%r5824, [%rd2204];
	mad.wide.u32 	%rd2205, %r5824, %r1962, %rd2957;
	shr.u64 	%rd2957, %rd2205, 32;
	add.s64 	%rd2206, %rd1, %rd2202;
	st.local.u32 	[%rd2206], %rd2205;
	add.s32 	%r7588, %r7588, 1;
	setp.ne.s32 	%p1163, %r7588, 6;
	@%p1163 bra 	$L__BB0_1164;
	shr.u32 	%r5825, %r1961, 23;
	st.local.u32 	[%rd1+24], %rd2957;
	and.b32  	%r1965, %r5825, 31;
	and.b32  	%r5826, %r5825, 224;
	add.s32 	%r5827, %r5826, -128;
	shr.u32 	%r5828, %r5827, 5;
	mul.wide.u32 	%rd2207, %r5828, 4;
	sub.s64 	%rd444, %rd1, %rd2207;
	ld.local.u32 	%r7589, [%rd444+24];
	ld.local.u32 	%r7590, [%rd444+20];
	setp.eq.s32 	%p1164, %r1965, 0;
	@%p1164 bra 	$L__BB0_1167;
	shf.l.wrap.b32 	%r7589, %r7590, %r7589, %r1965;
	ld.local.u32 	%r5829, [%rd444+16];
	shf.l.wrap.b32 	%r7590, %r5829, %r7590, %r1965;
$L__BB0_1167:
	shr.u32 	%r5830, %r7589, 30;
	shf.l.wrap.b32 	%r5831, %r7590, %r7589, 2;
	shl.b32 	%r5832, %r7590, 2;
	shr.u32 	%r5833, %r5831, 31;
	add.s32 	%r5834, %r5833, %r5830;
	neg.s32 	%r5835, %r5834;
	setp.lt.s32 	%p1165, %r1961, 0;
	selp.b32 	%r7591, %r5835, %r5834, %p1165;
	xor.b32  	%r5836, %r5831, %r1961;
	shr.s32 	%r5837, %r5831, 31;
	xor.b32  	%r5838, %r5837, %r5831;
	xor.b32  	%r5839, %r5837, %r5832;
	cvt.u64.u32 	%rd2208, %r5838;
	shl.b64 	%rd2209, %rd2208, 32;
	cvt.u64.u32 	%rd2210, %r5839;
	or.b64  	%rd2211, %rd2209, %rd2210;
	cvt.rn.f64.s64 	%fd291, %rd2211;
	mul.f64 	%fd292, %fd291, 0d3BF921FB54442D19;
	cvt.rn.f32.f64 	%f3542, %fd292;
	neg.f32 	%f3543, %f3542;
	setp.lt.s32 	%p1166, %r5836, 0;
	selp.f32 	%f4649, %f3543, %f3542, %p1166;
	bra.uni 	$L__BB0_1169;
$L__BB0_1168:
	mov.f32 	%f3544, 0f00000000;
	mul.rn.f32 	%f4649, %f722, %f3544;
	mov.b32 	%r7591, 0;
$L__BB0_1169:
	add.s32 	%r5841, %r7591, 1;
	mul.rn.f32 	%f3545, %f4649, %f4649;
	and.b32  	%r5842, %r7591, 1;
	setp.eq.b32 	%p1167, %r5842, 1;
	selp.f32 	%f3546, %f4649, 0f3F800000, %p1167;
	fma.rn.f32 	%f3547, %f3545, %f3546, 0f00000000;
	fma.rn.f32 	%f3548, %f3545, 0f37CBAC00, 0fBAB607ED;
	selp.f32 	%f3549, 0fB94D4153, %f3548, %p1167;
	selp.f32 	%f3550, 0f3C0885E4, 0f3D2AAABB, %p1167;
	fma.rn.f32 	%f3551, %f3549, %f3545, %f3550;
	selp.f32 	%f3552, 0fBE2AAAA8, 0fBEFFFFFF, %p1167;
	fma.rn.f32 	%f3553, %f3551, %f3545, %f3552;
	fma.rn.f32 	%f3554, %f3553, %f3547, %f3546;
	and.b32  	%r5843, %r5841, 2;
	setp.eq.s32 	%p1168, %r5843, 0;
	mov.f32 	%f3555, 0f00000000;
	sub.f32 	%f3556, %f3555, %f3554;
	selp.f32 	%f3557, %f3554, %f3556, %p1168;
	fma.rn.f32 	%f732, %f728, %f3557, %f722;
	mul.f32 	%f3558, %f732, 0f3F22F983;
	cvt.rni.s32.f32 	%r7599, %f3558;
	cvt.rn.f32.s32 	%f3559, %r7599;
	fma.rn.f32 	%f3560, %f3559, 0fBFC90FDA, %f732;
	fma.rn.f32 	%f3561, %f3559, 0fB3A22168, %f3560;
	fma.rn.f32 	%f4651, %f3559, 0fA7C234C5, %f3561;
	abs.f32 	%f734, %f732;
	setp.ltu.f32 	%p1169, %f734, 0f47CE4780;
	mov.u32 	%r7595, %r7599;
	mov.f32 	%f4650, %f4651;
	@%p1169 bra 	$L__BB0_1177;
	setp.eq.f32 	%p1170, %f734, 0f7F800000;
	@%p1170 bra 	$L__BB0_1176;
	mov.b32 	%r1975, %f732;
	shl.b32 	%r5845, %r1975, 8;
	or.b32  	%r1976, %r5845, -2147483648;
	mov.b64 	%rd2958, 0;
	mov.b32 	%r7592, 0;
$L__BB0_1172:
	.pragma "nounroll";
	mul.wide.u32 	%rd2213, %r7592, 4;
	mov.u64 	%rd2214, __cudart_i2opi_f;
	add.s64 	%rd2215, %rd2214, %rd2213;
	ld.global.nc.u32 	%r5846, [%rd2215];
	mad.wide.u32 	%rd2216, %r5846, %r1976, %rd2958;
	shr.u64 	%rd2958, %rd2216, 32;
	add.s64 	%rd2217, %rd2, %rd2213;
	st.local.u32 	[%rd2217], %rd2216;
	add.s32 	%r7592, %r7592, 1;
	setp.ne.s32 	%p1171, %r7592, 6;
	@%p1171 bra 	$L__BB0_1172;
	shr.u32 	%r5847, %r1975, 23;
	st.local.u32 	[%rd2+24], %rd2958;
	and.b32  	%r1979, %r5847, 31;
	and.b32  	%r5848, %r5847, 224;
	add.s32 	%r5849, %r5848, -128;
	shr.u32 	%r5850, %r5849, 5;
	mul.wide.u32 	%rd2218, %r5850, 4;
	sub.s64 	%rd447, %rd2, %rd2218;
	ld.local.u32 	%r7593, [%rd447+24];
	ld.local.u32 	%r7594, [%rd447+20];
	setp.eq.s32 	%p1172, %r1979, 0;
	@%p1172 bra 	$L__BB0_1175;
	shf.l.wrap.b32 	%r7593, %r7594, %r7593, %r1979;
	ld.local.u32 	%r5851, [%rd447+16];
	shf.l.wrap.b32 	%r7594, %r5851, %r7594, %r1979;
$L__BB0_1175:
	shr.u32 	%r5852, %r7593, 30;
	shf.l.wrap.b32 	%r5853, %r7594, %r7593, 2;
	shl.b32 	%r5854, %r7594, 2;
	shr.u32 	%r5855, %r5853, 31;
	add.s32 	%r5856, %r5855, %r5852;
	neg.s32 	%r5857, %r5856;
	setp.lt.s32 	%p1173, %r1975, 0;
	selp.b32 	%r7595, %r5857, %r5856, %p1173;
	xor.b32  	%r5858, %r5853, %r1975;
	shr.s32 	%r5859, %r5853, 31;
	xor.b32  	%r5860, %r5859, %r5853;
	xor.b32  	%r5861, %r5859, %r5854;
	cvt.u64.u32 	%rd2219, %r5860;
	shl.b64 	%rd2220, %rd2219, 32;
	cvt.u64.u32 	%rd2221, %r5861;
	or.b64  	%rd2222, %rd2220, %rd2221;
	cvt.rn.f64.s64 	%fd293, %rd2222;
	mul.f64 	%fd294, %fd293, 0d3BF921FB54442D19;
	cvt.rn.f32.f64 	%f3562, %fd294;
	neg.f32 	%f3563, %f3562;
	setp.lt.s32 	%p1174, %r5858, 0;
	selp.f32 	%f4650, %f3563, %f3562, %p1174;
	bra.uni 	$L__BB0_1177;
$L__BB0_1176:
	mov.f32 	%f3564, 0f00000000;
	mul.rn.f32 	%f4650, %f732, %f3564;
	mov.b32 	%r7595, 0;
$L__BB0_1177:
	setp.ltu.f32 	%p1175, %f734, 0f47CE4780;
	mul.rn.f32 	%f3565, %f4650, %f4650;
	and.b32  	%r5863, %r7595, 1;
	setp.eq.b32 	%p1176, %r5863, 1;
	selp.f32 	%f3566, 0f3F800000, %f4650, %p1176;
	fma.rn.f32 	%f3567, %f3565, %f3566, 0f00000000;
	fma.rn.f32 	%f3568, %f3565, 0f37CBAC00, 0fBAB607ED;
	selp.f32 	%f3569, %f3568, 0fB94D4153, %p1176;
	selp.f32 	%f3570, 0f3D2AAABB, 0f3C0885E4, %p1176;
	fma.rn.f32 	%f3571, %f3569, %f3565, %f3570;
	selp.f32 	%f3572, 0fBEFFFFFF, 0fBE2AAAA8, %p1176;
	fma.rn.f32 	%f3573, %f3571, %f3565, %f3572;
	fma.rn.f32 	%f3574, %f3573, %f3567, %f3566;
	and.b32  	%r5864, %r7595, 2;
	setp.eq.s32 	%p1177, %r5864, 0;
	mov.f32 	%f3575, 0f00000000;
	sub.f32 	%f3576, %f3575, %f3574;
	selp.f32 	%f738, %f3574, %f3576, %p1177;
	@%p1175 bra 	$L__BB0_1185;
	setp.eq.f32 	%p1178, %f734, 0f7F800000;
	@%p1178 bra 	$L__BB0_1184;
	mov.b32 	%r1988, %f732;
	shl.b32 	%r5866, %r1988, 8;
	or.b32  	%r1989, %r5866, -2147483648;
	mov.b64 	%rd2959, 0;
	mov.b32 	%r7596, 0;
$L__BB0_1180:
	.pragma "nounroll";
	mul.wide.u32 	%rd2224, %r7596, 4;
	mov.u64 	%rd2225, __cudart_i2opi_f;
	add.s64 	%rd2226, %rd2225, %rd2224;
	ld.global.nc.u32 	%r5867, [%rd2226];
	mad.wide.u32 	%rd2227, %r5867, %r1989, %rd2959;
	shr.u64 	%rd2959, %rd2227, 32;
	add.s64 	%rd2228, %rd1, %rd2224;
	st.local.u32 	[%rd2228], %rd2227;
	add.s32 	%r7596, %r7596, 1;
	setp.ne.s32 	%p1179, %r7596, 6;
	@%p1179 bra 	$L__BB0_1180;
	shr.u32 	%r5868, %r1988, 23;
	st.local.u32 	[%rd1+24], %rd2959;
	and.b32  	%r1992, %r5868, 31;
	and.b32  	%r5869, %r5868, 224;
	add.s32 	%r5870, %r5869, -128;
	shr.u32 	%r5871, %r5870, 5;
	mul.wide.u32 	%rd2229, %r5871, 4;
	sub.s64 	%rd450, %rd1, %rd2229;
	ld.local.u32 	%r7597, [%rd450+24];
	ld.local.u32 	%r7598, [%rd450+20];
	setp.eq.s32 	%p1180, %r1992, 0;
	@%p1180 bra 	$L__BB0_1183;
	shf.l.wrap.b32 	%r7597, %r7598, %r7597, %r1992;
	ld.local.u32 	%r5872, [%rd450+16];
	shf.l.wrap.b32 	%r7598, %r5872, %r7598, %r1992;
$L__BB0_1183:
	shr.u32 	%r5873, %r7597, 30;
	shf.l.wrap.b32 	%r5874, %r7598, %r7597, 2;
	shl.b32 	%r5875, %r7598, 2;
	shr.u32 	%r5876, %r5874, 31;
	add.s32 	%r5877, %r5876, %r5873;
	neg.s32 	%r5878, %r5877;
	setp.lt.s32 	%p1181, %r1988, 0;
	selp.b32 	%r7599, %r5878, %r5877, %p1181;
	xor.b32  	%r5879, %r5874, %r1988;
	shr.s32 	%r5880, %r5874, 31;
	xor.b32  	%r5881, %r5880, %r5874;
	xor.b32  	%r5882, %r5880, %r5875;
	cvt.u64.u32 	%rd2230, %r5881;
	shl.b64 	%rd2231, %rd2230, 32;
	cvt.u64.u32 	%rd2232, %r5882;
	or.b64  	%rd2233, %rd2231, %rd2232;
	cvt.rn.f64.s64 	%fd295, %rd2233;
	mul.f64 	%fd296, %fd295, 0d3BF921FB54442D19;
	cvt.rn.f32.f64 	%f3577, %fd296;
	neg.f32 	%f3578, %f3577;
	setp.lt.s32 	%p1182, %r5879, 0;
	selp.f32 	%f4651, %f3578, %f3577, %p1182;
	bra.uni 	$L__BB0_1185;
$L__BB0_1184:
	mov.f32 	%f3579, 0f00000000;
	mul.rn.f32 	%f4651, %f732, %f3579;
	mov.b32 	%r7599, 0;
$L__BB0_1185:
	add.s32 	%r5884, %r7599, 1;
	mul.rn.f32 	%f3580, %f4651, %f4651;
	and.b32  	%r5885, %r7599, 1;
	setp.eq.b32 	%p1183, %r5885, 1;
	selp.f32 	%f3581, %f4651, 0f3F800000, %p1183;
	fma.rn.f32 	%f3582, %f3580, %f3581, 0f00000000;
	fma.rn.f32 	%f3583, %f3580, 0f37CBAC00, 0fBAB607ED;
	selp.f32 	%f3584, 0fB94D4153, %f3583, %p1183;
	selp.f32 	%f3585, 0f3C0885E4, 0f3D2AAABB, %p1183;
	fma.rn.f32 	%f3586, %f3584, %f3580, %f3585;
	selp.f32 	%f3587, 0fBE2AAAA8, 0fBEFFFFFF, %p1183;
	fma.rn.f32 	%f3588, %f3586, %f3580, %f3587;
	fma.rn.f32 	%f3589, %f3588, %f3582, %f3581;
	and.b32  	%r5886, %r5884, 2;
	setp.eq.s32 	%p1184, %r5886, 0;
	mov.f32 	%f3590, 0f00000000;
	sub.f32 	%f3591, %f3590, %f3589;
	selp.f32 	%f3592, %f3589, %f3591, %p1184;
	fma.rn.f32 	%f742, %f738, %f3592, %f732;
	mul.f32 	%f3593, %f742, 0f3F22F983;
	cvt.rni.s32.f32 	%r7607, %f3593;
	cvt.rn.f32.s32 	%f3594, %r7607;
	fma.rn.f32 	%f3595, %f3594, 0fBFC90FDA, %f742;
	fma.rn.f32 	%f3596, %f3594, 0fB3A22168, %f3595;
	fma.rn.f32 	%f4653, %f3594, 0fA7C234C5, %f3596;
	abs.f32 	%f744, %f742;
	setp.ltu.f32 	%p1185, %f744, 0f47CE4780;
	mov.u32 	%r7603, %r7607;
	mov.f32 	%f4652, %f4653;
	@%p1185 bra 	$L__BB0_1193;
	setp.eq.f32 	%p1186, %f744, 0f7F800000;
	@%p1186 bra 	$L__BB0_1192;
	mov.b32 	%r2002, %f742;
	shl.b32 	%r5888, %r2002, 8;
	or.b32  	%r2003, %r5888, -2147483648;
	mov.b64 	%rd2960, 0;
	mov.b32 	%r7600, 0;
$L__BB0_1188:
	.pragma "nounroll";
	mul.wide.u32 	%rd2235, %r7600, 4;
	mov.u64 	%rd2236, __cudart_i2opi_f;
	add.s64 	%rd2237, %rd2236, %rd2235;
	ld.global.nc.u32 	%r5889, [%rd2237];
	mad.wide.u32 	%rd2238, %r5889, %r2003, %rd2960;
	shr.u64 	%rd2960, %rd2238, 32;
	add.s64 	%rd2239, %rd2, %rd2235;
	st.local.u32 	[%rd2239], %rd2238;
	add.s32 	%r7600, %r7600, 1;
	setp.ne.s32 	%p1187, %r7600, 6;
	@%p1187 bra 	$L__BB0_1188;
	shr.u32 	%r5890, %r2002, 23;
	st.local.u32 	[%rd2+24], %rd2960;
	and.b32  	%r2006, %r5890, 31;
	and.b32  	%r5891, %r5890, 224;
	add.s32 	%r5892, %r5891, -128;
	shr.u32 	%r5893, %r5892, 5;
	mul.wide.u32 	%rd2240, %r5893, 4;
	sub.s64 	%rd453, %rd2, %rd2240;
	ld.local.u32 	%r7601, [%rd453+24];
	ld.local.u32 	%r7602, [%rd453+20];
	setp.eq.s32 	%p1188, %r2006, 0;
	@%p1188 bra 	$L__BB0_1191;
	shf.l.wrap.b32 	%r7601, %r7602, %r7601, %r2006;
	ld.local.u32 	%r5894, [%rd453+16];
	shf.l.wrap.b32 	%r7602, %r5894, %r7602, %r2006;
$L__BB0_1191:
	shr.u32 	%r5895, %r7601, 30;
	shf.l.wrap.b32 	%r5896, %r7602, %r7601, 2;
	shl.b32 	%r5897, %r7602, 2;
	shr.u32 	%r5898, %r5896, 31;
	add.s32 	%r5899, %r5898, %r5895;
	neg.s32 	%r5900, %r5899;
	setp.lt.s32 	%p1189, %r2002, 0;
	selp.b32 	%r7603, %r5900, %r5899, %p1189;
	xor.b32  	%r5901, %r5896, %r2002;
	shr.s32 	%r5902, %r5896, 31;
	xor.b32  	%r5903, %r5902, %r5896;
	xor.b32  	%r5904, %r5902, %r5897;
	cvt.u64.u32 	%rd2241, %r5903;
	shl.b64 	%rd2242, %rd2241, 32;
	cvt.u64.u32 	%rd2243, %r5904;
	or.b64  	%rd2244, %rd2242, %rd2243;
	cvt.rn.f64.s64 	%fd297, %rd2244;
	mul.f64 	%fd298, %fd297, 0d3BF921FB54442D19;
	cvt.rn.f32.f64 	%f3597, %fd298;
	neg.f32 	%f3598, %f3597;
	setp.lt.s32 	%p1190, %r5901, 0;
	selp.f32 	%f4652, %f3598, %f3597, %p1190;
	bra.uni 	$L__BB0_1193;
$L__BB0_1192:
	mov.f32 	%f3599, 0f00000000;
	mul.rn.f32 	%f4652, %f742, %f3599;
	mov.b32 	%r7603, 0;
$L__BB0_1193:
	setp.ltu.f32 	%p1191, %f744, 0f47CE4780;
	mul.rn.f32 	%f3600, %f4652, %f4652;
	and.b32  	%r5906, %r7603, 1;
	setp.eq.b32 	%p1192, %r5906, 1;
	selp.f32 	%f3601, 0f3F800000, %f4652, %p1192;
	fma.rn.f32 	%f3602, %f3600, %f3601, 0f00000000;
	fma.rn.f32 	%f3603, %f3600, 0f37CBAC00, 0fBAB607ED;
	selp.f32 	%f3604, %f3603, 0fB94D4153, %p1192;
	selp.f32 	%f3605, 0f3D2AAABB, 0f3C0885E4, %p1192;
	fma.rn.f32 	%f3606, %f3604, %f3600, %f3605;
	selp.f32 	%f3607, 0fBEFFFFFF, 0fBE2AAAA8, %p1192;
	fma.rn.f32 	%f3608, %f3606, %f3600, %f3607;
	fma.rn.f32 	%f3609, %f3608, %f3602, %f3601;
	and.b32  	%r5907, %r7603, 2;
	setp.eq.s32 	%p1193, %r5907, 0;
	mov.f32 	%f3610, 0f00000000;
	sub.f32 	%f3611, %f3610, %f3609;
	selp.f32 	%f748, %f3609, %f3611, %p1193;
	@%p1191 bra 	$L__BB0_1201;
	setp.eq.f32 	%p1194, %f744, 0f7F800000;
	@%p1194 bra 	$L__BB0_1200;
	mov.b32 	%r2015, %f742;
	shl.b32 	%r5909, %r2015, 8;
	or.b32  	%r2016, %r5909, -2147483648;
	mov.b64 	%rd2961, 0;
	mov.b32 	%r7604, 0;
$L__BB0_1196:
	.pragma "nounroll";
	mul.wide.u32 	%rd2246, %r7604, 4;
	mov.u64 	%rd2247, __cudart_i2opi_f;
	add.s64 	%rd2248, %rd2247, %rd2246;
	ld.global.nc.u32 	%r5910, [%rd2248];
	mad.wide.u32 	%rd2249, %r5910, %r2016, %rd2961;
	shr.u64 	%rd2961, %rd2249, 32;
	add.s64 	%rd2250, %rd1, %rd2246;
	st.local.u32 	[%rd2250], %rd2249;
	add.s32 	%r7604, %r7604, 1;
	setp.ne.s32 	%p1195, %r7604, 6;
	@%p1195 bra 	$L__BB0_1196;
	shr.u32 	%r5911, %r2015, 23;
	st.local.u32 	[%rd1+24], %rd2961;
	and.b32  	%r2019, %r5911, 31;
	and.b32  	%r5912, %r5911, 224;
	add.s32 	%r5913, %r5912, -128;
	shr.u32 	%r5914, %r5913, 5;
	mul.wide.u32 	%rd2251, %r5914, 4;
	sub.s64 	%rd456, %rd1, %rd2251;
	ld.local.u32 	%r7605, [%rd456+24];
	ld.local.u32 	%r7606, [%rd456+20];
	setp.eq.s32 	%p1196, %r2019, 0;
	@%p1196 bra 	$L__BB0_1199;
	shf.l.wrap.b32 	%r7605, %r7606, %r7605, %r2019;
	ld.local.u32 	%r5915, [%rd456+16];
	shf.l.wrap.b32 	%r7606, %r5915, %r7606, %r2019;
$L__BB0_1199:
	shr.u32 	%r5916, %r7605, 30;
	shf.l.wrap.b32 	%r5917, %r7606, %r7605, 2;
	shl.b32 	%r5918, %r7606, 2;
	shr.u32 	%r5919, %r5917, 31;
	add.s32 	%r5920, %r5919, %r5916;
	neg.s32 	%r5921, %r5920;
	setp.lt.s32 	%p1197, %r2015, 0;
	selp.b32 	%r7607, %r5921, %r5920, %p1197;
	xor.b32  	%r5922, %r5917, %r2015;
	shr.s32 	%r5923, %r5917, 31;
	xor.b32  	%r5924, %r5923, %r5917;
	xor.b32  	%r5925, %r5923, %r5918;
	cvt.u64.u32 	%rd2252, %r5924;
	shl.b64 	%rd2253, %rd2252, 32;
	cvt.u64.u32 	%rd2254, %r5925;
	or.b64  	%rd2255, %rd2253, %rd2254;
	cvt.rn.f64.s64 	%fd299, %rd2255;
	mul.f64 	%fd300, %fd299, 0d3BF921FB54442D19;
	cvt.rn.f32.f64 	%f3612, %fd300;
	neg.f32 	%f3613, %f3612;
	setp.lt.s32 	%p1198, %r5922, 0;
	selp.f32 	%f4653, %f3613, %f3612, %p1198;
	bra.uni 	$L__BB0_1201;
$L__BB0_1200:
	mov.f32 	%f3614, 0f00000000;
	mul.rn.f32 	%f4653, %f742, %f3614;
	mov.b32 	%r7607, 0;
$L__BB0_1201:
	add.s32 	%r5927, %r7607, 1;
	mul.rn.f32 	%f3615, %f4653, %f4653;
	and.b32  	%r5928, %r7607, 1;
	setp.eq.b32 	%p1199, %r5928, 1;
	selp.f32 	%f3616, %f4653, 0f3F800000, %p1199;
	fma.rn.f32 	%f3617, %f3615, %f3616, 0f00000000;
	fma.rn.f32 	%f3618, %f3615, 0f37CBAC00, 0fBAB607ED;
	selp.f32 	%f3619, 0fB94D4153, %f3618, %p1199;
	selp.f32 	%f3620, 0f3C0885E4, 0f3D2AAABB, %p1199;
	fma.rn.f32 	%f3621, %f3619, %f3615, %f3620;
	selp.f32 	%f3622, 0fBE2AAAA8, 0fBEFFFFFF, %p1199;
	fma.rn.f32 	%f3623, %f3621, %f3615, %f3622;
	fma.rn.f32 	%f3624, %f3623, %f3617, %f3616;
	and.b32  	%r5929, %r5927, 2;
	setp.eq.s32 	%p1200, %r5929, 0;
	mov.f32 	%f3625, 0f00000000;
	sub.f32 	%f3626, %f3625, %f3624;
	selp.f32 	%f3627, %f3624, %f3626, %p1200;
	fma.rn.f32 	%f752, %f748, %f3627, %f742;
	mul.f32 	%f3628, %f752, 0f3F22F983;
	cvt.rni.s32.f32 	%r7615, %f3628;
	cvt.rn.f32.s32 	%f3629, %r7615;
	fma.rn.f32 	%f3630, %f3629, 0fBFC90FDA, %f752;
	fma.rn.f32 	%f3631, %f3629, 0fB3A22168, %f3630;
	fma.rn.f32 	%f4655, %f3629, 0fA7C234C5, %f3631;
	abs.f32 	%f754, %f752;
	setp.ltu.f32 	%p1201, %f754, 0f47CE4780;
	mov.u32 	%r7611, %r7615;
	mov.f32 	%f4654, %f4655;
	@%p1201 bra 	$L__BB0_1209;
	setp.eq.f32 	%p1202, %f754, 0f7F800000;
	@%p1202 bra 	$L__BB0_1208;
	mov.b32 	%r2029, %f752;
	shl.b32 	%r5931, %r2029, 8;
	or.b32  	%r2030, %r5931, -2147483648;
	mov.b64 	%rd2962, 0;
	mov.b32 	%r7608, 0;
$L__BB0_1204:
	.pragma "nounroll";
	mul.wide.u32 	%rd2257, %r7608, 4;
	mov.u64 	%rd2258, __cudart_i2opi_f;
	add.s64 	%rd2259, %rd2258, %rd2257;
	ld.global.nc.u32 	%r5932, [%rd2259];
	mad.wide.u32 	%rd2260, %r5932, %r2030, %rd2962;
	shr.u64 	%rd2962, %rd2260, 32;
	add.s64 	%rd2261, %rd2, %rd2257;
	st.local.u32 	[%rd2261], %rd2260;
	add.s32 	%r7608, %r7608, 1;
	setp.ne.s32 	%p1203, %r7608, 6;
	@%p1203 bra 	$L__BB0_1204;
	shr.u32 	%r5933, %r2029, 23;
	st.local.u32 	[%rd2+24], %rd2962;
	and.b32  	%r2033, %r5933, 31;
	and.b32  	%r5934, %r5933, 224;
	add.s32 	%r5935, %r5934, -128;
	shr.u32 	%r5936, %r5935, 5;
	mul.wide.u32 	%rd2262, %r5936, 4;
	sub.s64 	%rd459, %rd2, %rd2262;
	ld.local.u32 	%r7609, [%rd459+24];
	ld.local.u32 	%r7610, [%rd459+20];
	setp.eq.s32 	%p1204, %r2033, 0;
	@%p1204 bra 	$L__BB0_1207;
	shf.l.wrap.b32 	%r7609, %r7610, %r7609, %r2033;
	ld.local.u32 	%r5937, [%rd459+16];
	shf.l.wrap.b32 	%r7610, %r5937, %r7610, %r2033;
$L__BB0_1207:
	shr.u32 	%r5938, %r7609, 30;
	shf.l.wrap.b32 	%r5939, %r7610, %r7609, 2;
	shl.b32 	%r5940, %r7610, 2;
	shr.u32 	%r5941, %r5939, 31;
	add.s32 	%r5942, %r5941, %r5938;
	neg.s32 	%r5943, %r5942;
	setp.lt.s32 	%p1205, %r2029, 0;
	selp.b32 	%r7611, %r5943, %r5942, %p1205;
	xor.b32  	%r5944, %r5939, %r2029;
	shr.s32 	%r5945, %r5939, 31;
	xor.b32  	%r5946, %r5945, %r5939;
	xor.b32  	%r5947, %r5945, %r5940;
	cvt.u64.u32 	%rd2263, %r5946;
	shl.b64 	%rd2264, %rd2263, 32;
	cvt.u64.u32 	%rd2265, %r5947;
	or.b64  	%rd2266, %rd2264, %rd2265;
	cvt.rn.f64.s64 	%fd301, %rd2266;
	mul.f64 	%fd302, %fd301, 0d3BF921FB54442D19;
	cvt.rn.f32.f64 	%f3632, %fd302;
	neg.f32 	%f3633, %f3632;
	setp.lt.s32 	%p1206, %r5944, 0;
	selp.f32 	%f4654, %f3633, %f3632, %p1206;
	bra.uni 	$L__BB0_1209;
$L__BB0_1208:
	mov.f32 	%f3634, 0f00000000;
	mul.rn.f32 	%f4654, %f752, %f3634;
	mov.b32 	%r7611, 0;
$L__BB0_1209:
	setp.ltu.f32 	%p1207, %f754, 0f47CE4780;
	mul.rn.f32 	%f3635, %f4654, %f4654;
	and.b32  	%r5949, %r7611, 1;
	setp.eq.b32 	%p1208, %r5949, 1;
	selp.f32 	%f3636, 0f3F800000, %f4654, %p1208;
	fma.rn.f32 	%f3637, %f3635, %f3636, 0f00000000;
	fma.rn.f32 	%f3638, %f3635, 0f37CBAC00, 0fBAB607ED;
	selp.f32 	%f3639, %f3638, 0fB94D4153, %p1208;
	selp.f32 	%f3640, 0f3D2AAABB, 0f3C0885E4, %p1208;
	fma.rn.f32 	%f3641, %f3639, %f3635, %f3640;
	selp.f32 	%f3642, 0fBEFFFFFF, 0fBE2AAAA8, %p1208;
	fma.rn.f32 	%f3643, %f3641, %f3635, %f3642;
	fma.rn.f32 	%f3644, %f3643, %f3637, %f3636;
	and.b32  	%r5950, %r7611, 2;
	setp.eq.s32 	%p1209, %r5950, 0;
	mov.f32 	%f3645, 0f00000000;
	sub.f32 	%f3646, %f3645, %f3644;
	selp.f32 	%f758, %f3644, %f3646, %p1209;
	@%p1207 bra 	$L__BB0_1217;
	setp.eq.f32 	%p1210, %f754, 0f7F800000;
	@%p1210 bra 	$L__BB0_1216;
	mov.b32 	%r2042, %f752;
	shl.b32 	%r5952, %r2042, 8;
	or.b32  	%r2043, %r5952, -2147483648;
	mov.b64 	%rd2963, 0;
	mov.b32 	%r7612, 0;
$L__BB0_1212:
	.pragma "nounroll";
	mul.wide.u32 	%rd2268, %r7612, 4;
	mov.u64 	%rd2269, __cudart_i2opi_f;
	add.s64 	%rd2270, %rd2269, %rd2268;
	ld.global.nc.u32 	%r5953, [%rd2270];
	mad.wide.u32 	%rd2271, %r5953, %r2043, %rd2963;
	shr.u64 	%rd2963, %rd2271, 32;
	add.s64 	%rd2272, %rd1, %rd2268;
	st.local.u32 	[%rd2272], %rd2271;
	add.s32 	%r7612, %r7612, 1;
	setp.ne.s32 	%p1211, %r7612, 6;
	@%p1211 bra 	$L__BB0_1212;
	shr.u32 	%r5954, %r2042, 23;
	st.local.u32 	[%rd1+24], %rd2963;
	and.b32  	%r2046, %r5954, 31;
	and.b32  	%r5955, %r5954, 224;
	add.s32 	%r5956, %r5955, -128;
	shr.u32 	%r5957, %r5956, 5;
	mul.wide.u32 	%rd2273, %r5957, 4;
	sub.s64 	%rd462, %rd1, %rd2273;
	ld.local.u32 	%r7613, [%rd462+24];
	ld.local.u32 	%r7614, [%rd462+20];
	setp.eq.s32 	%p1212, %r2046, 0;
	@%p1212 bra 	$L__BB0_1215;
	shf.l.wrap.b32 	%r7613, %r7614, %r7613, %r2046;
	ld.local.u32 	%r5958, [%rd462+16];
	shf.l.wrap.b32 	%r7614, %r5958, %r7614, %r2046;
$L__BB0_1215:
	shr.u32 	%r5959, %r7613, 30;
	shf.l.wrap.b32 	%r5960, %r7614, %r7613, 2;
	shl.b32 	%r5961, %r7614, 2;
	shr.u32 	%r5962, %r5960, 31;
	add.s32 	%r5963, %r5962, %r5959;
	neg.s32 	%r5964, %r5963;
	setp.lt.s32 	%p1213, %r2042, 0;
	selp.b32 	%r7615, %r5964, %r5963, %p1213;
	xor.b32  	%r5965, %r5960, %r2042;
	shr.s32 	%r5966, %r5960, 31;
	xor.b32  	%r5967, %r5966, %r5960;
	xor.b32  	%r5968, %r5966, %r5961;
	cvt.u64.u32 	%rd2274, %r5967;
	shl.b64 	%rd2275, %rd2274, 32;
	cvt.u64.u32 	%rd2276, %r5968;
	or.b64  	%rd2277, %rd2275, %rd2276;
	cvt.rn.f64.s64 	%fd303, %rd2277;
	mul.f64 	%fd304, %fd303, 0d3BF921FB54442D19;
	cvt.rn.f32.f64 	%f3647, %fd304;
	neg.f32 	%f3648, %f3647;
	setp.lt.s32 	%p1214, %r5965, 0;
	selp.f32 	%f4655, %f3648, %f3647, %p1214;
	bra.uni 	$L__BB0_1217;
$L__BB0_1216:
	mov.f32 	%f3649, 0f00000000;
	mul.rn.f32 	%f4655, %f752, %f3649;
	mov.b32 	%r7615, 0;
$L__BB0_1217:
	add.s32 	%r5970, %r7615, 1;
	mul.rn.f32 	%f3650, %f4655, %f4655;
	and.b32  	%r5971, %r7615, 1;
	setp.eq.b32 	%p1215, %r5971, 1;
	selp.f32 	%f3651, %f4655, 0f3F800000, %p1215;
	fma.rn.f32 	%f3652, %f3650, %f3651, 0f00000000;
	fma.rn.f32 	%f3653, %f3650, 0f37CBAC00, 0fBAB607ED;
	selp.f32 	%f3654, 0fB94D4153, %f3653, %p1215;
	selp.f32 	%f3655, 0f3C0885E4, 0f3D2AAABB, %p1215;
	fma.rn.f32 	%f3656, %f3654, %f3650, %f3655;
	selp.f32 	%f3657, 0fBE2AAAA8, 0fBEFFFFFF, %p1215;
	fma.rn.f32 	%f3658, %f3656, %f3650, %f3657;
	fma.rn.f32 	%f3659, %f3658, %f3652, %f3651;
	and.b32  	%r5972, %r5970, 2;
	setp.eq.s32 	%p1216, %r5972, 0;
	mov.f32 	%f3660, 0f00000000;
	sub.f32 	%f3661, %f3660, %f3659;
	selp.f32 	%f3662, %f3659, %f3661, %p1216;
	fma.rn.f32 	%f762, %f758, %f3662, %f752;
	mul.f32 	%f3663, %f762, 0f3F22F983;
	cvt.rni.s32.f32 	%r7623, %f3663;
	cvt.rn.f32.s32 	%f3664, %r7623;
	fma.rn.f32 	%f3665, %f3664, 0fBFC90FDA, %f762;
	fma.rn.f32 	%f3666, %f3664, 0fB3A22168, %f3665;
	fma.rn.f32 	%f4657, %f3664, 0fA7C234C5, %f3666;
	abs.f32 	%f764, %f762;
	setp.ltu.f32 	%p1217, %f764, 0f47CE4780;
	mov.u32 	%r7619, %r7623;
	mov.f32 	%f4656, %f4657;
	@%p1217 bra 	$L__BB0_1225;
	setp.eq.f32 	%p1218, %f764, 0f7F800000;
	@%p1218 bra 	$L__BB0_1224;
	mov.b32 	%r2056, %f762;
	shl.b32 	%r5974, %r2056, 8;
	or.b32  	%r2057, %r5974, -2147483648;
	mov.b64 	%rd2964, 0;
	mov.b32 	%r7616, 0;
$L__BB0_1220:
	.pragma "nounroll";
	mul.wide.u32 	%rd2279, %r7616, 4;
	mov.u64 	%rd2280, __cudart_i2opi_f;
	add.s64 	%rd2281, %rd2280, %rd2279;
	ld.global.nc.u32 	%r5975, [%rd2281];
	mad.wide.u32 	%rd2282, %r5975, %r2057, %rd2964;
	shr.u64 	%rd2964, %rd2282, 32;
	add.s64 	%rd2283, %rd2, %rd2279;
	st.local.u32 	[%rd2283], %rd2282;
	add.s32 	%r7616, %r7616, 1;
	setp.ne.s32 	%p1219, %r7616, 6;
	@%p1219 bra 	$L__BB0_1220;
	shr.u32 	%r5976, %r2056, 23;
	st.local.u32 	[%rd2+24], %rd2964;
	and.b32  	%r2060, %r5976, 31;
	and.b32  	%r5977, %r5976, 224;
	add.s32 	%r5978, %r5977, -128;
	shr.u32 	%r5979, %r5978, 5;
	mul.wide.u32 	%rd2284, %r5979, 4;
	sub.s64 	%rd465, %rd2, %rd2284;
	ld.local.u32 	%r7617, [%rd465+24];
	ld.local.u32 	%r7618, [%rd465+20];
	setp.eq.s32 	%p1220, %r2060, 0;
	@%p1220 bra 	$L__BB0_1223;
	shf.l.wrap.b32 	%r7617, %r7618, %r7617, %r2060;
	ld.local.u32 	%r5980, [%rd465+16];
	shf.l.wrap.b32 	%r7618, %r5980, %r7618, %r2060;
$L__BB0_1223:
	shr.u32 	%r5981, %r7617, 30;
	shf.l.wrap.b32 	%r5982, %r7618, %r7617, 2;
	shl.b32 	%r5983, %r7618, 2;
	shr.u32 	%r5984, %r5982, 31;
	add.s32 	%r5985, %r5984, %r5981;
	neg.s32 	%r5986, %r5985;
	setp.lt.s32 	%p1221, %r2056, 0;
	selp.b32 	%r7619, %r5986, %r5985, %p1221;
	xor.b32  	%r5987, %r5982, %r2056;
	shr.s32 	%r5988, %r5982, 31;
	xor.b32  	%r5989, %r5988, %r5982;
	xor.b32  	%r5990, %r5988, %r5983;
	cvt.u64.u32 	%rd2285, %r5989;
	shl.b64 	%rd2286, %rd2285, 32;
	cvt.u64.u32 	%rd2287, %r5990;
	or.b64  	%rd2288, %rd2286, %rd2287;
	cvt.rn.f64.s64 	%fd305, %rd2288;
	mul.f64 	%fd306, %fd305, 0d3BF921FB54442D19;
	cvt.rn.f32.f64 	%f3667, %fd306;
	neg.f32 	%f3668, %f3667;
	setp.lt.s32 	%p1222, %r5987, 0;
	selp.f32 	%f4656, %f3668, %f3667, %p1222;
	bra.uni 	$L__BB0_1225;
$L__BB0_1224:
	mov.f32 	%f3669, 0f00000000;
	mul.rn.f32 	%f4656, %f762, %f3669;
	mov.b32 	%r7619, 0;
$L__BB0_1225:
	setp.ltu.f32 	%p1223, %f764, 0f47CE4780;
	mul.rn.f32 	%f3670, %f4656, %f4656;
	and.b32  	%r5992, %r7619, 1;
	setp.eq.b32 	%p1224, %r5992, 1;
	selp.f32 	%f3671, 0f3F800000, %f4656, %p1224;
	fma.rn.f32 	%f3672, %f3670, %f3671, 0f00000000;
	fma.rn.f32 	%f3673, %f3670, 0f37CBAC00, 0fBAB607ED;
	selp.f32 	%f3674, %f3673, 0fB94D4153, %p1224;
	selp.f32 	%f3675, 0f3D2AAABB, 0f3C0885E4, %p1224;
	fma.rn.f32 	%f3676, %f3674, %f3670, %f3675;
	selp.f32 	%f3677, 0fBEFFFFFF, 0fBE2AAAA8, %p1224;
	fma.rn.f32 	%f3678, %f3676, %f3670, %f3677;
	fma.rn.f32 	%f3679, %f3678, %f3672, %f3671;
	and.b32  	%r5993, %r7619, 2;
	setp.eq.s32 	%p1225, %r5993, 0;
	mov.f32 	%f3680, 0f00000000;
	sub.f32 	%f3681, %f3680, %f3679;
	selp.f32 	%f768, %f3679, %f3681, %p1225;
	@%p1223 bra 	$L__BB0_1233;
	setp.eq.f32 	%p1226, %f764, 0f7F800000;
	@%p1226 bra 	$L__BB0_1232;
	mov.b32 	%r2069, %f762;
	shl.b32 	%r5995, %r2069, 8;
	or.b32  	%r2070, %r5995, -2147483648;
	mov.b64 	%rd2965, 0;
	mov.b32 	%r7620, 0;
$L__BB0_1228:
	.pragma "nounroll";
	mul.wide.u32 	%rd2290, %r7620, 4;
	mov.u64 	%rd2291, __cudart_i2opi_f;
	add.s64 	%rd2292, %rd2291, %rd2290;
	ld.global.nc.u32 	%r5996, [%rd2292];
	mad.wide.u32 	%rd2293, %r5996, %r2070, %rd2965;
	shr.u64 	%rd2965, %rd2293, 32;
	add.s64 	%rd2294, %rd1, %rd2290;
	st.local.u32 	[%rd2294], %rd2293;
	add.s32 	%r7620, %r7620, 1;
	setp.ne.s32 	%p1227, %r7620, 6;
	@%p1227 bra 	$L__BB0_1228;
	shr.u32 	%r5997, %r2069, 23;
	st.local.u32 	[%rd1+24], %rd2965;
	and.b32  	%r2073, %r5997, 31;
	and.b32  	%r5998, %r5997, 224;
	add.s32 	%r5999, %r5998, -128;
	shr.u32 	%r6000, %r5999, 5;
	mul.wide.u32 	%rd2295, %r6000, 4;
	sub.s64 	%rd468, %rd1, %rd2295;
	ld.local.u32 	%r7621, [%rd468+24];
	ld.local.u32 	%r7622, [%rd468+20];
	setp.eq.s32 	%p1228, %r2073, 0;
	@%p1228 bra 	$L__BB0_1231;
	shf.l.wrap.b32 	%r7621, %r7622, %r7621, %r2073;
	ld.local.u32 	%r6001, [%rd468+16];
	shf.l.wrap.b32 	%r7622, %r6001, %r7622, %r2073;
$L__BB0_1231:
	shr.u32 	%r6002, %r7621, 30;
	shf.l.wrap.b32 	%r6003, %r7622, %r7621, 2;
	shl.b32 	%r6004, %r7622, 2;
	shr.u32 	%r6005, %r6003, 31;
	add.s32 	%r6006, %r6005, %r6002;
	neg.s32 	%r6007, %r6006;
	setp.lt.s32 	%p1229, %r2069, 0;
	selp.b32 	%r7623, %r6007, %r6006, %p1229;
	xor.b32  	%r6008, %r6003, %r2069;
	shr.s32 	%r6009, %r6003, 31;
	xor.b32  	%r6010, %r6009, %r6003;
	xor.b32  	%r6011, %r6009, %r6004;
	cvt.u64.u32 	%rd2296, %r6010;
	shl.b64 	%rd2297, %rd2296, 32;
	cvt.u64.u32 	%rd2298, %r6011;
	or.b64  	%rd2299, %rd2297, %rd2298;
	cvt.rn.f64.s64 	%fd307, %rd2299;
	mul.f64 	%fd308, %fd307, 0d3BF921FB54442D19;
	cvt.rn.f32.f64 	%f3682, %fd308;
	neg.f32 	%f3683, %f3682;
	setp.lt.s32 	%p1230, %r6008, 0;
	selp.f32 	%f4657, %f3683, %f3682, %p1230;
	bra.uni 	$L__BB0_1233;
$L__BB0_1232:
	mov.f32 	%f3684, 0f00000000;
	mul.rn.f32 	%f4657, %f762, %f3684;
	mov.b32 	%r7623, 0;
$L__BB0_1233:
	add.s32 	%r6013, %r7623, 1;
	mul.rn.f32 	%f3685, %f4657, %f4657;
	and.b32  	%r6014, %r7623, 1;
	setp.eq.b32 	%p1231, %r6014, 1;
	selp.f32 	%f3686, %f4657, 0f3F800000, %p1231;
	fma.rn.f32 	%f3687, %f3685, %f3686, 0f00000000;
	fma.rn.f32 	%f3688, %f3685, 0f37CBAC00, 0fBAB607ED;
	selp.f32 	%f3689, 0fB94D4153, %f3688, %p1231;
	selp.f32 	%f3690, 0f3C0885E4, 0f3D2AAABB, %p1231;
	fma.rn.f32 	%f3691, %f3689, %f3685, %f3690;
	selp.f32 	%f3692, 0fBE2AAAA8, 0fBEFFFFFF, %p1231;
	fma.rn.f32 	%f3693, %f3691, %f3685, %f3692;
	fma.rn.f32 	%f3694, %f3693, %f3687, %f3686;
	and.b32  	%r6015, %r6013, 2;
	setp.eq.s32 	%p1232, %r6015, 0;
	mov.f32 	%f3695, 0f00000000;
	sub.f32 	%f3696, %f3695, %f3694;
	selp.f32 	%f3697, %f3694, %f3696, %p1232;
	fma.rn.f32 	%f772, %f768, %f3697, %f762;
	mul.f32 	%f3698, %f772, 0f3F22F983;
	cvt.rni.s32.f32 	%r7631, %f3698;
	cvt.rn.f32.s32 	%f3699, %r7631;
	fma.rn.f32 	%f3700, %f3699, 0fBFC90FDA, %f772;
	fma.rn.f32 	%f3701, %f3699, 0fB3A22168, %f3700;
	fma.rn.f32 	%f4659, %f3699, 0fA7C234C5, %f3701;
	abs.f32 	%f774, %f772;
	setp.ltu.f32 	%p1233, %f774, 0f47CE4780;
	mov.u32 	%r7627, %r7631;
	mov.f32 	%f4658, %f4659;
	@%p1233 bra 	$L__BB0_1241;
	setp.eq.f32 	%p1234, %f774, 0f7F800000;
	@%p1234 bra 	$L__BB0_1240;
	mov.b32 	%r2083, %f772;
	shl.b32 	%r6017, %r2083, 8;
	or.b32  	%r2084, %r6017, -2147483648;
	mov.b64 	%rd2966, 0;
	mov.b32 	%r7624, 0;
$L__BB0_1236:
	.pragma "nounroll";
	mul.wide.u32 	%rd2301, %r7624, 4;
	mov.u64 	%rd2302, __cudart_i2opi_f;
	add.s64 	%rd2303, %rd2302, %rd2301;
	ld.global.nc.u32 	%r6018, [%rd2303];
	mad.wide.u32 	%rd2304, %r6018, %r2084, %rd2966;
	shr.u64 	%rd2966, %rd2304, 32;
	add.s64 	%rd2305, %rd2, %rd2301;
	st.local.u32 	[%rd2305], %rd2304;
	add.s32 	%r7624, %r7624, 1;
	setp.ne.s32 	%p1235, %r7624, 6;
	@%p1235 bra 	$L__BB0_1236;
	shr.u32 	%r6019, %r2083, 23;
	st.local.u32 	[%rd2+24], %rd2966;
	and.b32  	%r2087, %r6019, 31;
	and.b32  	%r6020, %r6019, 224;
	add.s32 	%r6021, %r6020, -128;
	shr.u32 	%r6022, %r6021, 5;
	mul.wide.u32 	%rd2306, %r6022, 4;
	sub.s64 	%rd471, %rd2, %rd2306;
	ld.local.u32 	%r7625, [%rd471+24];
	ld.local.u32 	%r7626, [%rd471+20];
	setp.eq.s32 	%p1236, %r2087, 0;
	@%p1236 bra 	$L__BB0_1239;
	shf.l.wrap.b32 	%r7625, %r7626, %r7625, %r2087;
	ld.local.u32 	%r6023, [%rd471+16];
	shf.l.wrap.b32 	%r7626, %r6023, %r7626, %r2087;
$L__BB0_1239:
	shr.u32 	%r6024, %r7625, 30;
	shf.l.wrap.b32 	%r6025, %r7626, %r7625, 2;
	shl.b32 	%r6026, %r7626, 2;
	shr.u32 	%r6027, %r6025, 31;
	add.s32 	%r6028, %r6027, %r6024;
	neg.s32 	%r6029, %r6028;
	setp.lt.s32 	%p1237, %r2083, 0;
	selp.b32 	%r7627, %r6029, %r6028, %p1237;
	xor.b32  	%r6030, %r6025, %r2083;
	shr.s32 	%r6031, %r6025, 31;
	xor.b32  	%r6032, %r6031, %r6025;
	xor.b32  	%r6033, %r6031, %r6026;
	cvt.u64.u32 	%rd2307, %r6032;
	shl.b64 	%rd2308, %rd2307, 32;
	cvt.u64.u32 	%rd2309, %r6033;
	or.b64  	%rd2310, %rd2308, %rd2309;
	cvt.rn.f64.s64 	%fd309, %rd2310;
	mul.f64 	%fd310, %fd309, 0d3BF921FB54442D19;
	cvt.rn.f32.f64 	%f3702, %fd310;
	neg.f32 	%f3703, %f3702;
	setp.lt.s32 	%p1238, %r6030, 0;
	selp.f32 	%f4658, %f3703, %f3702, %p1238;
	bra.uni 	$L__BB0_1241;
$L__BB0_1240:
	mov.f32 	%f3704, 0f00000000;
	mul.rn.f32 	%f4658, %f772, %f3704;
	mov.b32 	%r7627, 0;
$L__BB0_1241:
	setp.ltu.f32 	%p1239, %f774, 0f47CE4780;
	mul.rn.f32 	%f3705, %f4658, %f4658;
	and.b32  	%r6035, %r7627, 1;
	setp.eq.b32 	%p1240, %r6035, 1;
	selp.f32 	%f3706, 0f3F800000, %f4658, %p1240;
	fma.rn.f32 	%f3707, %f3705, %f3706, 0f00000000;
	fma.rn.f32 	%f3708, %f3705, 0f37CBAC00, 0fBAB607ED;
	selp.f32 	%f3709, %f3708, 0fB94D4153, %p1240;
	selp.f32 	%f3710, 0f3D2AAABB, 0f3C0885E4, %p1240;
	fma.rn.f32 	%f3711, %f3709, %f3705, %f3710;
	selp.f32 	%f3712, 0fBEFFFFFF, 0fBE2AAAA8, %p1240;
	fma.rn.f32 	%f3713, %f3711, %f3705, %f3712;
	fma.rn.f32 	%f3714, %f3713, %f3707, %f3706;
	and.b32  	%r6036, %r7627, 2;
	setp.eq.s32 	%p1241, %r6036, 0;
	mov.f32 	%f3715, 0f00000000;
	sub.f32 	%f3716, %f3715, %f3714;
	selp.f32 	%f778, %f3714, %f3716, %p1241;
	@%p1239 bra 	$L__BB0_1249;
	setp.eq.f32 	%p1242, %f774, 0f7F800000;
	@%p1242 bra 	$L__BB0_1248;
	mov.b32 	%r2096, %f772;
	shl.b32 	%r6038, %r2096, 8;
	or.b32  	%r2097, %r6038, -2147483648;
	mov.b64 	%rd2967, 0;
	mov.b32 	%r7628, 0;
$L__BB0_1244:
	.pragma "nounroll";
	mul.wide.u32 	%rd2312, %r7628, 4;
	mov.u64 	%rd2313, __cudart_i2opi_f;
	add.s64 	%rd2314, %rd2313, %rd2312;
	ld.global.nc.u32 	%r6039, [%rd2314];
	mad.wide.u32 	%rd2315, %r6039, %r2097, %rd2967;
	shr.u64 	%rd2967, %rd2315, 32;
	add.s64 	%rd2316, %rd1, %rd2312;
	st.local.u32 	[%rd2316], %rd2315;
	add.s32 	%r7628, %r7628, 1;
	setp.ne.s32 	%p1243, %r7628, 6;
	@%p1243 bra 	$L__BB0_1244;
	shr.u32 	%r6040, %r2096, 23;
	st.local.u32 	[%rd1+24], %rd2967;
	and.b32  	%r2100, %r6040, 31;
	and.b32  	%r6041, %r6040, 224;
	add.s32 	%r6042, %r6041, -128;
	shr.u32 	%r6043, %r6042, 5;
	mul.wide.u32 	%rd2317, %r6043, 4;
	sub.s64 	%rd474, %rd1, %rd2317;
	ld.local.u32 	%r7629, [%rd474+24];
	ld.local.u32 	%r7630, [%rd474+20];
	setp.eq.s32 	%p1244, %r2100, 0;
	@%p1244 bra 	$L__BB0_1247;
	shf.l.wrap.b32 	%r7629, %r7630, %r7629, %r2100;
	ld.local.u32 	%r6044, [%rd474+16];
	shf.l.wrap.b32 	%r7630, %r6044, %r7630, %r2100;
$L__BB0_1247:
	shr.u32 	%r6045, %r7629, 30;
	shf.l.wrap.b32 	%r6046, %r7630, %r7629, 2;
	shl.b32 	%r6047, %r7630, 2;
	shr.u32 	%r6048, %r6046, 31;
	add.s32 	%r6049, %r6048, %r6045;
	neg.s32 	%r6050, %r6049;
	setp.lt.s32 	%p1245, %r2096, 0;
	selp.b32 	%r7631, %r6050, %r6049, %p1245;
	xor.b32  	%r6051, %r6046, %r2096;
	shr.s32 	%r6052, %r6046, 31;
	xor.b32  	%r6053, %r6052, %r6046;
	xor.b32  	%r6054, %r6052, %r6047;
	cvt.u64.u32 	%rd2318, %r6053;
	shl.b64 	%rd2319, %rd2318, 32;
	cvt.u64.u32 	%rd2320, %r6054;
	or.b64  	%rd2321, %rd2319, %rd2320;
	cvt.rn.f64.s64 	%fd311, %rd2321;
	mul.f64 	%fd312, %fd311, 0d3BF921FB54442D19;
	cvt.rn.f32.f64 	%f3717, %fd312;
	neg.f32 	%f3718, %f3717;
	setp.lt.s32 	%p1246, %r6051, 0;
	selp.f32 	%f4659, %f3718, %f3717, %p1246;
	bra.uni 	$L__BB0_1249;
$L__BB0_1248:
	mov.f32 	%f3719, 0f00000000;
	mul.rn.f32 	%f4659, %f772, %f3719;
	mov.b32 	%r7631, 0;
$L__BB0_1249:
	add.s32 	%r6056, %r7631, 1;
	mul.rn.f32 	%f3720, %f4659, %f4659;
	and.b32  	%r6057, %r7631, 1;
	setp.eq.b32 	%p1247, %r6057, 1;
	selp.f32 	%f3721, %f4659, 0f3F800000, %p1247;
	fma.rn.f32 	%f3722, %f3720, %f3721, 0f00000000;
	fma.rn.f32 	%f3723, %f3720, 0f37CBAC00, 0fBAB607ED;
	selp.f32 	%f3724, 0fB94D4153, %f3723, %p1247;
	selp.f32 	%f3725, 0f3C0885E4, 0f3D2AAABB, %p1247;
	fma.rn.f32 	%f3726, %f3724, %f3720, %f3725;
	selp.f32 	%f3727, 0fBE2AAAA8, 0fBEFFFFFF, %p1247;
	fma.rn.f32 	%f3728, %f3726, %f3720, %f3727;
	fma.rn.f32 	%f3729, %f3728, %f3722, %f3721;
	and.b32  	%r6058, %r6056, 2;
	setp.eq.s32 	%p1248, %r6058, 0;
	mov.f32 	%f3730, 0f00000000;
	sub.f32 	%f3731, %f3730, %f3729;
	selp.f32 	%f3732, %f3729, %f3731, %p1248;
	fma.rn.f32 	%f782, %f778, %f3732, %f772;
	mul.f32 	%f3733, %f782, 0f3F22F983;
	cvt.rni.s32.f32 	%r7639, %f3733;
	cvt.rn.f32.s32 	%f3734, %r7639;
	fma.rn.f32 	%f3735, %f3734, 0fBFC90FDA, %f782;
	fma.rn.f32 	%f3736, %f3734, 0fB3A22168, %f3735;
	fma.rn.f32 	%f4661, %f3734, 0fA7C234C5, %f3736;
	abs.f32 	%f784, %f782;
	setp.ltu.f32 	%p1249, %f784, 0f47CE4780;
	mov.u32 	%r7635, %r7639;
	mov.f32 	%f4660, %f4661;
	@%p1249 bra 	$L__BB0_1257;
	setp.eq.f32 	%p1250, %f784, 0f7F800000;
	@%p1250 bra 	$L__BB0_1256;
	mov.b32 	%r2110, %f782;
	shl.b32 	%r6060, %r2110, 8;
	or.b32  	%r2111, %r6060, -2147483648;
	mov.b64 	%rd2968, 0;
	mov.b32 	%r7632, 0;
$L__BB0_1252:
	.pragma "nounroll";
	mul.wide.u32 	%rd2323, %r7632, 4;
	mov.u64 	%rd2324, __cudart_i2opi_f;
	add.s64 	%rd2325, %rd2324, %rd2323;
	ld.global.nc.u32 	%r6061, [%rd2325];
	mad.wide.u32 	%rd2326, %r6061, %r2111, %rd2968;
	shr.u64 	%rd2968, %rd2326, 32;
	add.s64 	%rd2327, %rd2, %rd2323;
	st.local.u32 	[%rd2327], %rd2326;
	add.s32 	%r7632, %r7632, 1;
	setp.ne.s32 	%p1251, %r7632, 6;
	@%p1251 bra 	$L__BB0_1252;
	shr.u32 	%r6062, %r2110, 23;
	st.local.u32 	[%rd2+24], %rd2968;
	and.b32  	%r2114, %r6062, 31;
	and.b32  	%r6063, %r6062, 224;
	add.s32 	%r6064, %r6063, -128;
	shr.u32 	%r6065, %r6064, 5;
	mul.wide.u32 	%rd2328, %r6065, 4;
	sub.s64 	%rd477, %rd2, %rd2328;
	ld.local.u32 	%r7633, [%rd477+24];
	ld.local.u32 	%r7634, [%rd477+20];
	setp.eq.s32 	%p1252, %r2114, 0;
	@%p1252 bra 	$L__BB0_1255;
	shf.l.wrap.b32 	%r7633, %r7634, %r7633, %r2114;
	ld.local.u32 	%r6066, [%rd477+16];
	shf.l.wrap.b32 	%r7634, %r6066, %r7634, %r2114;
$L__BB0_1255:
	shr.u32 	%r6067, %r7633, 30;
	shf.l.wrap.b32 	%r6068, %r7634, %r7633, 2;
	shl.b32 	%r6069, %r7634, 2;
	shr.u32 	%r6070, %r6068, 31;
	add.s32 	%r6071, %r6070, %r6067;
	neg.s32 	%r6072, %r6071;
	setp.lt.s32 	%p1253, %r2110, 0;
	selp.b32 	%r7635, %r6072, %r6071, %p1253;
	xor.b32  	%r6073, %r6068, %r2110;
	shr.s32 	%r6074, %r6068, 31;
	xor.b32  	%r6075, %r6074, %r6068;
	xor.b32  	%r6076, %r6074, %r6069;
	cvt.u64.u32 	%rd2329, %r6075;
	shl.b64 	%rd2330, %rd2329, 32;
	cvt.u64.u32 	%rd2331, %r6076;
	or.b64  	%rd2332, %rd2330, %rd2331;
	cvt.rn.f64.s64 	%fd313, %rd2332;
	mul.f64 	%fd314, %fd313, 0d3BF921FB54442D19;
	cvt.rn.f32.f64 	%f3737, %fd314;
	neg.f32 	%f3738, %f3737;
	setp.lt.s32 	%p1254, %r6073, 0;
	selp.f32 	%f4660, %f3738, %f3737, %p1254;
	bra.uni 	$L__BB0_1257;
$L__BB0_1256:
	mov.f32 	%f3739, 0f00000000;
	mul.rn.f32 	%f4660, %f782, %f3739;
	mov.b32 	%r7635, 0;
$L__BB0_1257:
	setp.ltu.f32 	%p1255, %f784, 0f47CE4780;
	mul.rn.f32 	%f3740, %f4660, %f4660;
	and.b32  	%r6078, %r7635, 1;
	setp.eq.b32 	%p1256, %r6078, 1;
	selp.f32 	%f3741, 0f3F800000, %f4660, %p1256;
	fma.rn.f32 	%f3742, %f3740, %f3741, 0f00000000;
	fma.rn.f32 	%f3743, %f3740, 0f37CBAC00, 0fBAB607ED;
	selp.f32 	%f3744, %f3743, 0fB94D4153, %p1256;
	selp.f32 	%f3745, 0f3D2AAABB, 0f3C0885E4, %p1256;
	fma.rn.f32 	%f3746, %f3744, %f3740, %f3745;
	selp.f32 	%f3747, 0fBEFFFFFF, 0fBE2AAAA8, %p1256;
	fma.rn.f32 	%f3748, %f3746, %f3740, %f3747;
	fma.rn.f32 	%f3749, %f3748, %f3742, %f3741;
	and.b32  	%r6079, %r7635, 2;
	setp.eq.s32 	%p1257, %r6079, 0;
	mov.f32 	%f3750, 0f00000000;
	sub.f32 	%f3751, %f3750, %f3749;
	selp.f32 	%f788, %f3749, %f3751, %p1257;
	@%p1255 bra 	$L__BB0_1265;
	setp.eq.f32 	%p1258, %f784, 0f7F800000;
	@%p1258 bra 	$L__BB0_1264;
	mov.b32 	%r2123, %f782;
	shl.b32 	%r6081, %r2123, 8;
	or.b32  	%r2124, %r6081, -2147483648;
	mov.b64 	%rd2969, 0;
	mov.b32 	%r7636, 0;
$L__BB0_1260:
	.pragma "nounroll";
	mul.wide.u32 	%rd2334, %r7636, 4;
	mov.u64 	%rd2335, __cudart_i2opi_f;
	add.s64 	%rd2336, %rd2335, %rd2334;
	ld.global.nc.u32 	%r6082, [%rd2336];
	mad.wide.u32 	%rd2337, %r6082, %r2124, %rd2969;
	shr.u64 	%rd2969, %rd2337, 32;
	add.s64 	%rd2338, %rd1, %rd2334;
	st.local.u32 	[%rd2338], %rd2337;
	add.s32 	%r7636, %r7636, 1;
	setp.ne.s32 	%p1259, %r7636, 6;
	@%p1259 bra 	$L__BB0_1260;
	shr.u32 	%r6083, %r2123, 23;
	st.local.u32 	[%rd1+24], %rd2969;
	and.b32  	%r2127, %r6083, 31;
	and.b32  	%r6084, %r6083, 224;
	add.s32 	%r6085, %r6084, -128;
	shr.u32 	%r6086, %r6085, 5;
	mul.wide.u32 	%rd2339, %r6086, 4;
	sub.s64 	%rd480, %rd1, %rd2339;
	ld.local.u32 	%r7637, [%rd480+24];
	ld.local.u32 	%r7638, [%rd480+20];
	setp.eq.s32 	%p1260, %r2127, 0;
	@%p1260 bra 	$L__BB0_1263;
	shf.l.wrap.b32 	%r7637, %r7638, %r7637, %r2127;
	ld.local.u32 	%r6087, [%rd480+16];
	shf.l.wrap.b32 	%r7638, %r6087, %r7638, %r2127;
$L__BB0_1263:
	shr.u32 	%r6088, %r7637, 30;
	shf.l.wrap.b32 	%r6089, %r7638, %r7637, 2;
	shl.b32 	%r6090, %r7638, 2;
	shr.u32 	%r6091, %r6089, 31;
	add.s32 	%r6092, %r6091, %r6088;
	neg.s32 	%r6093, %r6092;
	setp.lt.s32 	%p1261, %r2123, 0;
	selp.b32 	%r7639, %r6093, %r6092, %p1261;
	xor.b32  	%r6094, %r6089, %r2123;
	shr.s32 	%r6095, %r6089, 31;
	xor.b32  	%r6096, %r6095, %r6089;
	xor.b32  	%r6097, %r6095, %r6090;
	cvt.u64.u32 	%rd2340, %r6096;
	shl.b64 	%rd2341, %rd2340, 32;
	cvt.u64.u32 	%rd2342, %r6097;
	or.b64  	%rd2343, %rd2341, %rd2342;
	cvt.rn.f64.s64 	%fd315, %rd2343;
	mul.f64 	%fd316, %fd315, 0d3BF921FB54442D19;
	cvt.rn.f32.f64 	%f3752, %fd316;
	neg.f32 	%f3753, %f3752;
	setp.lt.s32 	%p1262, %r6094, 0;
	selp.f32 	%f4661, %f3753, %f3752, %p1262;
	bra.uni 	$L__BB0_1265;
$L__BB0_1264:
	mov.f32 	%f3754, 0f00000000;
	mul.rn.f32 	%f4661, %f782, %f3754;
	mov.b32 	%r7639, 0;
$L__BB0_1265:
	add.s32 	%r6099, %r7639, 1;
	mul.rn.f32 	%f3755, %f4661, %f4661;
	and.b32  	%r6100, %r7639, 1;
	setp.eq.b32 	%p1263, %r6100, 1;
	selp.f32 	%f3756, %f4661, 0f3F800000, %p1263;
	fma.rn.f32 	%f3757, %f3755, %f3756, 0f00000000;
	fma.rn.f32 	%f3758, %f3755, 0f37CBAC00, 0fBAB607ED;
	selp.f32 	%f3759, 0fB94D4153, %f3758, %p1263;
	selp.f32 	%f3760, 0f3C0885E4, 0f3D2AAABB, %p1263;
	fma.rn.f32 	%f3761, %f3759, %f3755, %f3760;
	selp.f32 	%f3762, 0fBE2AAAA8, 0fBEFFFFFF, %p1263;
	fma.rn.f32 	%f3763, %f3761, %f3755, %f3762;
	fma.rn.f32 	%f3764, %f3763, %f3757, %f3756;
	and.b32  	%r6101, %r6099, 2;
	setp.eq.s32 	%p1264, %r6101, 0;
	mov.f32 	%f3765, 0f00000000;
	sub.f32 	%f3766, %f3765, %f3764;
	selp.f32 	%f3767, %f3764, %f3766, %p1264;
	fma.rn.f32 	%f792, %f788, %f3767, %f782;
	mul.f32 	%f3768, %f792, 0f3F22F983;
	cvt.rni.s32.f32 	%r7647, %f3768;
	cvt.rn.f32.s32 	%f3769, %r7647;
	fma.rn.f32 	%f3770, %f3769, 0fBFC90FDA, %f792;
	fma.rn.f32 	%f3771, %f3769, 0fB3A22168, %f3770;
	fma.rn.f32 	%f4663, %f3769, 0fA7C234C5, %f3771;
	abs.f32 	%f794, %f792;
	setp.ltu.f32 	%p1265, %f794, 0f47CE4780;
	mov.u32 	%r7643, %r7647;
	mov.f32 	%f4662, %f4663;
	@%p1265 bra 	$L__BB0_1273;
	setp.eq.f32 	%p1266, %f794, 0f7F800000;
	@%p1266 bra 	$L__BB0_1272;
	mov.b32 	%r2137, %f792;
	shl.b32 	%r6103, %r2137, 8;
	or.b32  	%r2138, %r6103, -2147483648;
	mov.b64 	%rd2970, 0;
	mov.b32 	%r7640, 0;
$L__BB0_1268:
	.pragma "nounroll";
	mul.wide.u32 	%rd2345, %r7640, 4;
	mov.u64 	%rd2346, __cudart_i2opi_f;
	add.s64 	%rd2347, %rd2346, %rd2345;
	ld.global.nc.u32 	%r6104, [%rd2347];
	mad.wide.u32 	%rd2348, %r6104, %r2138, %rd2970;
	shr.u64 	%rd2970, %rd2348, 32;
	add.s64 	%rd2349, %rd2, %rd2345;
	st.local.u32 	[%rd2349], %rd2348;
	add.s32 	%r7640, %r7640, 1;
	setp.ne.s32 	%p1267, %r7640, 6;
	@%p1267 bra 	$L__BB0_1268;
	shr.u32 	%r6105, %r2137, 23;
	st.local.u32 	[%rd2+24], %rd2970;
	and.b32  	%r2141, %r6105, 31;
	and.b32  	%r6106, %r6105, 224;
	add.s32 	%r6107, %r6106, -128;
	shr.u32 	%r6108, %r6107, 5;
	mul.wide.u32 	%rd2350, %r6108, 4;
	sub.s64 	%rd483, %rd2, %rd2350;
	ld.local.u32 	%r7641, [%rd483+24];
	ld.local.u32 	%r7642, [%rd483+20];
	setp.eq.s32 	%p1268, %r2141, 0;
	@%p1268 bra 	$L__BB0_1271;
	shf.l.wrap.b32 	%r7641, %r7642, %r7641, %r2141;
	ld.local.u32 	%r6109, [%rd483+16];
	shf.l.wrap.b32 	%r7642, %r6109, %r7642, %r2141;
$L__BB0_1271:
	shr.u32 	%r6110, %r7641, 30;
	shf.l.wrap.b32 	%r6111, %r7642, %r7641, 2;
	shl.b32 	%r6112, %r7642, 2;
	shr.u32 	%r6113, %r6111, 31;
	add.s32 	%r6114, %r6113, %r6110;
	neg.s32 	%r6115, %r6114;
	setp.lt.s32 	%p1269, %r2137, 0;
	selp.b32 	%r7643, %r6115, %r6114, %p1269;
	xor.b32  	%r6116, %r6111, %r2137;
	shr.s32 	%r6117, %r6111, 31;
	xor.b32  	%r6118, %r6117, %r6111;
	xor.b32  	%r6119, %r6117, %r6112;
	cvt.u64.u32 	%rd2351, %r6118;
	shl.b64 	%rd2352, %rd2351, 32;
	cvt.u64.u32 	%rd2353, %r6119;
	or.b64  	%rd2354, %rd2352, %rd2353;
	cvt.rn.f64.s64 	%fd317, %rd2354;
	mul.f64 	%fd318, %fd317, 0d3BF921FB54442D19;
	cvt.rn.f32.f64 	%f3772, %fd318;
	neg.f32 	%f3773, %f3772;
	setp.lt.s32 	%p1270, %r6116, 0;
	selp.f32 	%f4662, %f3773, %f3772, %p1270;
	bra.uni 	$L__BB0_1273;
$L__BB0_1272:
	mov.f32 	%f3774, 0f00000000;
	mul.rn.f32 	%f4662, %f792, %f3774;
	mov.b32 	%r7643, 0;
$L__BB0_1273:
	setp.ltu.f32 	%p1271, %f794, 0f47CE4780;
	mul.rn.f32 	%f3775, %f4662, %f4662;
	and.b32  	%r6121, %r7643, 1;
	setp.eq.b32 	%p1272, %r6121, 1;
	selp.f32 	%f3776, 0f3F800000, %f4662, %p1272;
	fma.rn.f32 	%f3777, %f3775, %f3776, 0f00000000;
	fma.rn.f32 	%f3778, %f3775, 0f37CBAC00, 0fBAB607ED;
	selp.f32 	%f3779, %f3778, 0fB94D4153, %p1272;
	selp.f32 	%f3780, 0f3D2AAABB, 0f3C0885E4, %p1272;
	fma.rn.f32 	%f3781, %f3779, %f3775, %f3780;
	selp.f32 	%f3782, 0fBEFFFFFF, 0fBE2AAAA8, %p1272;
	fma.rn.f32 	%f3783, %f3781, %f3775, %f3782;
	fma.rn.f32 	%f3784, %f3783, %f3777, %f3776;
	and.b32  	%r6122, %r7643, 2;
	setp.eq.s32 	%p1273, %r6122, 0;
	mov.f32 	%f3785, 0f00000000;
	sub.f32 	%f3786, %f3785, %f3784;
	selp.f32 	%f798, %f3784, %f3786, %p1273;
	@%p1271 bra 	$L__BB0_1281;
	setp.eq.f32 	%p1274, %f794, 0f7F800000;
	@%p1274 bra 	$L__BB0_1280;
	mov.b32 	%r2150, %f792;
	shl.b32 	%r6124, %r2150, 8;
	or.b32  	%r2151, %r6124, -2147483648;
	mov.b64 	%rd2971, 0;
	mov.b32 	%r7644, 0;
$L__BB0_1276:
	.pragma "nounroll";
	mul.wide.u32 	%rd2356, %r7644, 4;
	mov.u64 	%rd2357, __cudart_i2opi_f;
	add.s64 	%rd2358, %rd2357, %rd2356;
	ld.global.nc.u32 	%r6125, [%rd2358];
	mad.wide.u32 	%rd2359, %r6125, %r2151, %rd2971;
	shr.u64 	%rd2971, %rd2359, 32;
	add.s64 	%rd2360, %rd1, %rd2356;
	st.local.u32 	[%rd2360], %rd2359;
	add.s32 	%r7644, %r7644, 1;
	setp.ne.s32 	%p1275, %r7644, 6;
	@%p1275 bra 	$L__BB0_1276;
	shr.u32 	%r6126, %r2150, 23;
	st.local.u32 	[%rd1+24], %rd2971;
	and.b32  	%r2154, %r6126, 31;
	and.b32  	%r6127, %r6126, 224;
	add.s32 	%r6128, %r6127, -128;
	shr.u32 	%r6129, %r6128, 5;
	mul.wide.u32 	%rd2361, %r6129, 4;
	sub.s64 	%rd486, %rd1, %rd2361;
	ld.local.u32 	%r7645, [%rd486+24];
	ld.local.u32 	%r7646, [%rd486+20];
	setp.eq.s32 	%p1276, %r2154, 0;
	@%p1276 bra 	$L__BB0_1279;
	shf.l.wrap.b32 	%r7645, %r7646, %r7645, %r2154;
	ld.local.u32 	%r6130, [%rd486+16];
	shf.l.wrap.b32 	%r7646, %r6130, %r7646, %r2154;
$L__BB0_1279:
	shr.u32 	%r6131, %r7645, 30;
	shf.l.wrap.b32 	%r6132, %r7646, %r7645, 2;
	shl.b32 	%r6133, %r7646, 2;
	shr.u32 	%r6134, %r6132, 31;
	add.s32 	%r6135, %r6134, %r6131;
	neg.s32 	%r6136, %r6135;
	setp.lt.s32 	%p1277, %r2150, 0;
	selp.b32 	%r7647, %r6136, %r6135, %p1277;
	xor.b32  	%r6137, %r6132, %r2150;
	shr.s32 	%r6138, %r6132, 31;
	xor.b32  	%r6139, %r6138, %r6132;
	xor.b32  	%r6140, %r6138, %r6133;
	cvt.u64.u32 	%rd2362, %r6139;
	shl.b64 	%rd2363, %rd2362, 32;
	cvt.u64.u32 	%rd2364, %r6140;
	or.b64  	%rd2365, %rd2363, %rd2364;
	cvt.rn.f64.s64 	%fd319, %rd2365;
	mul.f64 	%fd320, %fd319, 0d3BF921FB54442D19;
	cvt.rn.f32.f64 	%f3787, %fd320;
	neg.f32 	%f3788, %f3787;
	setp.lt.s32 	%p1278, %r6137, 0;
	selp.f32 	%f4663, %f3788, %f3787, %p1278;
	bra.uni 	$L__BB0_1281;
$L__BB0_1280:
	mov.f32 	%f3789, 0f00000000;
	mul.rn.f32 	%f4663, %f792, %f3789;
	mov.b32 	%r7647, 0;
$L__BB0_1281:
	add.s32 	%r6142, %r7647, 1;
	mul.rn.f32 	%f3790, %f4663, %f4663;
	and.b32  	%r6143, %r7647, 1;
	setp.eq.b32 	%p1279, %r6143, 1;
	selp.f32 	%f3791, %f4663, 0f3F800000, %p1279;
	fma.rn.f32 	%f3792, %f3790, %f3791, 0f00000000;
	fma.rn.f32 	%f3793, %f3790, 0f37CBAC00, 0fBAB607ED;
	selp.f32 	%f3794, 0fB94D4153, %f3793, %p1279;
	selp.f32 	%f3795, 0f3C0885E4, 0f3D2AAABB, %p1279;
	fma.rn.f32 	%f3796, %f3794, %f3790, %f3795;
	selp.f32 	%f3797, 0fBE2AAAA8, 0fBEFFFFFF, %p1279;
	fma.rn.f32 	%f3798, %f3796, %f3790, %f3797;
	fma.rn.f32 	%f3799, %f3798, %f3792, %f3791;
	and.b32  	%r6144, %r6142, 2;
	setp.eq.s32 	%p1280, %r6144, 0;
	mov.f32 	%f3800, 0f00000000;
	sub.f32 	%f3801, %f3800, %f3799;
	selp.f32 	%f3802, %f3799, %f3801, %p1280;
	fma.rn.f32 	%f802, %f798, %f3802, %f792;
	mul.f32 	%f3803, %f802, 0f3F22F983;
	cvt.rni.s32.f32 	%r7655, %f3803;
	cvt.rn.f32.s32 	%f3804, %r7655;
	fma.rn.f32 	%f3805, %f3804, 0fBFC90FDA, %f802;
	fma.rn.f32 	%f3806, %f3804, 0fB3A22168, %f3805;
	fma.rn.f32 	%f4665, %f3804, 0fA7C234C5, %f3806;
	abs.f32 	%f804, %f802;
	setp.ltu.f32 	%p1281, %f804, 0f47CE4780;
	mov.u32 	%r7651, %r7655;
	mov.f32 	%f4664, %f4665;
	@%p1281 bra 	$L__BB0_1289;
	setp.eq.f32 	%p1282, %f804, 0f7F800000;
	@%p1282 bra 	$L__BB0_1288;
	mov.b32 	%r2164, %f802;
	shl.b32 	%r6146, %r2164, 8;
	or.b32  	%r2165, %r6146, -2147483648;
	mov.b64 	%rd2972, 0;
	mov.b32 	%r7648, 0;
$L__BB0_1284:
	.pragma "nounroll";
	mul.wide.u32 	%rd2367, %r7648, 4;
	mov.u64 	%rd2368, __cudart_i2opi_f;
	add.s64 	%rd2369, %rd2368, %rd2367;
	ld.global.nc.u32 	%r6147, [%rd2369];
	mad.wide.u32 	%rd2370, %r6147, %r2165, %rd2972;
	shr.u64 	%rd2972, %rd2370, 32;
	add.s64 	%rd2371, %rd2, %rd2367;
	st.local.u32 	[%rd2371], %rd2370;
	add.s32 	%r7648, %r7648, 1;
	setp.ne.s32 	%p1283, %r7648, 6;
	@%p1283 bra 	$L__BB0_1284;
	shr.u32 	%r6148, %r2164, 23;
	st.local.u32 	[%rd2+24], %rd2972;
	and.b32  	%r2168, %r6148, 31;
	and.b32  	%r6149, %r6148, 224;
	add.s32 	%r6150, %r6149, -128;
	shr.u32 	%r6151, %r6150, 5;
	mul.wide.u32 	%rd2372, %r6151, 4;
	sub.s64 	%rd489, %rd2, %rd2372;
	ld.local.u32 	%r7649, [%rd489+24];
	ld.local.u32 	%r7650, [%rd489+20];
	setp.eq.s32 	%p1284, %r2168, 0;
	@%p1284 bra 	$L__BB0_1287;
	shf.l.wrap.b32 	%r7649, %r7650, %r7649, %r2168;
	ld.local.u32 	%r6152, [%rd489+16];
	shf.l.wrap.b32 	%r7650, %r6152, %r7650, %r2168;
$L__BB0_1287:
	shr.u32 	%r6153, %r7649, 30;
	shf.l.wrap.b32 	%r6154, %r7650, %r7649, 2;
	shl.b32 	%r6155, %r7650, 2;
	shr.u32 	%r6156, %r6154, 31;
	add.s32 	%r6157, %r6156, %r6153;
	neg.s32 	%r6158, %r6157;
	setp.lt.s32 	%p1285, %r2164, 0;
	selp.b32 	%r7651, %r6158, %r6157, %p1285;
	xor.b32  	%r6159, %r6154, %r2164;
	shr.s32 	%r6160, %r6154, 31;
	xor.b32  	%r6161, %r6160, %r6154;
	xor.b32  	%r6162, %r6160, %r6155;
	cvt.u64.u32 	%rd2373, %r6161;
	shl.b64 	%rd2374, %rd2373, 32;
	cvt.u64.u32 	%rd2375, %r6162;
	or.b64  	%rd2376, %rd2374, %rd2375;
	cvt.rn.f64.s64 	%fd321, %rd2376;
	mul.f64 	%fd322, %fd321, 0d3BF921FB54442D19;
	cvt.rn.f32.f64 	%f3807, %fd322;
	neg.f32 	%f3808, %f3807;
	setp.lt.s32 	%p1286, %r6159, 0;
	selp.f32 	%f4664, %f3808, %f3807, %p1286;
	bra.uni 	$L__BB0_1289;
$L__BB0_1288:
	mov.f32 	%f3809, 0f00000000;
	mul.rn.f32 	%f4664, %f802, %f3809;
	mov.b32 	%r7651, 0;
$L__BB0_1289:
	setp.ltu.f32 	%p1287, %f804, 0f47CE4780;
	mul.rn.f32 	%f3810, %f4664, %f4664;
	and.b32  	%r6164, %r7651, 1;
	setp.eq.b32 	%p1288, %r6164, 1;
	selp.f32 	%f3811, 0f3F800000, %f4664, %p1288;
	fma.rn.f32 	%f3812, %f3810, %f3811, 0f00000000;
	fma.rn.f32 	%f3813, %f3810, 0f37CBAC00, 0fBAB607ED;
	selp.f32 	%f3814, %f3813, 0fB94D4153, %p1288;
	selp.f32 	%f3815, 0f3D2AAABB, 0f3C0885E4, %p1288;
	fma.rn.f32 	%f3816, %f3814, %f3810, %f3815;
	selp.f32 	%f3817, 0fBEFFFFFF, 0fBE2AAAA8, %p1288;
	fma.rn.f32 	%f3818, %f3816, %f3810, %f3817;
	fma.rn.f32 	%f3819, %f3818, %f3812, %f3811;
	and.b32  	%r6165, %r7651, 2;
	setp.eq.s32 	%p1289, %r6165, 0;
	mov.f32 	%f3820, 0f00000000;
	sub.f32 	%f3821, %f3820, %f3819;
	selp.f32 	%f808, %f3819, %f3821, %p1289;
	@%p1287 bra 	$L__BB0_1297;
	setp.eq.f32 	%p1290, %f804, 0f7F800000;
	@%p1290 bra 	$L__BB0_1296;
	mov.b32 	%r2177, %f802;
	shl.b32 	%r6167, %r2177, 8;
	or.b32  	%r2178, %r6167, -2147483648;
	mov.b64 	%rd2973, 0;
	mov.b32 	%r7652, 0;
$L__BB0_1292:
	.pragma "nounroll";
	mul.wide.u32 	%rd2378, %r7652, 4;
	mov.u64 	%rd2379, __cudart_i2opi_f;
	add.s64 	%rd2380, %rd2379, %rd2378;
	ld.global.nc.u32 	%r6168, [%rd2380];
	mad.wide.u32 	%rd2381, %r6168, %r2178, %rd2973;
	shr.u64 	%rd2973, %rd2381, 32;
	add.s64 	%rd2382, %rd1, %rd2378;
	st.local.u32 	[%rd2382], %rd2381;
	add.s32 	%r7652, %r7652, 1;
	setp.ne.s32 	%p1291, %r7652, 6;
	@%p1291 bra 	$L__BB0_1292;
	shr.u32 	%r6169, %r2177, 23;
	st.local.u32 	[%rd1+24], %rd2973;
	and.b32  	%r2181, %r6169, 31;
	and.b32  	%r6170, %r6169, 224;
	add.s32 	%r6171, %r6170, -128;
	shr.u32 	%r6172, %r6171, 5;
	mul.wide.u32 	%rd2383, %r6172, 4;
	sub.s64 	%rd492, %rd1, %rd2383;
	ld.local.u32 	%r7653, [%rd492+24];
	ld.local.u32 	%r7654, [%rd492+20];
	setp.eq.s32 	%p1292, %r2181, 0;
	@%p1292 bra 	$L__BB0_1295;
	shf.l.wrap.b32 	%r7653, %r7654, %r7653, %r2181;
	ld.local.u32 	%r6173, [%rd492+16];
	shf.l.wrap.b32 	%r7654, %r6173, %r7654, %r2181;
$L__BB0_1295:
	shr.u32 	%r6174, %r7653, 30;
	shf.l.wrap.b32 	%r6175, %r7654, %r7653, 2;
	shl.b32 	%r6176, %r7654, 2;
	shr.u32 	%r6177, %r6175, 31;
	add.s32 	%r6178, %r6177, %r6174;
	neg.s32 	%r6179, %r6178;
	setp.lt.s32 	%p1293, %r2177, 0;
	selp.b32 	%r7655, %r6179, %r6178, %p1293;
	xor.b32  	%r6180, %r6175, %r2177;
	shr.s32 	%r6181, %r6175, 31;
	xor.b32  	%r6182, %r6181, %r6175;
	xor.b32  	%r6183, %r6181, %r6176;
	cvt.u64.u32 	%rd2384, %r6182;
	shl.b64 	%rd2385, %rd2384, 32;
	cvt.u64.u32 	%rd2386, %r6183;
	or.b64  	%rd2387, %rd2385, %rd2386;
	cvt.rn.f64.s64 	%fd323, %rd2387;
	mul.f64 	%fd324, %fd323, 0d3BF921FB54442D19;
	cvt.rn.f32.f64 	%f3822, %fd324;
	neg.f32 	%f3823, %f3822;
	setp.lt.s32 	%p1294, %r6180, 0;
	selp.f32 	%f4665, %f3823, %f3822, %p1294;
	bra.uni 	$L__BB0_1297;
$L__BB0_1296:
	mov.f32 	%f3824, 0f00000000;
	mul.rn.f32 	%f4665, %f802, %f3824;
	mov.b32 	%r7655, 0;
$L__BB0_1297:
	add.s32 	%r6185, %r7655, 1;
	mul.rn.f32 	%f3825, %f4665, %f4665;
	and.b32  	%r6186, %r7655, 1;
	setp.eq.b32 	%p1295, %r6186, 1;
	selp.f32 	%f3826, %f4665, 0f3F800000, %p1295;
	fma.rn.f32 	%f3827, %f3825, %f3826, 0f00000000;
	fma.rn.f32 	%f3828, %f3825, 0f37CBAC00, 0fBAB607ED;
	selp.f32 	%f3829, 0fB94D4153, %f3828, %p1295;
	selp.f32 	%f3830, 0f3C0885E4, 0f3D2AAABB, %p1295;
	fma.rn.f32 	%f3831, %f3829, %f3825, %f3830;
	selp.f32 	%f3832, 0fBE2AAAA8, 0fBEFFFFFF, %p1295;
	fma.rn.f32 	%f3833, %f3831, %f3825, %f3832;
	fma.rn.f32 	%f3834, %f3833, %f3827, %f3826;
	and.b32  	%r6187, %r6185, 2;
	setp.eq.s32 	%p1296, %r6187, 0;
	mov.f32 	%f3835, 0f00000000;
	sub.f32 	%f3836, %f3835, %f3834;
	selp.f32 	%f3837, %f3834, %f3836, %p1296;
	fma.rn.f32 	%f812, %f808, %f3837, %f802;
	mul.f32 	%f3838, %f812, 0f3F22F983;
	cvt.rni.s32.f32 	%r7663, %f3838;
	cvt.rn.f32.s32 	%f3839, %r7663;
	fma.rn.f32 	%f3840, %f3839, 0fBFC90FDA, %f812;
	fma.rn.f32 	%f3841, %f3839, 0fB3A22168, %f3840;
	fma.rn.f32 	%f4667, %f3839, 0fA7C234C5, %f3841;
	abs.f32 	%f814, %f812;
	setp.ltu.f32 	%p1297, %f814, 0f47CE4780;
	mov.u32 	%r7659, %r7663;
	mov.f32 	%f4666, %f4667;
	@%p1297 bra 	$L__BB0_1305;
	setp.eq.f32 	%p1298, %f814, 0f7F800000;
	@%p1298 bra 	$L__BB0_1304;
	mov.b32 	%r2191, %f812;
	shl.b32 	%r6189, %r2191, 8;
	or.b32  	%r2192, %r6189, -2147483648;
	mov.b64 	%rd2974, 0;
	mov.b32 	%r7656, 0;
$L__BB0_1300:
	.pragma "nounroll";
	mul.wide.u32 	%rd2389, %r7656, 4;
	mov.u64 	%rd2390, __cudart_i2opi_f;
	add.s64 	%rd2391, %rd2390, %rd2389;
	ld.global.nc.u32 	%r6190, [%rd2391];
	mad.wide.u32 	%rd2392, %r6190, %r2192, %rd2974;
	shr.u64 	%rd2974, %rd2392, 32;
	add.s64 	%rd2393, %rd2, %rd2389;
	st.local.u32 	[%rd2393], %rd2392;
	add.s32 	%r7656, %r7656, 1;
	setp.ne.s32 	%p1299, %r7656, 6;
	@%p1299 bra 	$L__BB0_1300;
	shr.u32 	%r6191, %r2191, 23;
	st.local.u32 	[%rd2+24], %rd2974;
	and.b32  	%r2195, %r6191, 31;
	and.b32  	%r6192, %r6191, 224;
	add.s32 	%r6193, %r6192, -128;
	shr.u32 	%r6194, %r6193, 5;
	mul.wide.u32 	%rd2394, %r6194, 4;
	sub.s64 	%rd495, %rd2, %rd2394;
	ld.local.u32 	%r7657, [%rd495+24];
	ld.local.u32 	%r7658, [%rd495+20];
	setp.eq.s32 	%p1300, %r2195, 0;
	@%p1300 bra 	$L__BB0_1303;
	shf.l.wrap.b32 	%r7657, %r7658, %r7657, %r2195;
	ld.local.u32 	%r6195, [%rd495+16];
	shf.l.wrap.b32 	%r7658, %r6195, %r7658, %r2195;
$L__BB0_1303:
	shr.u32 	%r6196, %r7657, 30;
	shf.l.wrap.b32 	%r6197, %r7658, %r7657, 2;
	shl.b32 	%r6198, %r7658, 2;
	shr.u32 	%r6199, %r6197, 31;
	add.s32 	%r6200, %r6199, %r6196;
	neg.s32 	%r6201, %r6200;
	setp.lt.s32 	%p1301, %r2191, 0;
	selp.b32 	%r7659, %r6201, %r6200, %p1301;
	xor.b32  	%r6202, %r6197, %r2191;
	shr.s32 	%r6203, %r6197, 31;
	xor.b32  	%r6204, %r6203, %r6197;
	xor.b32  	%r6205, %r6203, %r6198;
	cvt.u64.u32 	%rd2395, %r6204;
	shl.b64 	%rd2396, %rd2395, 32;
	cvt.u64.u32 	%rd2397, %r6205;
	or.b64  	%rd2398, %rd2396, %rd2397;
	cvt.rn.f64.s64 	%fd325, %rd2398;
	mul.f64 	%fd326, %fd325, 0d3BF921FB54442D19;
	cvt.rn.f32.f64 	%f3842, %fd326;
	neg.f32 	%f3843, %f3842;
	setp.lt.s32 	%p1302, %r6202, 0;
	selp.f32 	%f4666, %f3843, %f3842, %p1302;
	bra.uni 	$L__BB0_1305;
$L__BB0_1304:
	mov.f32 	%f3844, 0f00000000;
	mul.rn.f32 	%f4666, %f812, %f3844;
	mov.b32 	%r7659, 0;
$L__BB0_1305:
	setp.ltu.f32 	%p1303, %f814, 0f47CE4780;
	mul.rn.f32 	%f3845, %f4666, %f4666;
	and.b32  	%r6207, %r7659, 1;
	setp.eq.b32 	%p1304, %r6207, 1;
	selp.f32 	%f3846, 0f3F800000, %f4666, %p1304;
	fma.rn.f32 	%f3847, %f3845, %f3846, 0f00000000;
	fma.rn.f32 	%f3848, %f3845, 0f37CBAC00, 0fBAB607ED;
	selp.f32 	%f3849, %f3848, 0fB94D4153, %p1304;
	selp.f32 	%f3850, 0f3D2AAABB, 0f3C0885E4, %p1304;
	fma.rn.f32 	%f3851, %f3849, %f3845, %f3850;
	selp.f32 	%f3852, 0fBEFFFFFF, 0fBE2AAAA8, %p1304;
	fma.rn.f32 	%f3853, %f3851, %f3845, %f3852;
	fma.rn.f32 	%f3854, %f3853, %f3847, %f3846;
	and.b32  	%r6208, %r7659, 2;
	setp.eq.s32 	%p1305, %r6208, 0;
	mov.f32 	%f3855, 0f00000000;
	sub.f32 	%f3856, %f3855, %f3854;
	selp.f32 	%f818, %f3854, %f3856, %p1305;
	@%p1303 bra 	$L__BB0_1313;
	setp.eq.f32 	%p1306, %f814, 0f7F800000;
	@%p1306 bra 	$L__BB0_1312;
	mov.b32 	%r2204, %f812;
	shl.b32 	%r6210, %r2204, 8;
	or.b32  	%r2205, %r6210, -2147483648;
	mov.b64 	%rd2975, 0;
	mov.b32 	%r7660, 0;
$L__BB0_1308:
	.pragma "nounroll";
	mul.wide.u32 	%rd2400, %r7660, 4;
	mov.u64 	%rd2401, __cudart_i2opi_f;
	add.s64 	%rd2402, %rd2401, %rd2400;
	ld.global.nc.u32 	%r6211, [%rd2402];
	mad.wide.u32 	%rd2403, %r6211, %r2205, %rd2975;
	shr.u64 	%rd2975, %rd2403, 32;
	add.s64 	%rd2404, %rd1, %rd2400;
	st.local.u32 	[%rd2404], %rd2403;
	add.s32 	%r7660, %r7660, 1;
	setp.ne.s32 	%p1307, %r7660, 6;
	@%p1307 bra 	$L__BB0_1308;
	shr.u32 	%r6212, %r2204, 23;
	st.local.u32 	[%rd1+24], %rd2975;
	and.b32  	%r2208, %r6212, 31;
	and.b32  	%r6213, %r6212, 224;
	add.s32 	%r6214, %r6213, -128;
	shr.u32 	%r6215, %r6214, 5;
	mul.wide.u32 	%rd2405, %r6215, 4;
	sub.s64 	%rd498, %rd1, %rd2405;
	ld.local.u32 	%r7661, [%rd498+24];
	ld.local.u32 	%r7662, [%rd498+20];
	setp.eq.s32 	%p1308, %r2208, 0;
	@%p1308 bra 	$L__BB0_1311;
	shf.l.wrap.b32 	%r7661, %r7662, %r7661, %r2208;
	ld.local.u32 	%r6216, [%rd498+16];
	shf.l.wrap.b32 	%r7662, %r6216, %r7662, %r2208;
$L__BB0_1311:
	shr.u32 	%r6217, %r7661, 30;
	shf.l.wrap.b32 	%r6218, %r7662, %r7661, 2;
	shl.b32 	%r6219, %r7662, 2;
	shr.u32 	%r6220, %r6218, 31;
	add.s32 	%r6221, %r6220, %r6217;
	neg.s32 	%r6222, %r6221;
	setp.lt.s32 	%p1309, %r2204, 0;
	selp.b32 	%r7663, %r6222, %r6221, %p1309;
	xor.b32  	%r6223, %r6218, %r2204;
	shr.s32 	%r6224, %r6218, 31;
	xor.b32  	%r6225, %r6224, %r6218;
	xor.b32  	%r6226, %r6224, %r6219;
	cvt.u64.u32 	%rd2406, %r6225;
	shl.b64 	%rd2407, %rd2406, 32;
	cvt.u64.u32 	%rd2408, %r6226;
	or.b64  	%rd2409, %rd2407, %rd2408;
	cvt.rn.f64.s64 	%fd327, %rd2409;
	mul.f64 	%fd328, %fd327, 0d3BF921FB54442D19;
	cvt.rn.f32.f64 	%f3857, %fd328;
	neg.f32 	%f3858, %f3857;
	setp.lt.s32 	%p1310, %r6223, 0;
	selp.f32 	%f4667, %f3858, %f3857, %p1310;
	bra.uni 	$L__BB0_1313;
$L__BB0_1312:
	mov.f32 	%f3859, 0f00000000;
	mul.rn.f32 	%f4667, %f812, %f3859;
	mov.b32 	%r7663, 0;
$L__BB0_1313:
	add.s32 	%r6228, %r7663, 1;
	mul.rn.f32 	%f3860, %f4667, %f4667;
	and.b32  	%r6229, %r7663, 1;
	setp.eq.b32 	%p1311, %r6229, 1;
	selp.f32 	%f3861, %f4667, 0f3F800000, %p1311;
	fma.rn.f32 	%f3862, %f3860, %f3861, 0f00000000;
	fma.rn.f32 	%f3863, %f3860, 0f37CBAC00, 0fBAB607ED;
	selp.f32 	%f3864, 0fB94D4153, %f3863, %p1311;
	selp.f32 	%f3865, 0f3C0885E4, 0f3D2AAABB, %p1311;
	fma.rn.f32 	%f3866, %f3864, %f3860, %f3865;
	selp.f32 	%f3867, 0fBE2AAAA8, 0fBEFFFFFF, %p1311;
	fma.rn.f32 	%f3868, %f3866, %f3860, %f3867;
	fma.rn.f32 	%f3869, %f3868, %f3862, %f3861;
	and.b32  	%r6230, %r6228, 2;
	setp.eq.s32 	%p1312, %r6230, 0;
	mov.f32 	%f3870, 0f00000000;
	sub.f32 	%f3871, %f3870, %f3869;
	selp.f32 	%f3872, %f3869, %f3871, %p1312;
	fma.rn.f32 	%f822, %f818, %f3872, %f812;
	mul.f32 	%f3873, %f822, 0f3F22F983;
	cvt.rni.s32.f32 	%r7671, %f3873;
	cvt.rn.f32.s32 	%f3874, %r7671;
	fma.rn.f32 	%f3875, %f3874, 0fBFC90FDA, %f822;
	fma.rn.f32 	%f3876, %f3874, 0fB3A22168, %f3875;
	fma.rn.f32 	%f4669, %f3874, 0fA7C234C5, %f3876;
	abs.f32 	%f824, %f822;
	setp.ltu.f32 	%p1313, %f824, 0f47CE4780;
	mov.u32 	%r7667, %r7671;
	mov.f32 	%f4668, %f4669;
	@%p1313 bra 	$L__BB0_1321;
	setp.eq.f32 	%p1314, %f824, 0f7F800000;
	@%p1314 bra 	$L__BB0_1320;
	mov.b32 	%r2218, %f822;
	shl.b32 	%r6232, %r2218, 8;
	or.b32  	%r2219, %r6232, -2147483648;
	mov.b64 	%rd2976, 0;
	mov.b32 	%r7664, 0;
$L__BB0_1316:
	.pragma "nounroll";
	mul.wide.u32 	%rd2411, %r7664, 4;
	mov.u64 	%rd2412, __cudart_i2opi_f;
	add.s64 	%rd2413, %rd2412, %rd2411;
	ld.global.nc.u32 	%r6233, [%rd2413];
	mad.wide.u32 	%rd2414, %r6233, %r2219, %rd2976;
	shr.u64 	%rd2976, %rd2414, 32;
	add.s64 	%rd2415, %rd2, %rd2411;
	st.local.u32 	[%rd2415], %rd2414;
	add.s32 	%r7664, %r7664, 1;
	setp.ne.s32 	%p1315, %r7664, 6;
	@%p1315 bra 	$L__BB0_1316;
	shr.u32 	%r6234, %r2218, 23;
	st.local.u32 	[%rd2+24], %rd2976;
	and.b32  	%r2222, %r6234, 31;
	and.b32  	%r6235, %r6234, 224;
	add.s32 	%r6236, %r6235, -128;
	shr.u32 	%r6237, %r6236, 5;
	mul.wide.u32 	%rd2416, %r6237, 4;
	sub.s64 	%rd501, %rd2, %rd2416;
	ld.local.u32 	%r7665, [%rd501+24];
	ld.local.u32 	%r7666, [%rd501+20];
	setp.eq.s32 	%p1316, %r2222, 0;
	@%p1316 bra 	$L__BB0_1319;
	shf.l.wrap.b32 	%r7665, %r7666, %r7665, %r2222;
	ld.local.u32 	%r6238, [%rd501+16];
	shf.l.wrap.b32 	%r7666, %r6238, %r7666, %r2222;
$L__BB0_1319:
	shr.u32 	%r6239, %r7665, 30;
	shf.l.wrap.b32 	%r6240, %r7666, %r7665, 2;
	shl.b32 	%r6241, %r7666, 2;
	shr.u32 	%r6242, %r6240, 31;
	add.s32 	%r6243, %r6242, %r6239;
	neg.s32 	%r6244, %r6243;
	setp.lt.s32 	%p1317, %r2218, 0;
	selp.b32 	%r7667, %r6244, %r6243, %p1317;
	xor.b32  	%r6245, %r6240, %r2218;
	shr.s32 	%r6246, %r6240, 31;
	xor.b32  	%r6247, %r6246, %r6240;
	xor.b32  	%r6248, %r6246, %r6241;
	cvt.u64.u32 	%rd2417, %r6247;
	shl.b64 	%rd2418, %rd2417, 32;
	cvt.u64.u32 	%rd2419, %r6248;
	or.b64  	%rd2420, %rd2418, %rd2419;
	cvt.rn.f64.s64 	%fd329, %rd2420;
	mul.f64 	%fd330, %fd329, 0d3BF921FB54442D19;
	cvt.rn.f32.f64 	%f3877, %fd330;
	neg.f32 	%f3878, %f3877;
	setp.lt.s32 	%p1318, %r6245, 0;
	selp.f32 	%f4668, %f3878, %f3877, %p1318;
	bra.uni 	$L__BB0_1321;
$L__BB0_1320:
	mov.f32 	%f3879, 0f00000000;
	mul.rn.f32 	%f4668, %f822, %f3879;
	mov.b32 	%r7667, 0;
$L__BB0_1321:
	setp.ltu.f32 	%p1319, %f824, 0f47CE4780;
	mul.rn.f32 	%f3880, %f4668, %f4668;
	and.b32  	%r6250, %r7667, 1;
	setp.eq.b32 	%p1320, %r6250, 1;
	selp.f32 	%f3881, 0f3F800000, %f4668, %p1320;
	fma.rn.f32 	%f3882, %f3880, %f3881, 0f00000000;
	fma.rn.f32 	%f3883, %f3880, 0f37CBAC00, 0fBAB607ED;
	selp.f32 	%f3884, %f3883, 0fB94D4153, %p1320;
	selp.f32 	%f3885, 0f3D2AAABB, 0f3C0885E4, %p1320;
	fma.rn.f32 	%f3886, %f3884, %f3880, %f3885;
	selp.f32 	%f3887, 0fBEFFFFFF, 0fBE2AAAA8, %p1320;
	fma.rn.f32 	%f3888, %f3886, %f3880, %f3887;
	fma.rn.f32 	%f3889, %f3888, %f3882, %f3881;
	and.b32  	%r6251, %r7667, 2;
	setp.eq.s32 	%p1321, %r6251, 0;
	mov.f32 	%f3890, 0f00000000;
	sub.f32 	%f3891, %f3890, %f3889;
	selp.f32 	%f828, %f3889, %f3891, %p1321;
	@%p1319 bra 	$L__BB0_1329;
	setp.eq.f32 	%p1322, %f824, 0f7F800000;
	@%p1322 bra 	$L__BB0_1328;
	mov.b32 	%r2231, %f822;
	shl.b32 	%r6253, %r2231, 8;
	or.b32  	%r2232, %r6253, -2147483648;
	mov.b64 	%rd2977, 0;
	mov.b32 	%r7668, 0;
$L__BB0_1324:
	.pragma "nounroll";
	mul.wide.u32 	%rd2422, %r7668, 4;
	mov.u64 	%rd2423, __cudart_i2opi_f;
	add.s64 	%rd2424, %rd2423, %rd2422;
	ld.global.nc.u32 	%r6254, [%rd2424];
	mad.wide.u32 	%rd2425, %r6254, %r2232, %rd2977;
	shr.u64 	%rd2977, %rd2425, 32;
	add.s64 	%rd2426, %rd1, %rd2422;
	st.local.u32 	[%rd2426], %rd2425;
	add.s32 	%r7668, %r7668, 1;
	setp.ne.s32 	%p1323, %r7668, 6;
	@%p1323 bra 	$L__BB0_1324;
	shr.u32 	%r6255, %r2231, 23;
	st.local.u32 	[%rd1+24], %rd2977;
	and.b32  	%r2235, %r6255, 31;
	and.b32  	%r6256, %r6255, 224;
	add.s32 	%r6257, %r6256, -128;
	shr.u32 	%r6258, %r6257, 5;
	mul.wide.u32 	%rd2427, %r6258, 4;
	sub.s64 	%rd504, %rd1, %rd2427;
	ld.local.u32 	%r7669, [%rd504+24];
	ld.local.u32 	%r7670, [%rd504+20];
	setp.eq.s32 	%p1324, %r2235, 0;
	@%p1324 bra 	$L__BB0_1327;
	shf.l.wrap.b32 	%r7669, %r7670, %r7669, %r2235;
	ld.local.u32 	%r6259, [%rd504+16];
	shf.l.wrap.b32 	%r7670, %r6259, %r7670, %r2235;
$L__BB0_1327:
	shr.u32 	%r6260, %r7669, 30;
	shf.l.wrap.b32 	%r6261, %r7670, %r7669, 2;
	shl.b32 	%r6262, %r7670, 2;
	shr.u32 	%r6263, %r6261, 31;
	add.s32 	%r6264, %r6263, %r6260;
	neg.s32 	%r6265, %r6264;
	setp.lt.s32 	%p1325, %r2231, 0;
	selp.b32 	%r7671, %r6265, %r6264, %p1325;
	xor.b32  	%r6266, %r6261, %r2231;
	shr.s32 	%r6267, %r6261, 31;
	xor.b32  	%r6268, %r6267, %r6261;
	xor.b32  	%r6269, %r6267, %r6262;
	cvt.u64.u32 	%rd2428, %r6268;
	shl.b64 	%rd2429, %rd2428, 32;
	cvt.u64.u32 	%rd2430, %r6269;
	or.b64  	%rd2431, %rd2429, %rd2430;
	cvt.rn.f64.s64 	%fd331, %rd2431;
	mul.f64 	%fd332, %fd331, 0d3BF921FB54442D19;
	cvt.rn.f32.f64 	%f3892, %fd332;
	neg.f32 	%f3893, %f3892;
	setp.lt.s32 	%p1326, %r6266, 0;
	selp.f32 	%f4669, %f3893, %f3892, %p1326;
	bra.uni 	$L__BB0_1329;
$L__BB0_1328:
	mov.f32 	%f3894, 0f00000000;
	mul.rn.f32 	%f4669, %f822, %f3894;
	mov.b32 	%r7671, 0;
$L__BB0_1329:
	add.s32 	%r6271, %r7671, 1;
	mul.rn.f32 	%f3895, %f4669, %f4669;
	and.b32  	%r6272, %r7671, 1;
	setp.eq.b32 	%p1327, %r6272, 1;
	selp.f32 	%f3896, %f4669, 0f3F800000, %p1327;
	fma.rn.f32 	%f3897, %f3895, %f3896, 0f00000000;
	fma.rn.f32 	%f3898, %f3895, 0f37CBAC00, 0fBAB607ED;
	selp.f32 	%f3899, 0fB94D4153, %f3898, %p1327;
	selp.f32 	%f3900, 0f3C0885E4, 0f3D2AAABB, %p1327;
	fma.rn.f32 	%f3901, %f3899, %f3895, %f3900;
	selp.f32 	%f3902, 0fBE2AAAA8, 0fBEFFFFFF, %p1327;
	fma.rn.f32 	%f3903, %f3901, %f3895, %f3902;
	fma.rn.f32 	%f3904, %f3903, %f3897, %f3896;
	and.b32  	%r6273, %r6271, 2;
	setp.eq.s32 	%p1328, %r6273, 0;
	mov.f32 	%f3905, 0f00000000;
	sub.f32 	%f3906, %f3905, %f3904;
	selp.f32 	%f3907, %f3904, %f3906, %p1328;
	fma.rn.f32 	%f832, %f828, %f3907, %f822;
	mul.f32 	%f3908, %f832, 0f3F22F983;
	cvt.rni.s32.f32 	%r7679, %f3908;
	cvt.rn.f32.s32 	%f3909, %r7679;
	fma.rn.f32 	%f3910, %f3909, 0fBFC90FDA, %f832;
	fma.rn.f32 	%f3911, %f3909, 0fB3A22168, %f3910;
	fma.rn.f32 	%f4671, %f3909, 0fA7C234C5, %f3911;
	abs.f32 	%f834, %f832;
	setp.ltu.f32 	%p1329, %f834, 0f47CE4780;
	mov.u32 	%r7675, %r7679;
	mov.f32 	%f4670, %f4671;
	@%p1329 bra 	$L__BB0_1337;
	setp.eq.f32 	%p1330, %f834, 0f7F800000;
	@%p1330 bra 	$L__BB0_1336;
	mov.b32 	%r2245, %f832;
	shl.b32 	%r6275, %r2245, 8;
	or.b32  	%r2246, %r6275, -2147483648;
	mov.b64 	%rd2978, 0;
	mov.b32 	%r7672, 0;
$L__BB0_1332:
	.pragma "nounroll";
	mul.wide.u32 	%rd2433, %r7672, 4;
	mov.u64 	%rd2434, __cudart_i2opi_f;
	add.s64 	%rd2435, %rd2434, %rd2433;
	ld.global.nc.u32 	%r6276, [%rd2435];
	mad.wide.u32 	%rd2436, %r6276, %r2246, %rd2978;
	shr.u64 	%rd2978, %rd2436, 32;
	add.s64 	%rd2437, %rd2, %rd2433;
	st.local.u32 	[%rd2437], %rd2436;
	add.s32 	%r7672, %r7672, 1;
	setp.ne.s32 	%p1331, %r7672, 6;
	@%p1331 bra 	$L__BB0_1332;
	shr.u32 	%r6277, %r2245, 23;
	st.local.u32 	[%rd2+24], %rd2978;
	and.b32  	%r2249, %r6277, 31;
	and.b32  	%r6278, %r6277, 224;
	add.s32 	%r6279, %r6278, -128;
	shr.u32 	%r6280, %r6279, 5;
	mul.wide.u32 	%rd2438, %r6280, 4;
	sub.s64 	%rd507, %rd2, %rd2438;
	ld.local.u32 	%r7673, [%rd507+24];
	ld.local.u32 	%r7674, [%rd507+20];
	setp.eq.s32 	%p1332, %r2249, 0;
	@%p1332 bra 	$L__BB0_1335;
	shf.l.wrap.b32 	%r7673, %r7674, %r7673, %r2249;
	ld.local.u32 	%r6281, [%rd507+16];
	shf.l.wrap.b32 	%r7674, %r6281, %r7674, %r2249;
$L__BB0_1335:
	shr.u32 	%r6282, %r7673, 30;
	shf.l.wrap.b32 	%r6283, %r7674, %r7673, 2;
	shl.b32 	%r6284, %r7674, 2;
	shr.u32 	%r6285, %r6283, 31;
	add.s32 	%r6286, %r6285, %r6282;
	neg.s32 	%r6287, %r6286;
	setp.lt.s32 	%p1333, %r2245, 0;
	selp.b32 	%r7675, %r6287, %r6286, %p1333;
	xor.b32  	%r6288, %r6283, %r2245;
	shr.s32 	%r6289, %r6283, 31;
	xor.b32  	%r6290, %r6289, %r6283;
	xor.b32  	%r6291, %r6289, %r6284;
	cvt.u64.u32 	%rd2439, %r6290;
	shl.b64 	%rd2440, %rd2439, 32;
	cvt.u64.u32 	%rd2441, %r6291;
	or.b64  	%rd2442, %rd2440, %rd2441;
	cvt.rn.f64.s64 	%fd333, %rd2442;
	mul.f64 	%fd334, %fd333, 0d3BF921FB54442D19;
	cvt.rn.f32.f64 	%f3912, %fd334;
	neg.f32 	%f3913, %f3912;
	setp.lt.s32 	%p1334, %r6288, 0;
	selp.f32 	%f4670, %f3913, %f3912, %p1334;
	bra.uni 	$L__BB0_1337;
$L__BB0_1336:
	mov.f32 	%f3914, 0f00000000;
	mul.rn.f32 	%f4670, %f832, %f3914;
	mov.b32 	%r7675, 0;
$L__BB0_1337:
	setp.ltu.f32 	%p1335, %f834, 0f47CE4780;
	mul.rn.f32 	%f3915, %f4670, %f4670;
	and.b32  	%r6293, %r7675, 1;
	setp.eq.b32 	%p1336, %r6293, 1;
	selp.f32 	%f3916, 0f3F800000, %f4670, %p1336;
	fma.rn.f32 	%f3917, %f3915, %f3916, 0f00000000;
	fma.rn.f32 	%f3918, %f3915, 0f37CBAC00, 0fBAB607ED;
	selp.f32 	%f3919, %f3918, 0fB94D4153, %p1336;
	selp.f32 	%f3920, 0f3D2AAABB, 0f3C0885E4, %p1336;
	fma.rn.f32 	%f3921, %f3919, %f3915, %f3920;
	selp.f32 	%f3922, 0fBEFFFFFF, 0fBE2AAAA8, %p1336;
	fma.rn.f32 	%f3923, %f3921, %f3915, %f3922;
	fma.rn.f32 	%f3924, %f3923, %f3917, %f3916;
	and.b32  	%r6294, %r7675, 2;
	setp.eq.s32 	%p1337, %r6294, 0;
	mov.f32 	%f3925, 0f00000000;
	sub.f32 	%f3926, %f3925, %f3924;
	selp.f32 	%f838, %f3924, %f3926, %p1337;
	@%p1335 bra 	$L__BB0_1345;
	setp.eq.f32 	%p1338, %f834, 0f7F800000;
	@%p1338 bra 	$L__BB0_1344;
	mov.b32 	%r2258, %f832;
	shl.b32 	%r6296, %r2258, 8;
	or.b32  	%r2259, %r6296, -2147483648;
	mov.b64 	%rd2979, 0;
	mov.b32 	%r7676, 0;
$L__BB0_1340:
	.pragma "nounroll";
	mul.wide.u32 	%rd2444, %r7676, 4;
	mov.u64 	%rd2445, __cudart_i2opi_f;
	add.s64 	%rd2446, %rd2445, %rd2444;
	ld.global.nc.u32 	%r6297, [%rd2446];
	mad.wide.u32 	%rd2447, %r6297, %r2259, %rd2979;
	shr.u64 	%rd2979, %rd2447, 32;
	add.s64 	%rd2448, %rd1, %rd2444;
	st.local.u32 	[%rd2448], %rd2447;
	add.s32 	%r7676, %r7676, 1;
	setp.ne.s32 	%p1339, %r7676, 6;
	@%p1339 bra 	$L__BB0_1340;
	shr.u32 	%r6298, %r2258, 23;
	st.local.u32 	[%rd1+24], %rd2979;
	and.b32  	%r2262, %r6298, 31;
	and.b32  	%r6299, %r6298, 224;
	add.s32 	%r6300, %r6299, -128;
	shr.u32 	%r6301, %r6300, 5;
	mul.wide.u32 	%rd2449, %r6301, 4;
	sub.s64 	%rd510, %rd1, %rd2449;
	ld.local.u32 	%r7677, [%rd510+24];
	ld.local.u32 	%r7678, [%rd510+20];
	setp.eq.s32 	%p1340, %r2262, 0;
	@%p1340 bra 	$L__BB0_1343;
	shf.l.wrap.b32 	%r7677, %r7678, %r7677, %r2262;
	ld.local.u32 	%r6302, [%rd510+16];
	shf.l.wrap.b32 	%r7678, %r6302, %r7678, %r2262;
$L__BB0_1343:
	shr.u32 	%r6303, %r7677, 30;
	shf.l.wrap.b32 	%r6304, %r7678, %r7677, 2;
	shl.b32 	%r6305, %r7678, 2;
	shr.u32 	%r6306, %r6304, 31;
	add.s32 	%r6307, %r6306, %r6303;
	neg.s32 	%r6308, %r6307;
	setp.lt.s32 	%p1341, %r2258, 0;
	selp.b32 	%r7679, %r6308, %r6307, %p1341;
	xor.b32  	%r6309, %r6304, %r2258;
	shr.s32 	%r6310, %r6304, 31;
	xor.b32  	%r6311, %r6310, %r6304;
	xor.b32  	%r6312, %r6310, %r6305;
	cvt.u64.u32 	%rd2450, %r6311;
	shl.b64 	%rd2451, %rd2450, 32;
	cvt.u64.u32 	%rd2452, %r6312;
	or.b64  	%rd2453, %rd2451, %rd2452;
	cvt.rn.f64.s64 	%fd335, %rd2453;
	mul.f64 	%fd336, %fd335, 0d3BF921FB54442D19;
	cvt.rn.f32.f64 	%f3927, %fd336;
	neg.f32 	%f3928, %f3927;
	setp.lt.s32 	%p1342, %r6309, 0;
	selp.f32 	%f4671, %f3928, %f3927, %p1342;
	bra.uni 	$L__BB0_1345;
$L__BB0_1344:
	mov.f32 	%f3929, 0f00000000;
	mul.rn.f32 	%f4671, %f832, %f3929;
	mov.b32 	%r7679, 0;
$L__BB0_1345:
	add.s32 	%r6314, %r7679, 1;
	mul.rn.f32 	%f3930, %f4671, %f4671;
	and.b32  	%r6315, %r7679, 1;
	setp.eq.b32 	%p1343, %r6315, 1;
	selp.f32 	%f3931, %f4671, 0f3F800000, %p1343;
	fma.rn.f32 	%f3932, %f3930, %f3931, 0f00000000;
	fma.rn.f32 	%f3933, %f3930, 0f37CBAC00, 0fBAB607ED;
	selp.f32 	%f3934, 0fB94D4153, %f3933, %p1343;
	selp.f32 	%f3935, 0f3C0885E4, 0f3D2AAABB, %p1343;
	fma.rn.f32 	%f3936, %f3934, %f3930, %f3935;
	selp.f32 	%f3937, 0fBE2AAAA8, 0fBEFFFFFF, %p1343;
	fma.rn.f32 	%f3938, %f3936, %f3930, %f3937;
	fma.rn.f32 	%f3939, %f3938, %f3932, %f3931;
	and.b32  	%r6316, %r6314, 2;
	setp.eq.s32 	%p1344, %r6316, 0;
	mov.f32 	%f3940, 0f00000000;
	sub.f32 	%f3941, %f3940, %f3939;
	selp.f32 	%f3942, %f3939, %f3941, %p1344;
	fma.rn.f32 	%f842, %f838, %f3942, %f832;
	mul.f32 	%f3943, %f842, 0f3F22F983;
	cvt.rni.s32.f32 	%r7687, %f3943;
	cvt.rn.f32.s32 	%f3944, %r7687;
	fma.rn.f32 	%f3945, %f3944, 0fBFC90FDA, %f842;
	fma.rn.f32 	%f3946, %f3944, 0fB3A22168, %f3945;
	fma.rn.f32 	%f4673, %f3944, 0fA7C234C5, %f3946;
	abs.f32 	%f844, %f842;
	setp.ltu.f32 	%p1345, %f844, 0f47CE4780;
	mov.u32 	%r7683, %r7687;
	mov.f32 	%f4672, %f4673;
	@%p1345 bra 	$L__BB0_1353;
	setp.eq.f32 	%p1346, %f844, 0f7F800000;
	@%p1346 bra 	$L__BB0_1352;
	mov.b32 	%r2272, %f842;
	shl.b32 	%r6318, %r2272, 8;
	or.b32  	%r2273, %r6318, -2147483648;
	mov.b64 	%rd2980, 0;
	mov.b32 	%r7680, 0;
$L__BB0_1348:
	.pragma "nounroll";
	mul.wide.u32 	%rd2455, %r7680, 4;
	mov.u64 	%rd2456, __cudart_i2opi_f;
	add.s64 	%rd2457, %rd2456, %rd2455;
	ld.global.nc.u32 	%r6319, [%rd2457];
	mad.wide.u32 	%rd2458, %r6319, %r2273, %rd2980;
	shr.u64 	%rd2980, %rd2458, 32;
	add.s64 	%rd2459, %rd2, %rd2455;
	st.local.u32 	[%rd2459], %rd2458;
	add.s32 	%r7680, %r7680, 1;
	setp.ne.s32 	%p1347, %r7680, 6;
	@%p1347 bra 	$L__BB0_1348;
	shr.u32 	%r6320, %r2272, 23;
	st.local.u32 	[%rd2+24], %rd2980;
	and.b32  	%r2276, %r6320, 31;
	and.b32  	%r6321, %r6320, 224;
	add.s32 	%r6322, %r6321, -128;
	shr.u32 	%r6323, %r6322, 5;
	mul.wide.u32 	%rd2460, %r6323, 4;
	sub.s64 	%rd513, %rd2, %rd2460;
	ld.local.u32 	%r7681, [%rd513+24];
	ld.local.u32 	%r7682, [%rd513+20];
	setp.eq.s32 	%p1348, %r2276, 0;
	@%p1348 bra 	$L__BB0_1351;
	shf.l.wrap.b32 	%r7681, %r7682, %r7681, %r2276;
	ld.local.u32 	%r6324, [%rd513+16];
	shf.l.wrap.b32 	%r7682, %r6324, %r7682, %r2276;
$L__BB0_1351:
	shr.u32 	%r6325, %r7681, 30;
	shf.l.wrap.b32 	%r6326, %r7682, %r7681, 2;
	shl.b32 	%r6327, %r7682, 2;
	shr.u32 	%r6328, %r6326, 31;
	add.s32 	%r6329, %r6328, %r6325;
	neg.s32 	%r6330, %r6329;
	setp.lt.s32 	%p1349, %r2272, 0;
	selp.b32 	%r7683, %r6330, %r6329, %p1349;
	xor.b32  	%r6331, %r6326, %r2272;
	shr.s32 	%r6332, %r6326, 31;
	xor.b32  	%r6333, %r6332, %r6326;
	xor.b32  	%r6334, %r6332, %r6327;
	cvt.u64.u32 	%rd2461, %r6333;
	shl.b64 	%rd2462, %rd2461, 32;
	cvt.u64.u32 	%rd2463, %r6334;
	or.b64  	%rd2464, %rd2462, %rd2463;
	cvt.rn.f64.s64 	%fd337, %rd2464;
	mul.f64 	%fd338, %fd337, 0d3BF921FB54442D19;
	cvt.rn.f32.f64 	%f3947, %fd338;
	neg.f32 	%f3948, %f3947;
	setp.lt.s32 	%p1350, %r6331, 0;
	selp.f32 	%f4672, %f3948, %f3947, %p1350;
	bra.uni 	$L__BB0_1353;
$L__BB0_1352:
	mov.f32 	%f3949, 0f00000000;
	mul.rn.f32 	%f4672, %f842, %f3949;
	mov.b32 	%r7683, 0;
$L__BB0_1353:
	setp.ltu.f32 	%p1351, %f844, 0f47CE4780;
	mul.rn.f32 	%f3950, %f4672, %f4672;
	and.b32  	%r6336, %r7683, 1;
	setp.eq.b32 	%p1352, %r6336, 1;
	selp.f32 	%f3951, 0f3F800000, %f4672, %p1352;
	fma.rn.f32 	%f3952, %f3950, %f3951, 0f00000000;
	fma.rn.f32 	%f3953, %f3950, 0f37CBAC00, 0fBAB607ED;
	selp.f32 	%f3954, %f3953, 0fB94D4153, %p1352;
	selp.f32 	%f3955, 0f3D2AAABB, 0f3C0885E4, %p1352;
	fma.rn.f32 	%f3956, %f3954, %f3950, %f3955;
	selp.f32 	%f3957, 0fBEFFFFFF, 0fBE2AAAA8, %p1352;
	fma.rn.f32 	%f3958, %f3956, %f3950, %f3957;
	fma.rn.f32 	%f3959, %f3958, %f3952, %f3951;
	and.b32  	%r6337, %r7683, 2;
	setp.eq.s32 	%p1353, %r6337, 0;
	mov.f32 	%f3960, 0f00000000;
	sub.f32 	%f3961, %f3960, %f3959;
	selp.f32 	%f848, %f3959, %f3961, %p1353;
	@%p1351 bra 	$L__BB0_1361;
	setp.eq.f32 	%p1354, %f844, 0f7F800000;
	@%p1354 bra 	$L__BB0_1360;
	mov.b32 	%r2285, %f842;
	shl.b32 	%r6339, %r2285, 8;
	or.b32  	%r2286, %r6339, -2147483648;
	mov.b64 	%rd2981, 0;
	mov.b32 	%r7684, 0;
$L__BB0_1356:
	.pragma "nounroll";
	mul.wide.u32 	%rd2466, %r7684, 4;
	mov.u64 	%rd2467, __cudart_i2opi_f;
	add.s64 	%rd2468, %rd2467, %rd2466;
	ld.global.nc.u32 	%r6340, [%rd2468];
	mad.wide.u32 	%rd2469, %r6340, %r2286, %rd2981;
	shr.u64 	%rd2981, %rd2469, 32;
	add.s64 	%rd2470, %rd1, %rd2466;
	st.local.u32 	[%rd2470], %rd2469;
	add.s32 	%r7684, %r7684, 1;
	setp.ne.s32 	%p1355, %r7684, 6;
	@%p1355 bra 	$L__BB0_1356;
	shr.u32 	%r6341, %r2285, 23;
	st.local.u32 	[%rd1+24], %rd2981;
	and.b32  	%r2289, %r6341, 31;
	and.b32  	%r6342, %r6341, 224;
	add.s32 	%r6343, %r6342, -128;
	shr.u32 	%r6344, %r6343, 5;
	mul.wide.u32 	%rd2471, %r6344, 4;
	sub.s64 	%rd516, %rd1, %rd2471;
	ld.local.u32 	%r7685, [%rd516+24];
	ld.local.u32 	%r7686, [%rd516+20];
	setp.eq.s32 	%p1356, %r2289, 0;
	@%p1356 bra 	$L__BB0_1359;
	shf.l.wrap.b32 	%r7685, %r7686, %r7685, %r2289;
	ld.local.u32 	%r6345, [%rd516+16];
	shf.l.wrap.b32 	%r7686, %r6345, %r7686, %r2289;
$L__BB0_1359:
	shr.u32 	%r6346, %r7685, 30;
	shf.l.wrap.b32 	%r6347, %r7686, %r7685, 2;
	shl.b32 	%r6348, %r7686, 2;
	shr.u32 	%r6349, %r6347, 31;
	add.s32 	%r6350, %r6349, %r6346;
	neg.s32 	%r6351, %r6350;
	setp.lt.s32 	%p1357, %r2285, 0;
	selp.b32 	%r7687, %r6351, %r6350, %p1357;
	xor.b32  	%r6352, %r6347, %r2285;
	shr.s32 	%r6353, %r6347, 31;
	xor.b32  	%r6354, %r6353, %r6347;
	xor.b32  	%r6355, %r6353, %r6348;
	cvt.u64.u32 	%rd2472, %r6354;
	shl.b64 	%rd2473, %rd2472, 32;
	cvt.u64.u32 	%rd2474, %r6355;
	or.b64  	%rd2475, %rd2473, %rd2474;
	cvt.rn.f64.s64 	%fd339, %rd2475;
	mul.f64 	%fd340, %fd339, 0d3BF921FB54442D19;
	cvt.rn.f32.f64 	%f3962, %fd340;
	neg.f32 	%f3963, %f3962;
	setp.lt.s32 	%p1358, %r6352, 0;
	selp.f32 	%f4673, %f3963, %f3962, %p1358;
	bra.uni 	$L__BB0_1361;
$L__BB0_1360:
	mov.f32 	%f3964, 0f00000000;
	mul.rn.f32 	%f4673, %f842, %f3964;
	mov.b32 	%r7687, 0;
$L__BB0_1361:
	add.s32 	%r6357, %r7687, 1;
	mul.rn.f32 	%f3965, %f4673, %f4673;
	and.b32  	%r6358, %r7687, 1;
	setp.eq.b32 	%p1359, %r6358, 1;
	selp.f32 	%f3966, %f4673, 0f3F800000, %p1359;
	fma.rn.f32 	%f3967, %f3965, %f3966, 0f00000000;
	fma.rn.f32 	%f3968, %f3965, 0f37CBAC00, 0fBAB607ED;
	selp.f32 	%f3969, 0fB94D4153, %f3968, %p1359;
	selp.f32 	%f3970, 0f3C0885E4, 0f3D2AAABB, %p1359;
	fma.rn.f32 	%f3971, %f3969, %f3965, %f3970;
	selp.f32 	%f3972, 0fBE2AAAA8, 0fBEFFFFFF, %p1359;
	fma.rn.f32 	%f3973, %f3971, %f3965, %f3972;
	fma.rn.f32 	%f3974, %f3973, %f3967, %f3966;
	and.b32  	%r6359, %r6357, 2;
	setp.eq.s32 	%p1360, %r6359, 0;
	mov.f32 	%f3975, 0f00000000;
	sub.f32 	%f3976, %f3975, %f3974;
	selp.f32 	%f3977, %f3974, %f3976, %p1360;
	fma.rn.f32 	%f852, %f848, %f3977, %f842;
	mul.f32 	%f3978, %f852, 0f3F22F983;
	cvt.rni.s32.f32 	%r7695, %f3978;
	cvt.rn.f32.s32 	%f3979, %r7695;
	fma.rn.f32 	%f3980, %f3979, 0fBFC90FDA, %f852;
	fma.rn.f32 	%f3981, %f3979, 0fB3A22168, %f3980;
	fma.rn.f32 	%f4675, %f3979, 0fA7C234C5, %f3981;
	abs.f32 	%f854, %f852;
	setp.ltu.f32 	%p1361, %f854, 0f47CE4780;
	mov.u32 	%r7691, %r7695;
	mov.f32 	%f4674, %f4675;
	@%p1361 bra 	$L__BB0_1369;
	setp.eq.f32 	%p1362, %f854, 0f7F800000;
	@%p1362 bra 	$L__BB0_1368;
	mov.b32 	%r2299, %f852;
	shl.b32 	%r6361, %r2299, 8;
	or.b32  	%r2300, %r6361, -2147483648;
	mov.b64 	%rd2982, 0;
	mov.b32 	%r7688, 0;
$L__BB0_1364:
	.pragma "nounroll";
	mul.wide.u32 	%rd2477, %r7688, 4;
	mov.u64 	%rd2478, __cudart_i2opi_f;
	add.s64 	%rd2479, %rd2478, %rd2477;
	ld.global.nc.u32 	%r6362, [%rd2479];
	mad.wide.u32 	%rd2480, %r6362, %r2300, %rd2982;
	shr.u64 	%rd2982, %rd2480, 32;
	add.s64 	%rd2481, %rd2, %rd2477;
	st.local.u32 	[%rd2481], %rd2480;
	add.s32 	%r7688, %r7688, 1;
	setp.ne.s32 	%p1363, %r7688, 6;
	@%p1363 bra 	$L__BB0_1364;
	shr.u32 	%r6363, %r2299, 23;
	st.local.u32 	[%rd2+24], %rd2982;
	and.b32  	%r2303, %r6363, 31;
	and.b32  	%r6364, %r6363, 224;
	add.s32 	%r6365, %r6364, -128;
	shr.u32 	%r6366, %r6365, 5;
	mul.wide.u32 	%rd2482, %r6366, 4;
	sub.s64 	%rd519, %rd2, %rd2482;
	ld.local.u32 	%r7689, [%rd519+24];
	ld.local.u32 	%r7690, [%rd519+20];
	setp.eq.s32 	%p1364, %r2303, 0;
	@%p1364 bra 	$L__BB0_1367;
	shf.l.wrap.b32 	%r7689, %r7690, %r7689, %r2303;
	ld.local.u32 	%r6367, [%rd519+16];
	shf.l.wrap.b32 	%r7690, %r6367, %r7690, %r2303;
$L__BB0_1367:
	shr.u32 	%r6368, %r7689, 30;
	shf.l.wrap.b32 	%r6369, %r7690, %r7689, 2;
	shl.b32 	%r6370, %r7690, 2;
	shr.u32 	%r6371, %r6369, 31;
	add.s32 	%r6372, %r6371, %r6368;
	neg.s32 	%r6373, %r6372;
	setp.lt.s32 	%p1365, %r2299, 0;
	selp.b32 	%r7691, %r6373, %r6372, %p1365;
	xor.b32  	%r6374, %r6369, %r2299;
	shr.s32 	%r6375, %r6369, 31;
	xor.b32  	%r6376, %r6375, %r6369;
	xor.b32  	%r6377, %r6375, %r6370;
	cvt.u64.u32 	%rd2483, %r6376;
	shl.b64 	%rd2484, %rd2483, 32;
	cvt.u64.u32 	%rd2485, %r6377;
	or.b64  	%rd2486, %rd2484, %rd2485;
	cvt.rn.f64.s64 	%fd341, %rd2486;
	mul.f64 	%fd342, %fd341, 0d3BF921FB54442D19;
	cvt.rn.f32.f64 	%f3982, %fd342;
	neg.f32 	%f3983, %f3982;
	setp.lt.s32 	%p1366, %r6374, 0;
	selp.f32 	%f4674, %f3983, %f3982, %p1366;
	bra.uni 	$L__BB0_1369;
$L__BB0_1368:
	mov.f32 	%f3984, 0f00000000;
	mul.rn.f32 	%f4674, %f852, %f3984;
	mov.b32 	%r7691, 0;
$L__BB0_1369:
	setp.ltu.f32 	%p1367, %f854, 0f47CE4780;
	mul.rn.f32 	%f3985, %f4674, %f4674;
	and.b32  	%r6379, %r7691, 1;
	setp.eq.b32 	%p1368, %r6379, 1;
	selp.f32 	%f3986, 0f3F800000, %f4674, %p1368;
	fma.rn.f32 	%f3987, %f3985, %f3986, 0f00000000;
	fma.rn.f32 	%f3988, %f3985, 0f37CBAC00, 0fBAB607ED;
	selp.f32 	%f3989, %f3988, 0fB94D4153, %p1368;
	selp.f32 	%f3990, 0f3D2AAABB, 0f3C0885E4, %p1368;
	fma.rn.f32 	%f3991, %f3989, %f3985, %f3990;
	selp.f32 	%f3992, 0fBEFFFFFF, 0fBE2AAAA8, %p1368;
	fma.rn.f32 	%f3993, %f3991, %f3985, %f3992;
	fma.rn.f32 	%f3994, %f3993, %f3987, %f3986;
	and.b32  	%r6380, %r7691, 2;
	setp.eq.s32 	%p1369, %r6380, 0;
	mov.f32 	%f3995, 0f00000000;
	sub.f32 	%f3996, %f3995, %f3994;
	selp.f32 	%f858, %f3994, %f3996, %p1369;
	@%p1367 bra 	$L__BB0_1377;
	setp.eq.f32 	%p1370, %f854, 0f7F800000;
	@%p1370 bra 	$L__BB0_1376;
	mov.b32 	%r2312, %f852;
	shl.b32 	%r6382, %r2312, 8;
	or.b32  	%r2313, %r6382, -2147483648;
	mov.b64 	%rd2983, 0;
	mov.b32 	%r7692, 0;
$L__BB0_1372:
	.pragma "nounroll";
	mul.wide.u32 	%rd2488, %r7692, 4;
	mov.u64 	%rd2489, __cudart_i2opi_f;
	add.s64 	%rd2490, %rd2489, %rd2488;
	ld.global.nc.u32 	%r6383, [%rd2490];
	mad.wide.u32 	%rd2491, %r6383, %r2313, %rd2983;
	shr.u64 	%rd2983, %rd2491, 32;
	add.s64 	%rd2492, %rd1, %rd2488;
	st.local.u32 	[%rd2492], %rd2491;
	add.s32 	%r7692, %r7692, 1;
	setp.ne.s32 	%p1371, %r7692, 6;
	@%p1371 bra 	$L__BB0_1372;
	shr.u32 	%r6384, %r2312, 23;
	st.local.u32 	[%rd1+24], %rd2983;
	and.b32  	%r2316, %r6384, 31;
	and.b32  	%r6385, %r6384, 224;
	add.s32 	%r6386, %r6385, -128;
	shr.u32 	%r6387, %r6386, 5;
	mul.wide.u32 	%rd2493, %r6387, 4;
	sub.s64 	%rd522, %rd1, %rd2493;
	ld.local.u32 	%r7693, [%rd522+24];
	ld.local.u32 	%r7694, [%rd522+20];
	setp.eq.s32 	%p1372, %r2316, 0;
	@%p1372 bra 	$L__BB0_1375;
	shf.l.wrap.b32 	%r7693, %r7694, %r7693, %r2316;
	ld.local.u32 	%r6388, [%rd522+16];
	shf.l.wrap.b32 	%r7694, %r6388, %r7694, %r2316;
$L__BB0_1375:
	shr.u32 	%r6389, %r7693, 30;
	shf.l.wrap.b32 	%r6390, %r7694, %r7693, 2;
	shl.b32 	%r6391, %r7694, 2;
	shr.u32 	%r6392, %r6390, 31;
	add.s32 	%r6393, %r6392, %r6389;
	neg.s32 	%r6394, %r6393;
	setp.lt.s32 	%p1373, %r2312, 0;
	selp.b32 	%r7695, %r6394, %r6393, %p1373;
	xor.b32  	%r6395, %r6390, %r2312;
	shr.s32 	%r6396, %r6390, 31;
	xor.b32  	%r6397, %r6396, %r6390;
	xor.b32  	%r6398, %r6396, %r6391;
	cvt.u64.u32 	%rd2494, %r6397;
	shl.b64 	%rd2495, %rd2494, 32;
	cvt.u64.u32 	%rd2496, %r6398;
	or.b64  	%rd2497, %rd2495, %rd2496;
	cvt.rn.f64.s64 	%fd343, %rd2497;
	mul.f64 	%fd344, %fd343, 0d3BF921FB54442D19;
	cvt.rn.f32.f64 	%f3997, %fd344;
	neg.f32 	%f3998, %f3997;
	setp.lt.s32 	%p1374, %r6395, 0;
	selp.f32 	%f4675, %f3998, %f3997, %p1374;
	bra.uni 	$L__BB0_1377;
$L__BB0_1376:
	mov.f32 	%f3999, 0f00000000;
	mul.rn.f32 	%f4675, %f852, %f3999;
	mov.b32 	%r7695, 0;
$L__BB0_1377:
	add.s32 	%r6400, %r7695, 1;
	mul.rn.f32 	%f4000, %f4675, %f4675;
	and.b32  	%r6401, %r7695, 1;
	setp.eq.b32 	%p1375, %r6401, 1;
	selp.f32 	%f4001, %f4675, 0f3F800000, %p1375;
	fma.rn.f32 	%f4002, %f4000, %f4001, 0f00000000;
	fma.rn.f32 	%f4003, %f4000, 0f37CBAC00, 0fBAB607ED;
	selp.f32 	%f4004, 0fB94D4153, %f4003, %p1375;
	selp.f32 	%f4005, 0f3C0885E4, 0f3D2AAABB, %p1375;
	fma.rn.f32 	%f4006, %f4004, %f4000, %f4005;
	selp.f32 	%f4007, 0fBE2AAAA8, 0fBEFFFFFF, %p1375;
	fma.rn.f32 	%f4008, %f4006, %f4000, %f4007;
	fma.rn.f32 	%f4009, %f4008, %f4002, %f4001;
	and.b32  	%r6402, %r6400, 2;
	setp.eq.s32 	%p1376, %r6402, 0;
	mov.f32 	%f4010, 0f00000000;
	sub.f32 	%f4011, %f4010, %f4009;
	selp.f32 	%f4012, %f4009, %f4011, %p1376;
	fma.rn.f32 	%f862, %f858, %f4012, %f852;
	mul.f32 	%f4013, %f862, 0f3F22F983;
	cvt.rni.s32.f32 	%r7703, %f4013;
	cvt.rn.f32.s32 	%f4014, %r7703;
	fma.rn.f32 	%f4015, %f4014, 0fBFC90FDA, %f862;
	fma.rn.f32 	%f4016, %f4014, 0fB3A22168, %f4015;
	fma.rn.f32 	%f4677, %f4014, 0fA7C234C5, %f4016;
	abs.f32 	%f864, %f862;
	setp.ltu.f32 	%p1377, %f864, 0f47CE4780;
	mov.u32 	%r7699, %r7703;
	mov.f32 	%f4676, %f4677;
	@%p1377 bra 	$L__BB0_1385;
	setp.eq.f32 	%p1378, %f864, 0f7F800000;
	@%p1378 bra 	$L__BB0_1384;
	mov.b32 	%r2326, %f862;
	shl.b32 	%r6404, %r2326, 8;
	or.b32  	%r2327, %r6404, -2147483648;
	mov.b64 	%rd2984, 0;
	mov.b32 	%r7696, 0;
$L__BB0_1380:
	.pragma "nounroll";
	mul.wide.u32 	%rd2499, %r7696, 4;
	mov.u64 	%rd2500, __cudart_i2opi_f;
	add.s64 	%rd2501, %rd2500, %rd2499;
	ld.global.nc.u32 	%r6405, [%rd2501];
	mad.wide.u32 	%rd2502, %r6405, %r2327, %rd2984;
	shr.u64 	%rd2984, %rd2502, 32;
	add.s64 	%rd2503, %rd2, %rd2499;
	st.local.u32 	[%rd2503], %rd2502;
	add.s32 	%r7696, %r7696, 1;
	setp.ne.s32 	%p1379, %r7696, 6;
	@%p1379 bra 	$L__BB0_1380;
	shr.u32 	%r6406, %r2326, 23;
	st.local.u32 	[%rd2+24], %rd2984;
	and.b32  	%r2330, %r6406, 31;
	and.b32  	%r6407, %r6406, 224;
	add.s32 	%r6408, %r6407, -128;
	shr.u32 	%r6409, %r6408, 5;
	mul.wide.u32 	%rd2504, %r6409, 4;
	sub.s64 	%rd525, %rd2, %rd2504;
	ld.local.u32 	%r7697, [%rd525+24];
	ld.local.u32 	%r7698, [%rd525+20];
	setp.eq.s32 	%p1380, %r2330, 0;
	@%p1380 bra 	$L__BB0_1383;
	shf.l.wrap.b32 	%r7697, %r7698, %r7697, %r2330;
	ld.local.u32 	%r6410, [%rd525+16];
	shf.l.wrap.b32 	%r7698, %r6410, %r7698, %r2330;
$L__BB0_1383:
	shr.u32 	%r6411, %r7697, 30;
	shf.l.wrap.b32 	%r6412, %r7698, %r7697, 2;
	shl.b32 	%r6413, %r7698, 2;
	shr.u32 	%r6414, %r6412, 31;
	add.s32 	%r6415, %r6414, %r6411;
	neg.s32 	%r6416, %r6415;
	setp.lt.s32 	%p1381, %r2326, 0;
	selp.b32 	%r7699, %r6416, %r6415, %p1381;
	xor.b32  	%r6417, %r6412, %r2326;
	shr.s32 	%r6418, %r6412, 31;
	xor.b32  	%r6419, %r6418, %r6412;
	xor.b32  	%r6420, %r6418, %r6413;
	cvt.u64.u32 	%rd2505, %r6419;
	shl.b64 	%rd2506, %rd2505, 32;
	cvt.u64.u32 	%rd2507, %r6420;
	or.b64  	%rd2508, %rd2506, %rd2507;
	cvt.rn.f64.s64 	%fd345, %rd2508;
	mul.f64 	%fd346, %fd345, 0d3BF921FB54442D19;
	cvt.rn.f32.f64 	%f4017, %fd346;
	neg.f32 	%f4018, %f4017;
	setp.lt.s32 	%p1382, %r6417, 0;
	selp.f32 	%f4676, %f4018, %f4017, %p1382;
	bra.uni 	$L__BB0_1385;
$L__BB0_1384:
	mov.f32 	%f4019, 0f00000000;
	mul.rn.f32 	%f4676, %f862, %f4019;
	mov.b32 	%r7699, 0;
$L__BB0_1385:
	setp.ltu.f32 	%p1383, %f864, 0f47CE4780;
	mul.rn.f32 	%f4020, %f4676, %f4676;
	and.b32  	%r6422, %r7699, 1;
	setp.eq.b32 	%p1384, %r6422, 1;
	selp.f32 	%f4021, 0f3F800000, %f4676, %p1384;
	fma.rn.f32 	%f4022, %f4020, %f4021, 0f00000000;
	fma.rn.f32 	%f4023, %f4020, 0f37CBAC00, 0fBAB607ED;
	selp.f32 	%f4024, %f4023, 0fB94D4153, %p1384;
	selp.f32 	%f4025, 0f3D2AAABB, 0f3C0885E4, %p1384;
	fma.rn.f32 	%f4026, %f4024, %f4020, %f4025;
	selp.f32 	%f4027, 0fBEFFFFFF, 0fBE2AAAA8, %p1384;
	fma.rn.f32 	%f4028, %f4026, %f4020, %f4027;
	fma.rn.f32 	%f4029, %f4028, %f4022, %f4021;
	and.b32  	%r6423, %r7699, 2;
	setp.eq.s32 	%p1385, %r6423, 0;
	mov.f32 	%f4030, 0f00000000;
	sub.f32 	%f4031, %f4030, %f4029;
	selp.f32 	%f868, %f4029, %f4031, %p1385;
	@%p1383 bra 	$L__BB0_1393;
	setp.eq.f32 	%p1386, %f864, 0f7F800000;
	@%p1386 bra 	$L__BB0_1392;
	mov.b32 	%r2339, %f862;
	shl.b32 	%r6425, %r2339, 8;
	or.b32  	%r2340, %r6425, -2147483648;
	mov.b64 	%rd2985, 0;
	mov.b32 	%r7700, 0;
$L__BB0_1388:
	.pragma "nounroll";
	mul.wide.u32 	%rd2510, %r7700, 4;
	mov.u64 	%rd2511, __cudart_i2opi_f;
	add.s64 	%rd2512, %rd2511, %rd2510;
	ld.global.nc.u32 	%r6426, [%rd2512];
	mad.wide.u32 	%rd2513, %r6426, %r2340, %rd2985;
	shr.u64 	%rd2985, %rd2513, 32;
	add.s64 	%rd2514, %rd1, %rd2510;
	st.local.u32 	[%rd2514], %rd2513;
	add.s32 	%r7700, %r7700, 1;
	setp.ne.s32 	%p1387, %r7700, 6;
	@%p1387 bra 	$L__BB0_1388;
	shr.u32 	%r6427, %r2339, 23;
	st.local.u32 	[%rd1+24], %rd2985;
	and.b32  	%r2343, %r6427, 31;
	and.b32  	%r6428, %r6427, 224;
	add.s32 	%r6429, %r6428, -128;
	shr.u32 	%r6430, %r6429, 5;
	mul.wide.u32 	%rd2515, %r6430, 4;
	sub.s64 	%rd528, %rd1, %rd2515;
	ld.local.u32 	%r7701, [%rd528+24];
	ld.local.u32 	%r7702, [%rd528+20];
	setp.eq.s32 	%p1388, %r2343, 0;
	@%p1388 bra 	$L__BB0_1391;
	shf.l.wrap.b32 	%r7701, %r7702, %r7701, %r2343;
	ld.local.u32 	%r6431, [%rd528+16];
	shf.l.wrap.b32 	%r7702, %r6431, %r7702, %r2343;
$L__BB0_1391:
	shr.u32 	%r6432, %r7701, 30;
	shf.l.wrap.b32 	%r6433, %r7702, %r7701, 2;
	shl.b32 	%r6434, %r7702, 2;
	shr.u32 	%r6435, %r6433, 31;
	add.s32 	%r6436, %r6435, %r6432;
	neg.s32 	%r6437, %r6436;
	setp.lt.s32 	%p1389, %r2339, 0;
	selp.b32 	%r7703, %r6437, %r6436, %p1389;
	xor.b32  	%r6438, %r6433, %r2339;
	shr.s32 	%r6439, %r6433, 31;
	xor.b32  	%r6440, %r6439, %r6433;
	xor.b32  	%r6441, %r6439, %r6434;
	cvt.u64.u32 	%rd2516, %r6440;
	shl.b64 	%rd2517, %rd2516, 32;
	cvt.u64.u32 	%rd2518, %r6441;
	or.b64  	%rd2519, %rd2517, %rd2518;
	cvt.rn.f64.s64 	%fd347, %rd2519;
	mul.f64 	%fd348, %fd347, 0d3BF921FB54442D19;
	cvt.rn.f32.f64 	%f4032, %fd348;
	neg.f32 	%f4033, %f4032;
	setp.lt.s32 	%p1390, %r6438, 0;
	selp.f32 	%f4677, %f4033, %f4032, %p1390;
	bra.uni 	$L__BB0_1393;
$L__BB0_1392:
	mov.f32 	%f4034, 0f00000000;
	mul.rn.f32 	%f4677, %f862, %f4034;
	mov.b32 	%r7703, 0;
$L__BB0_1393:
	add.s32 	%r6443, %r7703, 1;
	mul.rn.f32 	%f4035, %f4677, %f4677;
	and.b32  	%r6444, %r7703, 1;
	setp.eq.b32 	%p1391, %r6444, 1;
	selp.f32 	%f4036, %f4677, 0f3F800000, %p1391;
	fma.rn.f32 	%f4037, %f4035, %f4036, 0f00000000;
	fma.rn.f32 	%f4038, %f4035, 0f37CBAC00, 0fBAB607ED;
	selp.f32 	%f4039, 0fB94D4153, %f4038, %p1391;
	selp.f32 	%f4040, 0f3C0885E4, 0f3D2AAABB, %p1391;
	fma.rn.f32 	%f4041, %f4039, %f4035, %f4040;
	selp.f32 	%f4042, 0fBE2AAAA8, 0fBEFFFFFF, %p1391;
	fma.rn.f32 	%f4043, %f4041, %f4035, %f4042;
	fma.rn.f32 	%f4044, %f4043, %f4037, %f4036;
	and.b32  	%r6445, %r6443, 2;
	setp.eq.s32 	%p1392, %r6445, 0;
	mov.f32 	%f4045, 0f00000000;
	sub.f32 	%f4046, %f4045, %f4044;
	selp.f32 	%f4047, %f4044, %f4046, %p1392;
	fma.rn.f32 	%f872, %f868, %f4047, %f862;
	mul.f32 	%f4048, %f872, 0f3F22F983;
	cvt.rni.s32.f32 	%r7711, %f4048;
	cvt.rn.f32.s32 	%f4049, %r7711;
	fma.rn.f32 	%f4050, %f4049, 0fBFC90FDA, %f872;
	fma.rn.f32 	%f4051, %f4049, 0fB3A22168, %f4050;
	fma.rn.f32 	%f4679, %f4049, 0fA7C234C5, %f4051;
	abs.f32 	%f874, %f872;
	setp.ltu.f32 	%p1393, %f874, 0f47CE4780;
	mov.u32 	%r7707, %r7711;
	mov.f32 	%f4678, %f4679;
	@%p1393 bra 	$L__BB0_1401;
	setp.eq.f32 	%p1394, %f874, 0f7F800000;
	@%p1394 bra 	$L__BB0_1400;
	mov.b32 	%r2353, %f872;
	shl.b32 	%r6447, %r2353, 8;
	or.b32  	%r2354, %r6447, -2147483648;
	mov.b64 	%rd2986, 0;
	mov.b32 	%r7704, 0;
$L__BB0_1396:
	.pragma "nounroll";
	mul.wide.u32 	%rd2521, %r7704, 4;
	mov.u64 	%rd2522, __cudart_i2opi_f;
	add.s64 	%rd2523, %rd2522, %rd2521;
	ld.global.nc.u32 	%r6448, [%rd2523];
	mad.wide.u32 	%rd2524, %r6448, %r2354, %rd2986;
	shr.u64 	%rd2986, %rd2524, 32;
	add.s64 	%rd2525, %rd2, %rd2521;
	st.local.u32 	[%rd2525], %rd2524;
	add.s32 	%r7704, %r7704, 1;
	setp.ne.s32 	%p1395, %r7704, 6;
	@%p1395 bra 	$L__BB0_1396;
	shr.u32 	%r6449, %r2353, 23;
	st.local.u32 	[%rd2+24], %rd2986;
	and.b32  	%r2357, %r6449, 31;
	and.b32  	%r6450, %r6449, 224;
	add.s32 	%r6451, %r6450, -128;
	shr.u32 	%r6452, %r6451, 5;
	mul.wide.u32 	%rd2526, %r6452, 4;
	sub.s64 	%rd531, %rd2, %rd2526;
	ld.local.u32 	%r7705, [%rd531+24];
	ld.local.u32 	%r7706, [%rd531+20];
	setp.eq.s32 	%p1396, %r2357, 0;
	@%p1396 bra 	$L__BB0_1399;
	shf.l.wrap.b32 	%r7705, %r7706, %r7705, %r2357;
	ld.local.u32 	%r6453, [%rd531+16];
	shf.l.wrap.b32 	%r7706, %r6453, %r7706, %r2357;
$L__BB0_1399:
	shr.u32 	%r6454, %r7705, 30;
	shf.l.wrap.b32 	%r6455, %r7706, %r7705, 2;
	shl.b32 	%r6456, %r7706, 2;
	shr.u32 	%r6457, %r6455, 31;
	add.s32 	%r6458, %r6457, %r6454;
	neg.s32 	%r6459, %r6458;
	setp.lt.s32 	%p1397, %r2353, 0;
	selp.b32 	%r7707, %r6459, %r6458, %p1397;
	xor.b32  	%r6460, %r6455, %r2353;
	shr.s32 	%r6461, %r6455, 31;
	xor.b32  	%r6462, %r6461, %r6455;
	xor.b32  	%r6463, %r6461, %r6456;
	cvt.u64.u32 	%rd2527, %r6462;
	shl.b64 	%rd2528, %rd2527, 32;
	cvt.u64.u32 	%rd2529, %r6463;
	or.b64  	%rd2530, %rd2528, %rd2529;
	cvt.rn.f64.s64 	%fd349, %rd2530;
	mul.f64 	%fd350, %fd349, 0d3BF921FB54442D19;
	cvt.rn.f32.f64 	%f4052, %fd350;
	neg.f32 	%f4053, %f4052;
	setp.lt.s32 	%p1398, %r6460, 0;
	selp.f32 	%f4678, %f4053, %f4052, %p1398;
	bra.uni 	$L__BB0_1401;
$L__BB0_1400:
	mov.f32 	%f4054, 0f00000000;
	mul.rn.f32 	%f4678, %f872, %f4054;
	mov.b32 	%r7707, 0;
$L__BB0_1401:
	setp.ltu.f32 	%p1399, %f874, 0f47CE4780;
	mul.rn.f32 	%f4055, %f4678, %f4678;
	and.b32  	%r6465, %r7707, 1;
	setp.eq.b32 	%p1400, %r6465, 1;
	selp.f32 	%f4056, 0f3F800000, %f4678, %p1400;
	fma.rn.f32 	%f4057, %f4055, %f4056, 0f00000000;
	fma.rn.f32 	%f4058, %f4055, 0f37CBAC00, 0fBAB607ED;
	selp.f32 	%f4059, %f4058, 0fB94D4153, %p1400;
	selp.f32 	%f4060, 0f3D2AAABB, 0f3C0885E4, %p1400;
	fma.rn.f32 	%f4061, %f4059, %f4055, %f4060;
	selp.f32 	%f4062, 0fBEFFFFFF, 0fBE2AAAA8, %p1400;
	fma.rn.f32 	%f4063, %f4061, %f4055, %f4062;
	fma.rn.f32 	%f4064, %f4063, %f4057, %f4056;
	and.b32  	%r6466, %r7707, 2;
	setp.eq.s32 	%p1401, %r6466, 0;
	mov.f32 	%f4065, 0f00000000;
	sub.f32 	%f4066, %f4065, %f4064;
	selp.f32 	%f878, %f4064, %f4066, %p1401;
	@%p1399 bra 	$L__BB0_1409;
	setp.eq.f32 	%p1402, %f874, 0f7F800000;
	@%p1402 bra 	$L__BB0_1408;
	mov.b32 	%r2366, %f872;
	shl.b32 	%r6468, %r2366, 8;
	or.b32  	%r2367, %r6468, -2147483648;
	mov.b64 	%rd2987, 0;
	mov.b32 	%r7708, 0;
$L__BB0_1404:
	.pragma "nounroll";
	mul.wide.u32 	%rd2532, %r7708, 4;
	mov.u64 	%rd2533, __cudart_i2opi_f;
	add.s64 	%rd2534, %rd2533, %rd2532;
	ld.global.nc.u32 	%r6469, [%rd2534];
	mad.wide.u32 	%rd2535, %r6469, %r2367, %rd2987;
	shr.u64 	%rd2987, %rd2535, 32;
	add.s64 	%rd2536, %rd1, %rd2532;
	st.local.u32 	[%rd2536], %rd2535;
	add.s32 	%r7708, %r7708, 1;
	setp.ne.s32 	%p1403, %r7708, 6;
	@%p1403 bra 	$L__BB0_1404;
	shr.u32 	%r6470, %r2366, 23;
	st.local.u32 	[%rd1+24], %rd2987;
	and.b32  	%r2370, %r6470, 31;
	and.b32  	%r6471, %r6470, 224;
	add.s32 	%r6472, %r6471, -128;
	shr.u32 	%r6473, %r6472, 5;
	mul.wide.u32 	%rd2537, %r6473, 4;
	sub.s64 	%rd534, %rd1, %rd2537;
	ld.local.u32 	%r7709, [%rd534+24];
	ld.local.u32 	%r7710, [%rd534+20];
	setp.eq.s32 	%p1404, %r2370, 0;
	@%p1404 bra 	$L__BB0_1407;
	shf.l.wrap.b32 	%r7709, %r7710, %r7709, %r2370;
	ld.local.u32 	%r6474, [%rd534+16];
	shf.l.wrap.b32 	%r7710, %r6474, %r7710, %r2370;
$L__BB0_1407:
	shr.u32 	%r6475, %r7709, 30;
	shf.l.wrap.b32 	%r6476, %r7710, %r7709, 2;
	shl.b32 	%r6477, %r7710, 2;
	shr.u32 	%r6478, %r6476, 31;
	add.s32 	%r6479, %r6478, %r6475;
	neg.s32 	%r6480, %r6479;
	setp.lt.s32 	%p1405, %r2366, 0;
	selp.b32 	%r7711, %r6480, %r6479, %p1405;
	xor.b32  	%r6481, %r6476, %r2366;
	shr.s32 	%r6482, %r6476, 31;
	xor.b32  	%r6483, %r6482, %r6476;
	xor.b32  	%r6484, %r6482, %r6477;
	cvt.u64.u32 	%rd2538, %r6483;
	shl.b64 	%rd2539, %rd2538, 32;
	cvt.u64.u32 	%rd2540, %r6484;
	or.b64  	%rd2541, %rd2539, %rd2540;
	cvt.rn.f64.s64 	%fd351, %rd2541;
	mul.f64 	%fd352, %fd351, 0d3BF921FB54442D19;
	cvt.rn.f32.f64 	%f4067, %fd352;
	neg.f32 	%f4068, %f4067;
	setp.lt.s32 	%p1406, %r6481, 0;
	selp.f32 	%f4679, %f4068, %f4067, %p1406;
	bra.uni 	$L__BB0_1409;
$L__BB0_1408:
	mov.f32 	%f4069, 0f00000000;
	mul.rn.f32 	%f4679, %f872, %f4069;
	mov.b32 	%r7711, 0;
$L__BB0_1409:
	add.s32 	%r6486, %r7711, 1;
	mul.rn.f32 	%f4070, %f4679, %f4679;
	and.b32  	%r6487, %r7711, 1;
	setp.eq.b32 	%p1407, %r6487, 1;
	selp.f32 	%f4071, %f4679, 0f3F800000, %p1407;
	fma.rn.f32 	%f4072, %f4070, %f4071, 0f00000000;
	fma.rn.f32 	%f4073, %f4070, 0f37CBAC00, 0fBAB607ED;
	selp.f32 	%f4074, 0fB94D4153, %f4073, %p1407;
	selp.f32 	%f4075, 0f3C0885E4, 0f3D2AAABB, %p1407;
	fma.rn.f32 	%f4076, %f4074, %f4070, %f4075;
	selp.f32 	%f4077, 0fBE2AAAA8, 0fBEFFFFFF, %p1407;
	fma.rn.f32 	%f4078, %f4076, %f4070, %f4077;
	fma.rn.f32 	%f4079, %f4078, %f4072, %f4071;
	and.b32  	%r6488, %r6486, 2;
	setp.eq.s32 	%p1408, %r6488, 0;
	mov.f32 	%f4080, 0f00000000;
	sub.f32 	%f4081, %f4080, %f4079;
	selp.f32 	%f4082, %f4079, %f4081, %p1408;
	fma.rn.f32 	%f882, %f878, %f4082, %f872;
	mul.f32 	%f4083, %f882, 0f3F22F983;
	cvt.rni.s32.f32 	%r7719, %f4083;
	cvt.rn.f32.s32 	%f4084, %r7719;
	fma.rn.f32 	%f4085, %f4084, 0fBFC90FDA, %f882;
	fma.rn.f32 	%f4086, %f4084, 0fB3A22168, %f4085;
	fma.rn.f32 	%f4681, %f4084, 0fA7C234C5, %f4086;
	abs.f32 	%f884, %f882;
	setp.ltu.f32 	%p1409, %f884, 0f47CE4780;
	mov.u32 	%r7715, %r7719;
	mov.f32 	%f4680, %f4681;
	@%p1409 bra 	$L__BB0_1417;
	setp.eq.f32 	%p1410, %f884, 0f7F800000;
	@%p1410 bra 	$L__BB0_1416;
	mov.b32 	%r2380, %f882;
	shl.b32 	%r6490, %r2380, 8;
	or.b32  	%r2381, %r6490, -2147483648;
	mov.b64 	%rd2988, 0;
	mov.b32 	%r7712, 0;
$L__BB0_1412:
	.pragma "nounroll";
	mul.wide.u32 	%rd2543, %r7712, 4;
	mov.u64 	%rd2544, __cudart_i2opi_f;
	add.s64 	%rd2545, %rd2544, %rd2543;
	ld.global.nc.u32 	%r6491, [%rd2545];
	mad.wide.u32 	%rd2546, %r6491, %r2381, %rd2988;
	shr.u64 	%rd2988, %rd2546, 32;
	add.s64 	%rd2547, %rd2, %rd2543;
	st.local.u32 	[%rd2547], %rd2546;
	add.s32 	%r7712, %r7712, 1;
	setp.ne.s32 	%p1411, %r7712, 6;
	@%p1411 bra 	$L__BB0_1412;
	shr.u32 	%r6492, %r2380, 23;
	st.local.u32 	[%rd2+24], %rd2988;
	and.b32  	%r2384, %r6492, 31;
	and.b32  	%r6493, %r6492, 224;
	add.s32 	%r6494, %r6493, -128;
	shr.u32 	%r6495, %r6494, 5;
	mul.wide.u32 	%rd2548, %r6495, 4;
	sub.s64 	%rd537, %rd2, %rd2548;
	ld.local.u32 	%r7713, [%rd537+24];
	ld.local.u32 	%r7714, [%rd537+20];
	setp.eq.s32 	%p1412, %r2384, 0;
	@%p1412 bra 	$L__BB0_1415;
	shf.l.wrap.b32 	%r7713, %r7714, %r7713, %r2384;
	ld.local.u32 	%r6496, [%rd537+16];
	shf.l.wrap.b32 	%r7714, %r6496, %r7714, %r2384;
$L__BB0_1415:
	shr.u32 	%r6497, %r7713, 30;
	shf.l.wrap.b32 	%r6498, %r7714, %r7713, 2;
	shl.b32 	%r6499, %r7714, 2;
	shr.u32 	%r6500, %r6498, 31;
	add.s32 	%r6501, %r6500, %r6497;
	neg.s32 	%r6502, %r6501;
	setp.lt.s32 	%p1413, %r2380, 0;
	selp.b32 	%r7715, %r6502, %r6501, %p1413;
	xor.b32  	%r6503, %r6498, %r2380;
	shr.s32 	%r6504, %r6498, 31;
	xor.b32  	%r6505, %r6504, %r6498;
	xor.b32  	%r6506, %r6504, %r6499;
	cvt.u64.u32 	%rd2549, %r6505;
	shl.b64 	%rd2550, %rd2549, 32;
	cvt.u64.u32 	%rd2551, %r6506;
	or.b64  	%rd2552, %rd2550, %rd2551;
	cvt.rn.f64.s64 	%fd353, %rd2552;
	mul.f64 	%fd354, %fd353, 0d3BF921FB54442D19;
	cvt.rn.f32.f64 	%f4087, %fd354;
	neg.f32 	%f4088, %f4087;
	setp.lt.s32 	%p1414, %r6503, 0;
	selp.f32 	%f4680, %f4088, %f4087, %p1414;
	bra.uni 	$L__BB0_1417;
$L__BB0_1416:
	mov.f32 	%f4089, 0f00000000;
	mul.rn.f32 	%f4680, %f882, %f4089;
	mov.b32 	%r7715, 0;
$L__BB0_1417:
	setp.ltu.f32 	%p1415, %f884, 0f47CE4780;
	mul.rn.f32 	%f4090, %f4680, %f4680;
	and.b32  	%r6508, %r7715, 1;
	setp.eq.b32 	%p1416, %r6508, 1;
	selp.f32 	%f4091, 0f3F800000, %f4680, %p1416;
	fma.rn.f32 	%f4092, %f4090, %f4091, 0f00000000;
	fma.rn.f32 	%f4093, %f4090, 0f37CBAC00, 0fBAB607ED;
	selp.f32 	%f4094, %f4093, 0fB94D4153, %p1416;
	selp.f32 	%f4095, 0f3D2AAABB, 0f3C0885E4, %p1416;
	fma.rn.f32 	%f4096, %f4094, %f4090, %f4095;
	selp.f32 	%f4097, 0fBEFFFFFF, 0fBE2AAAA8, %p1416;
	fma.rn.f32 	%f4098, %f4096, %f4090, %f4097;
	fma.rn.f32 	%f4099, %f4098, %f4092, %f4091;
	and.b32  	%r6509, %r7715, 2;
	setp.eq.s32 	%p1417, %r6509, 0;
	mov.f32 	%f4100, 0f00000000;
	sub.f32 	%f4101, %f4100, %f4099;
	selp.f32 	%f888, %f4099, %f4101, %p1417;
	@%p1415 bra 	$L__BB0_1425;
	setp.eq.f32 	%p1418, %f884, 0f7F800000;
	@%p1418 bra 	$L__BB0_1424;
	mov.b32 	%r2393, %f882;
	shl.b32 	%r6511, %r2393, 8;
	or.b32  	%r2394, %r6511, -2147483648;
	mov.b64 	%rd2989, 0;
	mov.b32 	%r7716, 0;
$L__BB0_1420:
	.pragma "nounroll";
	mul.wide.u32 	%rd2554, %r7716, 4;
	mov.u64 	%rd2555, __cudart_i2opi_f;
	add.s64 	%rd2556, %rd2555, %rd2554;
	ld.global.nc.u32 	%r6512, [%rd2556];
	mad.wide.u32 	%rd2557, %r6512, %r2394, %rd2989;
	shr.u64 	%rd2989, %rd2557, 32;
	add.s64 	%rd2558, %rd1, %rd2554;
	st.local.u32 	[%rd2558], %rd2557;
	add.s32 	%r7716, %r7716, 1;
	setp.ne.s32 	%p1419, %r7716, 6;
	@%p1419 bra 	$L__BB0_1420;
	shr.u32 	%r6513, %r2393, 23;
	st.local.u32 	[%rd1+24], %rd2989;
	and.b32  	%r2397, %r6513, 31;
	and.b32  	%r6514, %r6513, 224;
	add.s32 	%r6515, %r6514, -128;
	shr.u32 	%r6516, %r6515, 5;
	mul.wide.u32 	%rd2559, %r6516, 4;
	sub.s64 	%rd540, %rd1, %rd2559;
	ld.local.u32 	%r7717, [%rd540+24];
	ld.local.u32 	%r7718, [%rd540+20];
	setp.eq.s32 	%p1420, %r2397, 0;
	@%p1420 bra 	$L__BB0_1423;
	shf.l.wrap.b32 	%r7717, %r7718, %r7717, %r2397;
	ld.local.u32 	%r6517, [%rd540+16];
	shf.l.wrap.b32 	%r7718, %r6517, %r7718, %r2397;
$L__BB0_1423:
	shr.u32 	%r6518, %r7717, 30;
	shf.l.wrap.b32 	%r6519, %r7718, %r7717, 2;
	shl.b32 	%r6520, %r7718, 2;
	shr.u32 	%r6521, %r6519, 31;
	add.s32 	%r6522, %r6521, %r6518;
	neg.s32 	%r6523, %r6522;
	setp.lt.s32 	%p1421, %r2393, 0;
	selp.b32 	%r7719, %r6523, %r6522, %p1421;
	xor.b32  	%r6524, %r6519, %r2393;
	shr.s32 	%r6525, %r6519, 31;
	xor.b32  	%r6526, %r6525, %r6519;
	xor.b32  	%r6527, %r6525, %r6520;
	cvt.u64.u32 	%rd2560, %r6526;
	shl.b64 	%rd2561, %rd2560, 32;
	cvt.u64.u32 	%rd2562, %r6527;
	or.b64  	%rd2563, %rd2561, %rd2562;
	cvt.rn.f64.s64 	%fd355, %rd2563;
	mul.f64 	%fd356, %fd355, 0d3BF921FB54442D19;
	cvt.rn.f32.f64 	%f4102, %fd356;
	neg.f32 	%f4103, %f4102;
	setp.lt.s32 	%p1422, %r6524, 0;
	selp.f32 	%f4681, %f4103, %f4102, %p1422;
	bra.uni 	$L__BB0_1425;
$L__BB0_1424:
	mov.f32 	%f4104, 0f00000000;
	mul.rn.f32 	%f4681, %f882, %f4104;
	mov.b32 	%r7719, 0;
$L__BB0_1425:
	add.s32 	%r6529, %r7719, 1;
	mul.rn.f32 	%f4105, %f4681, %f4681;
	and.b32  	%r6530, %r7719, 1;
	setp.eq.b32 	%p1423, %r6530, 1;
	selp.f32 	%f4106, %f4681, 0f3F800000, %p1423;
	fma.rn.f32 	%f4107, %f4105, %f4106, 0f00000000;
	fma.rn.f32 	%f4108, %f4105, 0f37CBAC00, 0fBAB607ED;
	selp.f32 	%f4109, 0fB94D4153, %f4108, %p1423;
	selp.f32 	%f4110, 0f3C0885E4, 0f3D2AAABB, %p1423;
	fma.rn.f32 	%f4111, %f4109, %f4105, %f4110;
	selp.f32 	%f4112, 0fBE2AAAA8, 0fBEFFFFFF, %p1423;
	fma.rn.f32 	%f4113, %f4111, %f4105, %f4112;
	fma.rn.f32 	%f4114, %f4113, %f4107, %f4106;
	and.b32  	%r6531, %r6529, 2;
	setp.eq.s32 	%p1424, %r6531, 0;
	mov.f32 	%f4115, 0f00000000;
	sub.f32 	%f4116, %f4115, %f4114;
	selp.f32 	%f4117, %f4114, %f4116, %p1424;
	fma.rn.f32 	%f892, %f888, %f4117, %f882;
	mul.f32 	%f4118, %f892, 0f3F22F983;
	cvt.rni.s32.f32 	%r7727, %f4118;
	cvt.rn.f32.s32 	%f4119, %r7727;
	fma.rn.f32 	%f4120, %f4119, 0fBFC90FDA, %f892;
	fma.rn.f32 	%f4121, %f4119, 0fB3A22168, %f4120;
	fma.rn.f32 	%f4683, %f4119, 0fA7C234C5, %f4121;
	abs.f32 	%f894, %f892;
	setp.ltu.f32 	%p1425, %f894, 0f47CE4780;
	mov.u32 	%r7723, %r7727;
	mov.f32 	%f4682, %f4683;
	@%p1425 bra 	$L__BB0_1433;
	setp.eq.f32 	%p1426, %f894, 0f7F800000;
	@%p1426 bra 	$L__BB0_1432;
	mov.b32 	%r2407, %f892;
	shl.b32 	%r6533, %r2407, 8;
	or.b32  	%r2408, %r6533, -2147483648;
	mov.b64 	%rd2990, 0;
	mov.b32 	%r7720, 0;
$L__BB0_1428:
	.pragma "nounroll";
	mul.wide.u32 	%rd2565, %r7720, 4;
	mov.u64 	%rd2566, __cudart_i2opi_f;
	add.s64 	%rd2567, %rd2566, %rd2565;
	ld.global.nc.u32 	%r6534, [%rd2567];
	mad.wide.u32 	%rd2568, %r6534, %r2408, %rd2990;
	shr.u64 	%rd2990, %rd2568, 32;
	add.s64 	%rd2569, %rd2, %rd2565;
	st.local.u32 	[%rd2569], %rd2568;
	add.s32 	%r7720, %r7720, 1;
	setp.ne.s32 	%p1427, %r7720, 6;
	@%p1427 bra 	$L__BB0_1428;
	shr.u32 	%r6535, %r2407, 23;
	st.local.u32 	[%rd2+24], %rd2990;
	and.b32  	%r2411, %r6535, 31;
	and.b32  	%r6536, %r6535, 224;
	add.s32 	%r6537, %r6536, -128;
	shr.u32 	%r6538, %r6537, 5;
	mul.wide.u32 	%rd2570, %r6538, 4;
	sub.s64 	%rd543, %rd2, %rd2570;
	ld.local.u32 	%r7721, [%rd543+24];
	ld.local.u32 	%r7722, [%rd543+20];
	setp.eq.s32 	%p1428, %r2411, 0;
	@%p1428 bra 	$L__BB0_1431;
	shf.l.wrap.b32 	%r7721, %r7722, %r7721, %r2411;
	ld.local.u32 	%r6539, [%rd543+16];
	shf.l.wrap.b32 	%r7722, %r6539, %r7722, %r2411;
$L__BB0_1431:
	shr.u32 	%r6540, %r7721, 30;
	shf.l.wrap.b32 	%r6541, %r7722, %r7721, 2;
	shl.b32 	%r6542, %r7722, 2;
	shr.u32 	%r6543, %r6541, 31;
	add.s32 	%r6544, %r6543, %r6540;
	neg.s32 	%r6545, %r6544;
	setp.lt.s32 	%p1429, %r2407, 0;
	selp.b32 	%r7723, %r6545, %r6544, %p1429;
	xor.b32  	%r6546, %r6541, %r2407;
	shr.s32 	%r6547, %r6541, 31;
	xor.b32  	%r6548, %r6547, %r6541;
	xor.b32  	%r6549, %r6547, %r6542;
	cvt.u64.u32 	%rd2571, %r6548;
	shl.b64 	%rd2572, %rd2571, 32;
	cvt.u64.u32 	%rd2573, %r6549;
	or.b64  	%rd2574, %rd2572, %rd2573;
	cvt.rn.f64.s64 	%fd357, %rd2574;
	mul.f64 	%fd358, %fd357, 0d3BF921FB54442D19;
	cvt.rn.f32.f64 	%f4122, %fd358;
	neg.f32 	%f4123, %f4122;
	setp.lt.s32 	%p1430, %r6546, 0;
	selp.f32 	%f4682, %f4123, %f4122, %p1430;
	bra.uni 	$L__BB0_1433;
$L__BB0_1432:
	mov.f32 	%f4124, 0f00000000;
	mul.rn.f32 	%f4682, %f892, %f4124;
	mov.b32 	%r7723, 0;
$L__BB0_1433:
	setp.ltu.f32 	%p1431, %f894, 0f47CE4780;
	mul.rn.f32 	%f4125, %f4682, %f4682;
	and.b32  	%r6551, %r7723, 1;
	setp.eq.b32 	%p1432, %r6551, 1;
	selp.f32 	%f4126, 0f3F800000, %f4682, %p1432;
	fma.rn.f32 	%f4127, %f4125, %f4126, 0f00000000;
	fma.rn.f32 	%f4128, %f4125, 0f37CBAC00, 0fBAB607ED;
	selp.f32 	%f4129, %f4128, 0fB94D4153, %p1432;
	selp.f32 	%f4130, 0f3D2AAABB, 0f3C0885E4, %p1432;
	fma.rn.f32 	%f4131, %f4129, %f4125, %f4130;
	selp.f32 	%f4132, 0fBEFFFFFF, 0fBE2AAAA8, %p1432;
	fma.rn.f32 	%f4133, %f4131, %f4125, %f4132;
	fma.rn.f32 	%f4134, %f4133, %f4127, %f4126;
	and.b32  	%r6552, %r7723, 2;
	setp.eq.s32 	%p1433, %r6552, 0;
	mov.f32 	%f4135, 0f00000000;
	sub.f32 	%f4136, %f4135, %f4134;
	selp.f32 	%f898, %f4134, %f4136, %p1433;
	@%p1431 bra 	$L__BB0_1441;
	setp.eq.f32 	%p1434, %f894, 0f7F800000;
	@%p1434 bra 	$L__BB0_1440;
	mov.b32 	%r2420, %f892;
	shl.b32 	%r6554, %r2420, 8;
	or.b32  	%r2421, %r6554, -2147483648;
	mov.b64 	%rd2991, 0;
	mov.b32 	%r7724, 0;
$L__BB0_1436:
	.pragma "nounroll";
	mul.wide.u32 	%rd2576, %r7724, 4;
	mov.u64 	%rd2577, __cudart_i2opi_f;
	add.s64 	%rd2578, %rd2577, %rd2576;
	ld.global.nc.u32 	%r6555, [%rd2578];
	mad.wide.u32 	%rd2579, %r6555, %r2421, %rd2991;
	shr.u64 	%rd2991, %rd2579, 32;
	add.s64 	%rd2580, %rd1, %rd2576;
	st.local.u32 	[%rd2580], %rd2579;
	add.s32 	%r7724, %r7724, 1;
	setp.ne.s32 	%p1435, %r7724, 6;
	@%p1435 bra 	$L__BB0_1436;
	shr.u32 	%r6556, %r2420, 23;
	st.local.u32 	[%rd1+24], %rd2991;
	and.b32  	%r2424, %r6556, 31;
	and.b32  	%r6557, %r6556, 224;
	add.s32 	%r6558, %r6557, -128;
	shr.u32 	%r6559, %r6558, 5;
	mul.wide.u32 	%rd2581, %r6559, 4;
	sub.s64 	%rd546, %rd1, %rd2581;
	ld.local.u32 	%r7725, [%rd546+24];
	ld.local.u32 	%r7726, [%rd546+20];
	setp.eq.s32 	%p1436, %r2424, 0;
	@%p1436 bra 	$L__BB0_1439;
	shf.l.wrap.b32 	%r7725, %r7726, %r7725, %r2424;
	ld.local.u32 	%r6560, [%rd546+16];
	shf.l.wrap.b32 	%r7726, %r6560, %r7726, %r2424;
$L__BB0_1439:
	shr.u32 	%r6561, %r7725, 30;
	shf.l.wrap.b32 	%r6562, %r7726, %r7725, 2;
	shl.b32 	%r6563, %r7726, 2;
	shr.u32 	%r6564, %r6562, 31;
	add.s32 	%r6565, %r6564, %r6561;
	neg.s32 	%r6566, %r6565;
	setp.lt.s32 	%p1437, %r2420, 0;
	selp.b32 	%r7727, %r6566, %r6565, %p1437;
	xor.b32  	%r6567, %r6562, %r2420;
	shr.s32 	%r6568, %r6562, 31;
	xor.b32  	%r6569, %r6568, %r6562;
	xor.b32  	%r6570, %r6568, %r6563;
	cvt.u64.u32 	%rd2582, %r6569;
	shl.b64 	%rd2583, %rd2582, 32;
	cvt.u64.u32 	%rd2584, %r6570;
	or.b64  	%rd2585, %rd2583, %rd2584;
	cvt.rn.f64.s64 	%fd359, %rd2585;
	mul.f64 	%fd360, %fd359, 0d3BF921FB54442D19;
	cvt.rn.f32.f64 	%f4137, %fd360;
	neg.f32 	%f4138, %f4137;
	setp.lt.s32 	%p1438, %r6567, 0;
	selp.f32 	%f4683, %f4138, %f4137, %p1438;
	bra.uni 	$L__BB0_1441;
$L__BB0_1440:
	mov.f32 	%f4139, 0f00000000;
	mul.rn.f32 	%f4683, %f892, %f4139;
	mov.b32 	%r7727, 0;
$L__BB0_1441:
	add.s32 	%r6572, %r7727, 1;
	mul.rn.f32 	%f4140, %f4683, %f4683;
	and.b32  	%r6573, %r7727, 1;
	setp.eq.b32 	%p1439, %r6573, 1;
	selp.f32 	%f4141, %f4683, 0f3F800000, %p1439;
	fma.rn.f32 	%f4142, %f4140, %f4141, 0f00000000;
	fma.rn.f32 	%f4143, %f4140, 0f37CBAC00, 0fBAB607ED;
	selp.f32 	%f4144, 0fB94D4153, %f4143, %p1439;
	selp.f32 	%f4145, 0f3C0885E4, 0f3D2AAABB, %p1439;
	fma.rn.f32 	%f4146, %f4144, %f4140, %f4145;
	selp.f32 	%f4147, 0fBE2AAAA8, 0fBEFFFFFF, %p1439;
	fma.rn.f32 	%f4148, %f4146, %f4140, %f4147;
	fma.rn.f32 	%f4149, %f4148, %f4142, %f4141;
	and.b32  	%r6574, %r6572, 2;
	setp.eq.s32 	%p1440, %r6574, 0;
	mov.f32 	%f4150, 0f00000000;
	sub.f32 	%f4151, %f4150, %f4149;
	selp.f32 	%f4152, %f4149, %f4151, %p1440;
	fma.rn.f32 	%f902, %f898, %f4152, %f892;
	mul.f32 	%f4153, %f902, 0f3F22F983;
	cvt.rni.s32.f32 	%r7735, %f4153;
	cvt.rn.f32.s32 	%f4154, %r7735;
	fma.rn.f32 	%f4155, %f4154, 0fBFC90FDA, %f902;
	fma.rn.f32 	%f4156, %f4154, 0fB3A22168, %f4155;
	fma.rn.f32 	%f4685, %f4154, 0fA7C234C5, %f4156;
	abs.f32 	%f904, %f902;
	setp.ltu.f32 	%p1441, %f904, 0f47CE4780;
	mov.u32 	%r7731, %r7735;
	mov.f32 	%f4684, %f4685;
	@%p1441 bra 	$L__BB0_1449;
	setp.eq.f32 	%p1442, %f904, 0f7F800000;
	@%p1442 bra 	$L__BB0_1448;
	mov.b32 	%r2434, %f902;
	shl.b32 	%r6576, %r2434, 8;
	or.b32  	%r2435, %r6576, -2147483648;
	mov.b64 	%rd2992, 0;
	mov.b32 	%r7728, 0;
$L__BB0_1444:
	.pragma "nounroll";
	mul.wide.u32 	%rd2587, %r7728, 4;
	mov.u64 	%rd2588, __cudart_i2opi_f;
	add.s64 	%rd2589, %rd2588, %rd2587;
	ld.global.nc.u32 	%r6577, [%rd2589];
	mad.wide.u32 	%rd2590, %r6577, %r2435, %rd2992;
	shr.u64 	%rd2992, %rd2590, 32;
	add.s64 	%rd2591, %rd2, %rd2587;
	st.local.u32 	[%rd2591], %rd2590;
	add.s32 	%r7728, %r7728, 1;
	setp.ne.s32 	%p1443, %r7728, 6;
	@%p1443 bra 	$L__BB0_1444;
	shr.u32 	%r6578, %r2434, 23;
	st.local.u32 	[%rd2+24], %rd2992;
	and.b32  	%r2438, %r6578, 31;
	and.b32  	%r6579, %r6578, 224;
	add.s32 	%r6580, %r6579, -128;
	shr.u32 	%r6581, %r6580, 5;
	mul.wide.u32 	%rd2592, %r6581, 4;
	sub.s64 	%rd549, %rd2, %rd2592;
	ld.local.u32 	%r7729, [%rd549+24];
	ld.local.u32 	%r7730, [%rd549+20];
	setp.eq.s32 	%p1444, %r2438, 0;
	@%p1444 bra 	$L__BB0_1447;
	shf.l.wrap.b32 	%r7729, %r7730, %r7729, %r2438;
	ld.local.u32 	%r6582, [%rd549+16];
	shf.l.wrap.b32 	%r7730, %r6582, %r7730, %r2438;
$L__BB0_1447:
	shr.u32 	%r6583, %r7729, 30;
	shf.l.wrap.b32 	%r6584, %r7730, %r7729, 2;
	shl.b32 	%r6585, %r7730, 2;
	shr.u32 	%r6586, %r6584, 31;
	add.s32 	%r6587, %r6586, %r6583;
	neg.s32 	%r6588, %r6587;
	setp.lt.s32 	%p1445, %r2434, 0;
	selp.b32 	%r7731, %r6588, %r6587, %p1445;
	xor.b32  	%r6589, %r6584, %r2434;
	shr.s32 	%r6590, %r6584, 31;
	xor.b32  	%r6591, %r6590, %r6584;
	xor.b32  	%r6592, %r6590, %r6585;
	cvt.u64.u32 	%rd2593, %r6591;
	shl.b64 	%rd2594, %rd2593, 32;
	cvt.u64.u32 	%rd2595, %r6592;
	or.b64  	%rd2596, %rd2594, %rd2595;
	cvt.rn.f64.s64 	%fd361, %rd2596;
	mul.f64 	%fd362, %fd361, 0d3BF921FB54442D19;
	cvt.rn.f32.f64 	%f4157, %fd362;
	neg.f32 	%f4158, %f4157;
	setp.lt.s32 	%p1446, %r6589, 0;
	selp.f32 	%f4684, %f4158, %f4157, %p1446;
	bra.uni 	$L__BB0_1449;
$L__BB0_1448:
	mov.f32 	%f4159, 0f00000000;
	mul.rn.f32 	%f4684, %f902, %f4159;
	mov.b32 	%r7731, 0;
$L__BB0_1449:
	setp.ltu.f32 	%p1447, %f904, 0f47CE4780;
	mul.rn.f32 	%f4160, %f4684, %f4684;
	and.b32  	%r6594, %r7731, 1;
	setp.eq.b32 	%p1448, %r6594, 1;
	selp.f32 	%f4161, 0f3F800000, %f4684, %p1448;
	fma.rn.f32 	%f4162, %f4160, %f4161, 0f00000000;
	fma.rn.f32 	%f4163, %f4160, 0f37CBAC00, 0fBAB607ED;
	selp.f32 	%f4164, %f4163, 0fB94D4153, %p1448;
	selp.f32 	%f4165, 0f3D2AAABB, 0f3C0885E4, %p1448;
	fma.rn.f32 	%f4166, %f4164, %f4160, %f4165;
	selp.f32 	%f4167, 0fBEFFFFFF, 0fBE2AAAA8, %p1448;
	fma.rn.f32 	%f4168, %f4166, %f4160, %f4167;
	fma.rn.f32 	%f4169, %f4168, %f4162, %f4161;
	and.b32  	%r6595, %r7731, 2;
	setp.eq.s32 	%p1449, %r6595, 0;
	mov.f32 	%f4170, 0f00000000;
	sub.f32 	%f4171, %f4170, %f4169;
	selp.f32 	%f908, %f4169, %f4171, %p1449;
	@%p1447 bra 	$L__BB0_1457;
	setp.eq.f32 	%p1450, %f904, 0f7F800000;
	@%p1450 bra 	$L__BB0_1456;
	mov.b32 	%r2447, %f902;
	shl.b32 	%r6597, %r2447, 8;
	or.b32  	%r2448, %r6597, -2147483648;
	mov.b64 	%rd2993, 0;
	mov.b32 	%r7732, 0;
$L__BB0_1452:
	.pragma "nounroll";
	mul.wide.u32 	%rd2598, %r7732, 4;
	mov.u64 	%rd2599, __cudart_i2opi_f;
	add.s64 	%rd2600, %rd2599, %rd2598;
	ld.global.nc.u32 	%r6598, [%rd2600];
	mad.wide.u32 	%rd2601, %r6598, %r2448, %rd2993;
	shr.u64 	%rd2993, %rd2601, 32;
	add.s64 	%rd2602, %rd1, %rd2598;
	st.local.u32 	[%rd2602], %rd2601;
	add.s32 	%r7732, %r7732, 1;
	setp.ne.s32 	%p1451, %r7732, 6;
	@%p1451 bra 	$L__BB0_1452;
	shr.u32 	%r6599, %r2447, 23;
	st.local.u32 	[%rd1+24], %rd2993;
	and.b32  	%r2451, %r6599, 31;
	and.b32  	%r6600, %r6599, 224;
	add.s32 	%r6601, %r6600, -128;
	shr.u32 	%r6602, %r6601, 5;
	mul.wide.u32 	%rd2603, %r6602, 4;
	sub.s64 	%rd552, %rd1, %rd2603;
	ld.local.u32 	%r7733, [%rd552+24];
	ld.local.u32 	%r7734, [%rd552+20];
	setp.eq.s32 	%p1452, %r2451, 0;
	@%p1452 bra 	$L__BB0_1455;
	shf.l.wrap.b32 	%r7733, %r7734, %r7733, %r2451;
	ld.local.u32 	%r6603, [%rd552+16];
	shf.l.wrap.b32 	%r7734, %r6603, %r7734, %r2451;
$L__BB0_1455:
	shr.u32 	%r6604, %r7733, 30;
	shf.l.wrap.b32 	%r6605, %r7734, %r7733, 2;
	shl.b32 	%r6606, %r7734, 2;
	shr.u32 	%r6607, %r6605, 31;
	add.s32 	%r6608, %r6607, %r6604;
	neg.s32 	%r6609, %r6608;
	setp.lt.s32 	%p1453, %r2447, 0;
	selp.b32 	%r7735, %r6609, %r6608, %p1453;
	xor.b32  	%r6610, %r6605, %r2447;
	shr.s32 	%r6611, %r6605, 31;
	xor.b32  	%r6612, %r6611, %r6605;
	xor.b32  	%r6613, %r6611, %r6606;
	cvt.u64.u32 	%rd2604, %r6612;
	shl.b64 	%rd2605, %rd2604, 32;
	cvt.u64.u32 	%rd2606, %r6613;
	or.b64  	%rd2607, %rd2605, %rd2606;
	cvt.rn.f64.s64 	%fd363, %rd2607;
	mul.f64 	%fd364, %fd363, 0d3BF921FB54442D19;
	cvt.rn.f32.f64 	%f4172, %fd364;
	neg.f32 	%f4173, %f4172;
	setp.lt.s32 	%p1454, %r6610, 0;
	selp.f32 	%f4685, %f4173, %f4172, %p1454;
	bra.uni 	$L__BB0_1457;
$L__BB0_1456:
	mov.f32 	%f4174, 0f00000000;
	mul.rn.f32 	%f4685, %f902, %f4174;
	mov.b32 	%r7735, 0;
$L__BB0_1457:
	add.s32 	%r6615, %r7735, 1;
	mul.rn.f32 	%f4175, %f4685, %f4685;
	and.b32  	%r6616, %r7735, 1;
	setp.eq.b32 	%p1455, %r6616, 1;
	selp.f32 	%f4176, %f4685, 0f3F800000, %p1455;
	fma.rn.f32 	%f4177, %f4175, %f4176, 0f00000000;
	fma.rn.f32 	%f4178, %f4175, 0f37CBAC00, 0fBAB607ED;
	selp.f32 	%f4179, 0fB94D4153, %f4178, %p1455;
	selp.f32 	%f4180, 0f3C0885E4, 0f3D2AAABB, %p1455;
	fma.rn.f32 	%f4181, %f4179, %f4175, %f4180;
	selp.f32 	%f4182, 0fBE2AAAA8, 0fBEFFFFFF, %p1455;
	fma.rn.f32 	%f4183, %f4181, %f4175, %f4182;
	fma.rn.f32 	%f4184, %f4183, %f4177, %f4176;
	and.b32  	%r6617, %r6615, 2;
	setp.eq.s32 	%p1456, %r6617, 0;
	mov.f32 	%f4185, 0f00000000;
	sub.f32 	%f4186, %f4185, %f4184;
	selp.f32 	%f4187, %f4184, %f4186, %p1456;
	fma.rn.f32 	%f912, %f908, %f4187, %f902;
	mul.f32 	%f4188, %f912, 0f3F22F983;
	cvt.rni.s32.f32 	%r7743, %f4188;
	cvt.rn.f32.s32 	%f4189, %r7743;
	fma.rn.f32 	%f4190, %f4189, 0fBFC90FDA, %f912;
	fma.rn.f32 	%f4191, %f4189, 0fB3A22168, %f4190;
	fma.rn.f32 	%f4687, %f4189, 0fA7C234C5, %f4191;
	abs.f32 	%f914, %f912;
	setp.ltu.f32 	%p1457, %f914, 0f47CE4780;
	mov.u32 	%r7739, %r7743;
	mov.f32 	%f4686, %f4687;
	@%p1457 bra 	$L__BB0_1465;
	setp.eq.f32 	%p1458, %f914, 0f7F800000;
	@%p1458 bra 	$L__BB0_1464;
	mov.b32 	%r2461, %f912;
	shl.b32 	%r6619, %r2461, 8;
	or.b32  	%r2462, %r6619, -2147483648;
	mov.b64 	%rd2994, 0;
	mov.b32 	%r7736, 0;
$L__BB0_1460:
	.pragma "nounroll";
	mul.wide.u32 	%rd2609, %r7736, 4;
	mov.u64 	%rd2610, __cudart_i2opi_f;
	add.s64 	%rd2611, %rd2610, %rd2609;
	ld.global.nc.u32 	%r6620, [%rd2611];
	mad.wide.u32 	%rd2612, %r6620, %r2462, %rd2994;
	shr.u64 	%rd2994, %rd2612, 32;
	add.s64 	%rd2613, %rd2, %rd2609;
	st.local.u32 	[%rd2613], %rd2612;
	add.s32 	%r7736, %r7736, 1;
	setp.ne.s32 	%p1459, %r7736, 6;
	@%p1459 bra 	$L__BB0_1460;
	shr.u32 	%r6621, %r2461, 23;
	st.local.u32 	[%rd2+24], %rd2994;
	and.b32  	%r2465, %r6621, 31;
	and.b32  	%r6622, %r6621, 224;
	add.s32 	%r6623, %r6622, -128;
	shr.u32 	%r6624, %r6623, 5;
	mul.wide.u32 	%rd2614, %r6624, 4;
	sub.s64 	%rd555, %rd2, %rd2614;
	ld.local.u32 	%r7737, [%rd555+24];
	ld.local.u32 	%r7738, [%rd555+20];
	setp.eq.s32 	%p1460, %r2465, 0;
	@%p1460 bra 	$L__BB0_1463;
	shf.l.wrap.b32 	%r7737, %r7738, %r7737, %r2465;
	ld.local.u32 	%r6625, [%rd555+16];
	shf.l.wrap.b32 	%r7738, %r6625, %r7738, %r2465;
$L__BB0_1463:
	shr.u32 	%r6626, %r7737, 30;
	shf.l.wrap.b32 	%r6627, %r7738, %r7737, 2;
	shl.b32 	%r6628, %r7738, 2;
	shr.u32 	%r6629, %r6627, 31;
	add.s32 	%r6630, %r6629, %r6626;
	neg.s32 	%r6631, %r6630;
	setp.lt.s32 	%p1461, %r2461, 0;
	selp.b32 	%r7739, %r6631, %r6630, %p1461;
	xor.b32  	%r6632, %r6627, %r2461;
	shr.s32 	%r6633, %r6627, 31;
	xor.b32  	%r6634, %r6633, %r6627;
	xor.b32  	%r6635, %r6633, %r6628;
	cvt.u64.u32 	%rd2615, %r6634;
	shl.b64 	%rd2616, %rd2615, 32;
	cvt.u64.u32 	%rd2617, %r6635;
	or.b64  	%rd2618, %rd2616, %rd2617;
	cvt.rn.f64.s64 	%fd365, %rd2618;
	mul.f64 	%fd366, %fd365, 0d3BF921FB54442D19;
	cvt.rn.f32.f64 	%f4192, %fd366;
	neg.f32 	%f4193, %f4192;
	setp.lt.s32 	%p1462, %r6632, 0;
	selp.f32 	%f4686, %f4193, %f4192, %p1462;
	bra.uni 	$L__BB0_1465;
$L__BB0_1464:
	mov.f32 	%f4194, 0f00000000;
	mul.rn.f32 	%f4686, %f912, %f4194;
	mov.b32 	%r7739, 0;
$L__BB0_1465:
	setp.ltu.f32 	%p1463, %f914, 0f47CE4780;
	mul.rn.f32 	%f4195, %f4686, %f4686;
	and.b32  	%r6637, %r7739, 1;
	setp.eq.b32 	%p1464, %r6637, 1;
	selp.f32 	%f4196, 0f3F800000, %f4686, %p1464;
	fma.rn.f32 	%f4197, %f4195, %f4196, 0f00000000;
	fma.rn.f32 	%f4198, %f4195, 0f37CBAC00, 0fBAB607ED;
	selp.f32 	%f4199, %f4198, 0fB94D4153, %p1464;
	selp.f32 	%f4200, 0f3D2AAABB, 0f3C0885E4, %p1464;
	fma.rn.f32 	%f4201, %f4199, %f4195, %f4200;
	selp.f32 	%f4202, 0fBEFFFFFF, 0fBE2AAAA8, %p1464;
	fma.rn.f32 	%f4203, %f4201, %f4195, %f4202;
	fma.rn.f32 	%f4204, %f4203, %f4197, %f4196;
	and.b32  	%r6638, %r7739, 2;
	setp.eq.s32 	%p1465, %r6638, 0;
	mov.f32 	%f4205, 0f00000000;
	sub.f32 	%f4206, %f4205, %f4204;
	selp.f32 	%f918, %f4204, %f4206, %p1465;
	@%p1463 bra 	$L__BB0_1473;
	setp.eq.f32 	%p1466, %f914, 0f7F800000;
	@%p1466 bra 	$L__BB0_1472;
	mov.b32 	%r2474, %f912;
	shl.b32 	%r6640, %r2474, 8;
	or.b32  	%r2475, %r6640, -2147483648;
	mov.b64 	%rd2995, 0;
	mov.b32 	%r7740, 0;
$L__BB0_1468:
	.pragma "nounroll";
	mul.wide.u32 	%rd2620, %r7740, 4;
	mov.u64 	%rd2621, __cudart_i2opi_f;
	add.s64 	%rd2622, %rd2621, %rd2620;
	ld.global.nc.u32 	%r6641, [%rd2622];
	mad.wide.u32 	%rd2623, %r6641, %r2475, %rd2995;
	shr.u64 	%rd2995, %rd2623, 32;
	add.s64 	%rd2624, %rd1, %rd2620;
	st.local.u32 	[%rd2624], %rd2623;
	add.s32 	%r7740, %r7740, 1;
	setp.ne.s32 	%p1467, %r7740, 6;
	@%p1467 bra 	$L__BB0_1468;
	shr.u32 	%r6642, %r2474, 23;
	st.local.u32 	[%rd1+24], %rd2995;
	and.b32  	%r2478, %r6642, 31;
	and.b32  	%r6643, %r6642, 224;
	add.s32 	%r6644, %r6643, -128;
	shr.u32 	%r6645, %r6644, 5;
	mul.wide.u32 	%rd2625, %r6645, 4;
	sub.s64 	%rd558, %rd1, %rd2625;
	ld.local.u32 	%r7741, [%rd558+24];
	ld.local.u32 	%r7742, [%rd558+20];
	setp.eq.s32 	%p1468, %r2478, 0;
	@%p1468 bra 	$L__BB0_1471;
	shf.l.wrap.b32 	%r7741, %r7742, %r7741, %r2478;
	ld.local.u32 	%r6646, [%rd558+16];
	shf.l.wrap.b32 	%r7742, %r6646, %r7742, %r2478;
$L__BB0_1471:
	shr.u32 	%r6647, %r7741, 30;
	shf.l.wrap.b32 	%r6648, %r7742, %r7741, 2;
	shl.b32 	%r6649, %r7742, 2;
	shr.u32 	%r6650, %r6648, 31;
	add.s32 	%r6651, %r6650, %r6647;
	neg.s32 	%r6652, %r6651;
	setp.lt.s32 	%p1469, %r2474, 0;
	selp.b32 	%r7743, %r6652, %r6651, %p1469;
	xor.b32  	%r6653, %r6648, %r2474;
	shr.s32 	%r6654, %r6648, 31;
	xor.b32  	%r6655, %r6654, %r6648;
	xor.b32  	%r6656, %r6654, %r6649;
	cvt.u64.u32 	%rd2626, %r6655;
	shl.b64 	%rd2627, %rd2626, 32;
	cvt.u64.u32 	%rd2628, %r6656;
	or.b64  	%rd2629, %rd2627, %rd2628;
	cvt.rn.f64.s64 	%fd367, %rd2629;
	mul.f64 	%fd368, %fd367, 0d3BF921FB54442D19;
	cvt.rn.f32.f64 	%f4207, %fd368;
	neg.f32 	%f4208, %f4207;
	setp.lt.s32 	%p1470, %r6653, 0;
	selp.f32 	%f4687, %f4208, %f4207, %p1470;
	bra.uni 	$L__BB0_1473;
$L__BB0_1472:
	mov.f32 	%f4209, 0f00000000;
	mul.rn.f32 	%f4687, %f912, %f4209;
	mov.b32 	%r7743, 0;
$L__BB0_1473:
	add.s32 	%r6658, %r7743, 1;
	mul.rn.f32 	%f4210, %f4687, %f4687;
	and.b32  	%r6659, %r7743, 1;
	setp.eq.b32 	%p1471, %r6659, 1;
	selp.f32 	%f4211, %f4687, 0f3F800000, %p1471;
	fma.rn.f32 	%f4212, %f4210, %f4211, 0f00000000;
	fma.rn.f32 	%f4213, %f4210, 0f37CBAC00, 0fBAB607ED;
	selp.f32 	%f4214, 0fB94D4153, %f4213, %p1471;
	selp.f32 	%f4215, 0f3C0885E4, 0f3D2AAABB, %p1471;
	fma.rn.f32 	%f4216, %f4214, %f4210, %f4215;
	selp.f32 	%f4217, 0fBE2AAAA8, 0fBEFFFFFF, %p1471;
	fma.rn.f32 	%f4218, %f4216, %f4210, %f4217;
	fma.rn.f32 	%f4219, %f4218, %f4212, %f4211;
	and.b32  	%r6660, %r6658, 2;
	setp.eq.s32 	%p1472, %r6660, 0;
	mov.f32 	%f4220, 0f00000000;
	sub.f32 	%f4221, %f4220, %f4219;
	selp.f32 	%f4222, %f4219, %f4221, %p1472;
	fma.rn.f32 	%f922, %f918, %f4222, %f912;
	mul.f32 	%f4223, %f922, 0f3F22F983;
	cvt.rni.s32.f32 	%r7751, %f4223;
	cvt.rn.f32.s32 	%f4224, %r7751;
	fma.rn.f32 	%f4225, %f4224, 0fBFC90FDA, %f922;
	fma.rn.f32 	%f4226, %f4224, 0fB3A22168, %f4225;
	fma.rn.f32 	%f4689, %f4224, 0fA7C234C5, %f4226;
	abs.f32 	%f924, %f922;
	setp.ltu.f32 	%p1473, %f924, 0f47CE4780;
	mov.u32 	%r7747, %r7751;
	mov.f32 	%f4688, %f4689;
	@%p1473 bra 	$L__BB0_1481;
	setp.eq.f32 	%p1474, %f924, 0f7F800000;
	@%p1474 bra 	$L__BB0_1480;
	mov.b32 	%r2488, %f922;
	shl.b32 	%r6662, %r2488, 8;
	or.b32  	%r2489, %r6662, -2147483648;
	mov.b64 	%rd2996, 0;
	mov.b32 	%r7744, 0;
$L__BB0_1476:
	.pragma "nounroll";
	mul.wide.u32 	%rd2631, %r7744, 4;
	mov.u64 	%rd2632, __cudart_i2opi_f;
	add.s64 	%rd2633, %rd2632, %rd2631;
	ld.global.nc.u32 	%r6663, [%rd2633];
	mad.wide.u32 	%rd2634, %r6663, %r2489, %rd2996;
	shr.u64 	%rd2996, %rd2634, 32;
	add.s64 	%rd2635, %rd2, %rd2631;
	st.local.u32 	[%rd2635], %rd2634;
	add.s32 	%r7744, %r7744, 1;
	setp.ne.s32 	%p1475, %r7744, 6;
	@%p1475 bra 	$L__BB0_1476;
	shr.u32 	%r6664, %r2488, 23;
	st.local.u32 	[%rd2+24], %rd2996;
	and.b32  	%r2492, %r6664, 31;
	and.b32  	%r6665, %r6664, 224;
	add.s32 	%r6666, %r6665, -128;
	shr.u32 	%r6667, %r6666, 5;
	mul.wide.u32 	%rd2636, %r6667, 4;
	sub.s64 	%rd561, %rd2, %rd2636;
	ld.local.u32 	%r7745, [%rd561+24];
	ld.local.u32 	%r7746, [%rd561+20];
	setp.eq.s32 	%p1476, %r2492, 0;
	@%p1476 bra 	$L__BB0_1479;
	shf.l.wrap.b32 	%r7745, %r7746, %r7745, %r2492;
	ld.local.u32 	%r6668, [%rd561+16];
	shf.l.wrap.b32 	%r7746, %r6668, %r7746, %r2492;
$L__BB0_1479:
	shr.u32 	%r6669, %r7745, 30;
	shf.l.wrap.b32 	%r6670, %r7746, %r7745, 2;
	shl.b32 	%r6671, %r7746, 2;
	shr.u32 	%r6672, %r6670, 31;
	add.s32 	%r6673, %r6672, %r6669;
	neg.s32 	%r6674, %r6673;
	setp.lt.s32 	%p1477, %r2488, 0;
	selp.b32 	%r7747, %r6674, %r6673, %p1477;
	xor.b32  	%r6675, %r6670, %r2488;
	shr.s32 	%r6676, %r6670, 31;
	xor.b32  	%r6677, %r6676, %r6670;
	xor.b32  	%r6678, %r6676, %r6671;
	cvt.u64.u32 	%rd2637, %r6677;
	shl.b64 	%rd2638, %rd2637, 32;
	cvt.u64.u32 	%rd2639, %r6678;
	or.b64  	%rd2640, %rd2638, %rd2639;
	cvt.rn.f64.s64 	%fd369, %rd2640;
	mul.f64 	%fd370, %fd369, 0d3BF921FB54442D19;
	cvt.rn.f32.f64 	%f4227, %fd370;
	neg.f32 	%f4228, %f4227;
	setp.lt.s32 	%p1478, %r6675, 0;
	selp.f32 	%f4688, %f4228, %f4227, %p1478;
	bra.uni 	$L__BB0_1481;
$L__BB0_1480:
	mov.f32 	%f4229, 0f00000000;
	mul.rn.f32 	%f4688, %f922, %f4229;
	mov.b32 	%r7747, 0;
$L__BB0_1481:
	setp.ltu.f32 	%p1479, %f924, 0f47CE4780;
	mul.rn.f32 	%f4230, %f4688, %f4688;
	and.b32  	%r6680, %r7747, 1;
	setp.eq.b32 	%p1480, %r6680, 1;
	selp.f32 	%f4231, 0f3F800000, %f4688, %p1480;
	fma.rn.f32 	%f4232, %f4230, %f4231, 0f00000000;
	fma.rn.f32 	%f4233, %f4230, 0f37CBAC00, 0fBAB607ED;
	selp.f32 	%f4234, %f4233, 0fB94D4153, %p1480;
	selp.f32 	%f4235, 0f3D2AAABB, 0f3C0885E4, %p1480;
	fma.rn.f32 	%f4236, %f4234, %f4230, %f4235;
	selp.f32 	%f4237, 0fBEFFFFFF, 0fBE2AAAA8, %p1480;
	fma.rn.f32 	%f4238, %f4236, %f4230, %f4237;
	fma.rn.f32 	%f4239, %f4238, %f4232, %f4231;
	and.b32  	%r6681, %r7747, 2;
	setp.eq.s32 	%p1481, %r6681, 0;
	mov.f32 	%f4240, 0f00000000;
	sub.f32 	%f4241, %f4240, %f4239;
	selp.f32 	%f928, %f4239, %f4241, %p1481;
	@%p1479 bra 	$L__BB0_1489;
	setp.eq.f32 	%p1482, %f924, 0f7F800000;
	@%p1482 bra 	$L__BB0_1488;
	mov.b32 	%r2501, %f922;
	shl.b32 	%r6683, %r2501, 8;
	or.b32  	%r2502, %r6683, -2147483648;
	mov.b64 	%rd2997, 0;
	mov.b32 	%r7748, 0;
$L__BB0_1484:
	.pragma "nounroll";
	mul.wide.u32 	%rd2642, %r7748, 4;
	mov.u64 	%rd2643, __cudart_i2opi_f;
	add.s64 	%rd2644, %rd2643, %rd2642;
	ld.global.nc.u32 	%r6684, [%rd2644];
	mad.wide.u32 	%rd2645, %r6684, %r2502, %rd2997;
	shr.u64 	%rd2997, %rd2645, 32;
	add.s64 	%rd2646, %rd1, %rd2642;
	st.local.u32 	[%rd2646], %rd2645;
	add.s32 	%r7748, %r7748, 1;
	setp.ne.s32 	%p1483, %r7748, 6;
	@%p1483 bra 	$L__BB0_1484;
	shr.u32 	%r6685, %r2501, 23;
	st.local.u32 	[%rd1+24], %rd2997;
	and.b32  	%r2505, %r6685, 31;
	and.b32  	%r6686, %r6685, 224;
	add.s32 	%r6687, %r6686, -128;
	shr.u32 	%r6688, %r6687, 5;
	mul.wide.u32 	%rd2647, %r6688, 4;
	sub.s64 	%rd564, %rd1, %rd2647;
	ld.local.u32 	%r7749, [%rd564+24];
	ld.local.u32 	%r7750, [%rd564+20];
	setp.eq.s32 	%p1484, %r2505, 0;
	@%p1484 bra 	$L__BB0_1487;
	shf.l.wrap.b32 	%r7749, %r7750, %r7749, %r2505;
	ld.local.u32 	%r6689, [%rd564+16];
	shf.l.wrap.b32 	%r7750, %r6689, %r7750, %r2505;
$L__BB0_1487:
	shr.u32 	%r6690, %r7749, 30;
	shf.l.wrap.b32 	%r6691, %r7750, %r7749, 2;
	shl.b32 	%r6692, %r7750, 2;
	shr.u32 	%r6693, %r6691, 31;
	add.s32 	%r6694, %r6693, %r6690;
	neg.s32 	%r6695, %r6694;
	setp.lt.s32 	%p1485, %r2501, 0;
	selp.b32 	%r7751, %r6695, %r6694, %p1485;
	xor.b32  	%r6696, %r6691, %r2501;
	shr.s32 	%r6697, %r6691, 31;
	xor.b32  	%r6698, %r6697, %r6691;
	xor.b32  	%r6699, %r6697, %r6692;
	cvt.u64.u32 	%rd2648, %r6698;
	shl.b64 	%rd2649, %rd2648, 32;
	cvt.u64.u32 	%rd2650, %r6699;
	or.b64  	%rd2651, %rd2649, %rd2650;
	cvt.rn.f64.s64 	%fd371, %rd2651;
	mul.f64 	%fd372, %fd371, 0d3BF921FB54442D19;
	cvt.rn.f32.f64 	%f4242, %fd372;
	neg.f32 	%f4243, %f4242;
	setp.lt.s32 	%p1486, %r6696, 0;
	selp.f32 	%f4689, %f4243, %f4242, %p1486;
	bra.uni 	$L__BB0_1489;
$L__BB0_1488:
	mov.f32 	%f4244, 0f00000000;
	mul.rn.f32 	%f4689, %f922, %f4244;
	mov.b32 	%r7751, 0;
$L__BB0_1489:
	add.s32 	%r6701, %r7751, 1;
	mul.rn.f32 	%f4245, %f4689, %f4689;
	and.b32  	%r6702, %r7751, 1;
	setp.eq.b32 	%p1487, %r6702, 1;
	selp.f32 	%f4246, %f4689, 0f3F800000, %p1487;
	fma.rn.f32 	%f4247, %f4245, %f4246, 0f00000000;
	fma.rn.f32 	%f4248, %f4245, 0f37CBAC00, 0fBAB607ED;
	selp.f32 	%f4249, 0fB94D4153, %f4248, %p1487;
	selp.f32 	%f4250, 0f3C0885E4, 0f3D2AAABB, %p1487;
	fma.rn.f32 	%f4251, %f4249, %f4245, %f4250;
	selp.f32 	%f4252, 0fBE2AAAA8, 0fBEFFFFFF, %p1487;
	fma.rn.f32 	%f4253, %f4251, %f4245, %f4252;
	fma.rn.f32 	%f4254, %f4253, %f4247, %f4246;
	and.b32  	%r6703, %r6701, 2;
	setp.eq.s32 	%p1488, %r6703, 0;
	mov.f32 	%f4255, 0f00000000;
	sub.f32 	%f4256, %f4255, %f4254;
	selp.f32 	%f4257, %f4254, %f4256, %p1488;
	fma.rn.f32 	%f932, %f928, %f4257, %f922;
	mul.f32 	%f4258, %f932, 0f3F22F983;
	cvt.rni.s32.f32 	%r7759, %f4258;
	cvt.rn.f32.s32 	%f4259, %r7759;
	fma.rn.f32 	%f4260, %f4259, 0fBFC90FDA, %f932;
	fma.rn.f32 	%f4261, %f4259, 0fB3A22168, %f4260;
	fma.rn.f32 	%f4691, %f4259, 0fA7C234C5, %f4261;
	abs.f32 	%f934, %f932;
	setp.ltu.f32 	%p1489, %f934, 0f47CE4780;
	mov.u32 	%r7755, %r7759;
	mov.f32 	%f4690, %f4691;
	@%p1489 bra 	$L__BB0_1497;
	setp.eq.f32 	%p1490, %f934, 0f7F800000;
	@%p1490 bra 	$L__BB0_1496;
	mov.b32 	%r2515, %f932;
	shl.b32 	%r6705, %r2515, 8;
	or.b32  	%r2516, %r6705, -2147483648;
	mov.b64 	%rd2998, 0;
	mov.b32 	%r7752, 0;
$L__BB0_1492:
	.pragma "nounroll";
	mul.wide.u32 	%rd2653, %r7752, 4;
	mov.u64 	%rd2654, __cudart_i2opi_f;
	add.s64 	%rd2655, %rd2654, %rd2653;
	ld.global.nc.u32 	%r6706, [%rd2655];
	mad.wide.u32 	%rd2656, %r6706, %r2516, %rd2998;
	shr.u64 	%rd2998, %rd2656, 32;
	add.s64 	%rd2657, %rd2, %rd2653;
	st.local.u32 	[%rd2657], %rd2656;
	add.s32 	%r7752, %r7752, 1;
	setp.ne.s32 	%p1491, %r7752, 6;
	@%p1491 bra 	$L__BB0_1492;
	shr.u32 	%r6707, %r2515, 23;
	st.local.u32 	[%rd2+24], %rd2998;
	and.b32  	%r2519, %r6707, 31;
	and.b32  	%r6708, %r6707, 224;
	add.s32 	%r6709, %r6708, -128;
	shr.u32 	%r6710, %r6709, 5;
	mul.wide.u32 	%rd2658, %r6710, 4;
	sub.s64 	%rd567, %rd2, %rd2658;
	ld.local.u32 	%r7753, [%rd567+24];
	ld.local.u32 	%r7754, [%rd567+20];
	setp.eq.s32 	%p1492, %r2519, 0;
	@%p1492 bra 	$L__BB0_1495;
	shf.l.wrap.b32 	%r7753, %r7754, %r7753, %r2519;
	ld.local.u32 	%r6711, [%rd567+16];
	shf.l.wrap.b32 	%r7754, %r6711, %r7754, %r2519;
$L__BB0_1495:
	shr.u32 	%r6712, %r7753, 30;
	shf.l.wrap.b32 	%r6713, %r7754, %r7753, 2;
	shl.b32 	%r6714, %r7754, 2;
	shr.u32 	%r6715, %r6713, 31;
	add.s32 	%r6716, %r6715, %r6712;
	neg.s32 	%r6717, %r6716;
	setp.lt.s32 	%p1493, %r2515, 0;
	selp.b32 	%r7755, %r6717, %r6716, %p1493;
	xor.b32  	%r6718, %r6713, %r2515;
	shr.s32 	%r6719, %r6713, 31;
	xor.b32  	%r6720, %r6719, %r6713;
	xor.b32  	%r6721, %r6719, %r6714;
	cvt.u64.u32 	%rd2659, %r6720;
	shl.b64 	%rd2660, %rd2659, 32;
	cvt.u64.u32 	%rd2661, %r6721;
	or.b64  	%rd2662, %rd2660, %rd2661;
	cvt.rn.f64.s64 	%fd373, %rd2662;
	mul.f64 	%fd374, %fd373, 0d3BF921FB54442D19;
	cvt.rn.f32.f64 	%f4262, %fd374;
	neg.f32 	%f4263, %f4262;
	setp.lt.s32 	%p1494, %r6718, 0;
	selp.f32 	%f4690, %f4263, %f4262, %p1494;
	bra.uni 	$L__BB0_1497;
$L__BB0_1496:
	mov.f32 	%f4264, 0f00000000;
	mul.rn.f32 	%f4690, %f932, %f4264;
	mov.b32 	%r7755, 0;
$L__BB0_1497:
	setp.ltu.f32 	%p1495, %f934, 0f47CE4780;
	mul.rn.f32 	%f4265, %f4690, %f4690;
	and.b32  	%r6723, %r7755, 1;
	setp.eq.b32 	%p1496, %r6723, 1;
	selp.f32 	%f4266, 0f3F800000, %f4690, %p1496;
	fma.rn.f32 	%f4267, %f4265, %f4266, 0f00000000;
	fma.rn.f32 	%f4268, %f4265, 0f37CBAC00, 0fBAB607ED;
	selp.f32 	%f4269, %f4268, 0fB94D4153, %p1496;
	selp.f32 	%f4270, 0f3D2AAABB, 0f3C0885E4, %p1496;
	fma.rn.f32 	%f4271, %f4269, %f4265, %f4270;
	selp.f32 	%f4272, 0fBEFFFFFF, 0fBE2AAAA8, %p1496;
	fma.rn.f32 	%f4273, %f4271, %f4265, %f4272;
	fma.rn.f32 	%f4274, %f4273, %f4267, %f4266;
	and.b32  	%r6724, %r7755, 2;
	setp.eq.s32 	%p1497, %r6724, 0;
	mov.f32 	%f4275, 0f00000000;
	sub.f32 	%f4276, %f4275, %f4274;
	selp.f32 	%f938, %f4274, %f4276, %p1497;
	@%p1495 bra 	$L__BB0_1505;
	setp.eq.f32 	%p1498, %f934, 0f7F800000;
	@%p1498 bra 	$L__BB0_1504;
	mov.b32 	%r2528, %f932;
	shl.b32 	%r6726, %r2528, 8;
	or.b32  	%r2529, %r6726, -2147483648;
	mov.b64 	%rd2999, 0;
	mov.b32 	%r7756, 0;
$L__BB0_1500:
	.pragma "nounroll";
	mul.wide.u32 	%rd2664, %r7756, 4;
	mov.u64 	%rd2665, __cudart_i2opi_f;
	add.s64 	%rd2666, %rd2665, %rd2664;
	ld.global.nc.u32 	%r6727, [%rd2666];
	mad.wide.u32 	%rd2667, %r6727, %r2529, %rd2999;
	shr.u64 	%rd2999, %rd2667, 32;
	add.s64 	%rd2668, %rd1, %rd2664;
	st.local.u32 	[%rd2668], %rd2667;
	add.s32 	%r7756, %r7756, 1;
	setp.ne.s32 	%p1499, %r7756, 6;
	@%p1499 bra 	$L__BB0_1500;
	shr.u32 	%r6728, %r2528, 23;
	st.local.u32 	[%rd1+24], %rd2999;
	and.b32  	%r2532, %r6728, 31;
	and.b32  	%r6729, %r6728, 224;
	add.s32 	%r6730, %r6729, -128;
	shr.u32 	%r6731, %r6730, 5;
	mul.wide.u32 	%rd2669, %r6731, 4;
	sub.s64 	%rd570, %rd1, %rd2669;
	ld.local.u32 	%r7757, [%rd570+24];
	ld.local.u32 	%r7758, [%rd570+20];
	setp.eq.s32 	%p1500, %r2532, 0;
	@%p1500 bra 	$L__BB0_1503;
	shf.l.wrap.b32 	%r7757, %r7758, %r7757, %r2532;
	ld.local.u32 	%r6732, [%rd570+16];
	shf.l.wrap.b32 	%r7758, %r6732, %r7758, %r2532;
$L__BB0_1503:
	shr.u32 	%r6733, %r7757, 30;
	shf.l.wrap.b32 	%r6734, %r7758, %r7757, 2;
	shl.b32 	%r6735, %r7758, 2;
	shr.u32 	%r6736, %r6734, 31;
	add.s32 	%r6737, %r6736, %r6733;
	neg.s32 	%r6738, %r6737;
	setp.lt.s32 	%p1501, %r2528, 0;
	selp.b32 	%r7759, %r6738, %r6737, %p1501;
	xor.b32  	%r6739, %r6734, %r2528;
	shr.s32 	%r6740, %r6734, 31;
	xor.b32  	%r6741, %r6740, %r6734;
	xor.b32  	%r6742, %r6740, %r6735;
	cvt.u64.u32 	%rd2670, %r6741;
	shl.b64 	%rd2671, %rd2670, 32;
	cvt.u64.u32 	%rd2672, %r6742;
	or.b64  	%rd2673, %rd2671, %rd2672;
	cvt.rn.f64.s64 	%fd375, %rd2673;
	mul.f64 	%fd376, %fd375, 0d3BF921FB54442D19;
	cvt.rn.f32.f64 	%f4277, %fd376;
	neg.f32 	%f4278, %f4277;
	setp.lt.s32 	%p1502, %r6739, 0;
	selp.f32 	%f4691, %f4278, %f4277, %p1502;
	bra.uni 	$L__BB0_1505;
$L__BB0_1504:
	mov.f32 	%f4279, 0f00000000;
	mul.rn.f32 	%f4691, %f932, %f4279;
	mov.b32 	%r7759, 0;
$L__BB0_1505:
	add.s32 	%r6744, %r7759, 1;
	mul.rn.f32 	%f4280, %f4691, %f4691;
	and.b32  	%r6745, %r7759, 1;
	setp.eq.b32 	%p1503, %r6745, 1;
	selp.f32 	%f4281, %f4691, 0f3F800000, %p1503;
	fma.rn.f32 	%f4282, %f4280, %f4281, 0f00000000;
	fma.rn.f32 	%f4283, %f4280, 0f37CBAC00, 0fBAB607ED;
	selp.f32 	%f4284, 0fB94D4153, %f4283, %p1503;
	selp.f32 	%f4285, 0f3C0885E4, 0f3D2AAABB, %p1503;
	fma.rn.f32 	%f4286, %f4284, %f4280, %f4285;
	selp.f32 	%f4287, 0fBE2AAAA8, 0fBEFFFFFF, %p1503;
	fma.rn.f32 	%f4288, %f4286, %f4280, %f4287;
	fma.rn.f32 	%f4289, %f4288, %f4282, %f4281;
	and.b32  	%r6746, %r6744, 2;
	setp.eq.s32 	%p1504, %r6746, 0;
	mov.f32 	%f4290, 0f00000000;
	sub.f32 	%f4291, %f4290, %f4289;
	selp.f32 	%f4292, %f4289, %f4291, %p1504;
	fma.rn.f32 	%f942, %f938, %f4292, %f932;
	mul.f32 	%f4293, %f942, 0f3F22F983;
	cvt.rni.s32.f32 	%r7767, %f4293;
	cvt.rn.f32.s32 	%f4294, %r7767;
	fma.rn.f32 	%f4295, %f4294, 0fBFC90FDA, %f942;
	fma.rn.f32 	%f4296, %f4294, 0fB3A22168, %f4295;
	fma.rn.f32 	%f4693, %f4294, 0fA7C234C5, %f4296;
	abs.f32 	%f944, %f942;
	setp.ltu.f32 	%p1505, %f944, 0f47CE4780;
	mov.u32 	%r7763, %r7767;
	mov.f32 	%f4692, %f4693;
	@%p1505 bra 	$L__BB0_1513;
	setp.eq.f32 	%p1506, %f944, 0f7F800000;
	@%p1506 bra 	$L__BB0_1512;
	mov.b32 	%r2542, %f942;
	shl.b32 	%r6748, %r2542, 8;
	or.b32  	%r2543, %r6748, -2147483648;
	mov.b64 	%rd3000, 0;
	mov.b32 	%r7760, 0;
$L__BB0_1508:
	.pragma "nounroll";
	mul.wide.u32 	%rd2675, %r7760, 4;
	mov.u64 	%rd2676, __cudart_i2opi_f;
	add.s64 	%rd2677, %rd2676, %rd2675;
	ld.global.nc.u32 	%r6749, [%rd2677];
	mad.wide.u32 	%rd2678, %r6749, %r2543, %rd3000;
	shr.u64 	%rd3000, %rd2678, 32;
	add.s64 	%rd2679, %rd2, %rd2675;
	st.local.u32 	[%rd2679], %rd2678;
	add.s32 	%r7760, %r7760, 1;
	setp.ne.s32 	%p1507, %r7760, 6;
	@%p1507 bra 	$L__BB0_1508;
	shr.u32 	%r6750, %r2542, 23;
	st.local.u32 	[%rd2+24], %rd3000;
	and.b32  	%r2546, %r6750, 31;
	and.b32  	%r6751, %r6750, 224;
	add.s32 	%r6752, %r6751, -128;
	shr.u32 	%r6753, %r6752, 5;
	mul.wide.u32 	%rd2680, %r6753, 4;
	sub.s64 	%rd573, %rd2, %rd2680;
	ld.local.u32 	%r7761, [%rd573+24];
	ld.local.u32 	%r7762, [%rd573+20];
	setp.eq.s32 	%p1508, %r2546, 0;
	@%p1508 bra 	$L__BB0_1511;
	shf.l.wrap.b32 	%r7761, %r7762, %r7761, %r2546;
	ld.local.u32 	%r6754, [%rd573+16];
	shf.l.wrap.b32 	%r7762, %r6754, %r7762, %r2546;
$L__BB0_1511:
	shr.u32 	%r6755, %r7761, 30;
	shf.l.wrap.b32 	%r6756, %r7762, %r7761, 2;
	shl.b32 	%r6757, %r7762, 2;
	shr.u32 	%r6758, %r6756, 31;
	add.s32 	%r6759, %r6758, %r6755;
	neg.s32 	%r6760, %r6759;
	setp.lt.s32 	%p1509, %r2542, 0;
	selp.b32 	%r7763, %r6760, %r6759, %p1509;
	xor.b32  	%r6761, %r6756, %r2542;
	shr.s32 	%r6762, %r6756, 31;
	xor.b32  	%r6763, %r6762, %r6756;
	xor.b32  	%r6764, %r6762, %r6757;
	cvt.u64.u32 	%rd2681, %r6763;
	shl.b64 	%rd2682, %rd2681, 32;
	cvt.u64.u32 	%rd2683, %r6764;
	or.b64  	%rd2684, %rd2682, %rd2683;
	cvt.rn.f64.s64 	%fd377, %rd2684;
	mul.f64 	%fd378, %fd377, 0d3BF921FB54442D19;
	cvt.rn.f32.f64 	%f4297, %fd378;
	neg.f32 	%f4298, %f4297;
	setp.lt.s32 	%p1510, %r6761, 0;
	selp.f32 	%f4692, %f4298, %f4297, %p1510;
	bra.uni 	$L__BB0_1513;
$L__BB0_1512:
	mov.f32 	%f4299, 0f00000000;
	mul.rn.f32 	%f4692, %f942, %f4299;
	mov.b32 	%r7763, 0;
$L__BB0_1513:
	setp.ltu.f32 	%p1511, %f944, 0f47CE4780;
	mul.rn.f32 	%f4300, %f4692, %f4692;
	and.b32  	%r6766, %r7763, 1;
	setp.eq.b32 	%p1512, %r6766, 1;
	selp.f32 	%f4301, 0f3F800000, %f4692, %p1512;
	fma.rn.f32 	%f4302, %f4300, %f4301, 0f00000000;
	fma.rn.f32 	%f4303, %f4300, 0f37CBAC00, 0fBAB607ED;
	selp.f32 	%f4304, %f4303, 0fB94D4153, %p1512;
	selp.f32 	%f4305, 0f3D2AAABB, 0f3C0885E4, %p1512;
	fma.rn.f32 	%f4306, %f4304, %f4300, %f4305;
	selp.f32 	%f4307, 0fBEFFFFFF, 0fBE2AAAA8, %p1512;
	fma.rn.f32 	%f4308, %f4306, %f4300, %f4307;
	fma.rn.f32 	%f4309, %f4308, %f4302, %f4301;
	and.b32  	%r6767, %r7763, 2;
	setp.eq.s32 	%p1513, %r6767, 0;
	mov.f32 	%f4310, 0f00000000;
	sub.f32 	%f4311, %f4310, %f4309;
	selp.f32 	%f948, %f4309, %f4311, %p1513;
	@%p1511 bra 	$L__BB0_1521;
	setp.eq.f32 	%p1514, %f944, 0f7F800000;
	@%p1514 bra 	$L__BB0_1520;
	mov.b32 	%r2555, %f942;
	shl.b32 	%r6769, %r2555, 8;
	or.b32  	%r2556, %r6769, -2147483648;
	mov.b64 	%rd3001, 0;
	mov.b32 	%r7764, 0;
$L__BB0_1516:
	.pragma "nounroll";
	mul.wide.u32 	%rd2686, %r7764, 4;
	mov.u64 	%rd2687, __cudart_i2opi_f;
	add.s64 	%rd2688, %rd2687, %rd2686;
	ld.global.nc.u32 	%r6770, [%rd2688];
	mad.wide.u32 	%rd2689, %r6770, %r2556, %rd3001;
	shr.u64 	%rd3001, %rd2689, 32;
	add.s64 	%rd2690, %rd1, %rd2686;
	st.local.u32 	[%rd2690], %rd2689;
	add.s32 	%r7764, %r7764, 1;
	setp.ne.s32 	%p1515, %r7764, 6;
	@%p1515 bra 	$L__BB0_1516;
	shr.u32 	%r6771, %r2555, 23;
	st.local.u32 	[%rd1+24], %rd3001;
	and.b32  	%r2559, %r6771, 31;
	and.b32  	%r6772, %r6771, 224;
	add.s32 	%r6773, %r6772, -128;
	shr.u32 	%r6774, %r6773, 5;
	mul.wide.u32 	%rd2691, %r6774, 4;
	sub.s64 	%rd576, %rd1, %rd2691;
	ld.local.u32 	%r7765, [%rd576+24];
	ld.local.u32 	%r7766, [%rd576+20];
	setp.eq.s32 	%p1516, %r2559, 0;
	@%p1516 bra 	$L__BB0_1519;
	shf.l.wrap.b32 	%r7765, %r7766, %r7765, %r2559;
	ld.local.u32 	%r6775, [%rd576+16];
	shf.l.wrap.b32 	%r7766, %r6775, %r7766, %r2559;
$L__BB0_1519:
	shr.u32 	%r6776, %r7765, 30;
	shf.l.wrap.b32 	%r6777, %r7766, %r7765, 2;
	shl.b32 	%r6778, %r7766, 2;
	shr.u32 	%r6779, %r6777, 31;
	add.s32 	%r6780, %r6779, %r6776;
	neg.s32 	%r6781, %r6780;
	setp.lt.s32 	%p1517, %r2555, 0;
	selp.b32 	%r7767, %r6781, %r6780, %p1517;
	xor.b32  	%r6782, %r6777, %r2555;
	shr.s32 	%r6783, %r6777, 31;
	xor.b32  	%r6784, %r6783, %r6777;
	xor.b32  	%r6785, %r6783, %r6778;
	cvt.u64.u32 	%rd2692, %r6784;
	shl.b64 	%rd2693, %rd2692, 32;
	cvt.u64.u32 	%rd2694, %r6785;
	or.b64  	%rd2695, %rd2693, %rd2694;
	cvt.rn.f64.s64 	%fd379, %rd2695;
	mul.f64 	%fd380, %fd379, 0d3BF921FB54442D19;
	cvt.rn.f32.f64 	%f4312, %fd380;
	neg.f32 	%f4313, %f4312;
	setp.lt.s32 	%p1518, %r6782, 0;
	selp.f32 	%f4693, %f4313, %f4312, %p1518;
	bra.uni 	$L__BB0_1521;
$L__BB0_1520:
	mov.f32 	%f4314, 0f00000000;
	mul.rn.f32 	%f4693, %f942, %f4314;
	mov.b32 	%r7767, 0;
$L__BB0_1521:
	add.s32 	%r6787, %r7767, 1;
	mul.rn.f32 	%f4315, %f4693, %f4693;
	and.b32  	%r6788, %r7767, 1;
	setp.eq.b32 	%p1519, %r6788, 1;
	selp.f32 	%f4316, %f4693, 0f3F800000, %p1519;
	fma.rn.f32 	%f4317, %f4315, %f4316, 0f00000000;
	fma.rn.f32 	%f4318, %f4315, 0f37CBAC00, 0fBAB607ED;
	selp.f32 	%f4319, 0fB94D4153, %f4318, %p1519;
	selp.f32 	%f4320, 0f3C0885E4, 0f3D2AAABB, %p1519;
	fma.rn.f32 	%f4321, %f4319, %f4315, %f4320;
	selp.f32 	%f4322, 0fBE2AAAA8, 0fBEFFFFFF, %p1519;
	fma.rn.f32 	%f4323, %f4321, %f4315, %f4322;
	fma.rn.f32 	%f4324, %f4323, %f4317, %f4316;
	and.b32  	%r6789, %r6787, 2;
	setp.eq.s32 	%p1520, %r6789, 0;
	mov.f32 	%f4325, 0f00000000;
	sub.f32 	%f4326, %f4325, %f4324;
	selp.f32 	%f4327, %f4324, %f4326, %p1520;
	fma.rn.f32 	%f952, %f948, %f4327, %f942;
	mul.f32 	%f4328, %f952, 0f3F22F983;
	cvt.rni.s32.f32 	%r7775, %f4328;
	cvt.rn.f32.s32 	%f4329, %r7775;
	fma.rn.f32 	%f4330, %f4329, 0fBFC90FDA, %f952;
	fma.rn.f32 	%f4331, %f4329, 0fB3A22168, %f4330;
	fma.rn.f32 	%f4695, %f4329, 0fA7C234C5, %f4331;
	abs.f32 	%f954, %f952;
	setp.ltu.f32 	%p1521, %f954, 0f47CE4780;
	mov.u32 	%r7771, %r7775;
	mov.f32 	%f4694, %f4695;
	@%p1521 bra 	$L__BB0_1529;
	setp.eq.f32 	%p1522, %f954, 0f7F800000;
	@%p1522 bra 	$L__BB0_1528;
	mov.b32 	%r2569, %f952;
	shl.b32 	%r6791, %r2569, 8;
	or.b32  	%r2570, %r6791, -2147483648;
	mov.b64 	%rd3002, 0;
	mov.b32 	%r7768, 0;
$L__BB0_1524:
	.pragma "nounroll";
	mul.wide.u32 	%rd2697, %r7768, 4;
	mov.u64 	%rd2698, __cudart_i2opi_f;
	add.s64 	%rd2699, %rd2698, %rd2697;
	ld.global.nc.u32 	%r6792, [%rd2699];
	mad.wide.u32 	%rd2700, %r6792, %r2570, %rd3002;
	shr.u64 	%rd3002, %rd2700, 32;
	add.s64 	%rd2701, %rd2, %rd2697;
	st.local.u32 	[%rd2701], %rd2700;
	add.s32 	%r7768, %r7768, 1;
	setp.ne.s32 	%p1523, %r7768, 6;
	@%p1523 bra 	$L__BB0_1524;
	shr.u32 	%r6793, %r2569, 23;
	st.local.u32 	[%rd2+24], %rd3002;
	and.b32  	%r2573, %r6793, 31;
	and.b32  	%r6794, %r6793, 224;
	add.s32 	%r6795, %r6794, -128;
	shr.u32 	%r6796, %r6795, 5;
	mul.wide.u32 	%rd2702, %r6796, 4;
	sub.s64 	%rd579, %rd2, %rd2702;
	ld.local.u32 	%r7769, [%rd579+24];
	ld.local.u32 	%r7770, [%rd579+20];
	setp.eq.s32 	%p1524, %r2573, 0;
	@%p1524 bra 	$L__BB0_1527;
	shf.l.wrap.b32 	%r7769, %r7770, %r7769, %r2573;
	ld.local.u32 	%r6797, [%rd579+16];
	shf.l.wrap.b32 	%r7770, %r6797, %r7770, %r2573;
$L__BB0_1527:
	shr.u32 	%r6798, %r7769, 30;
	shf.l.wrap.b32 	%r6799, %r7770, %r7769, 2;
	shl.b32 	%r6800, %r7770, 2;
	shr.u32 	%r6801, %r6799, 31;
	add.s32 	%r6802, %r6801, %r6798;
	neg.s32 	%r6803, %r6802;
	setp.lt.s32 	%p1525, %r2569, 0;
	selp.b32 	%r7771, %r6803, %r6802, %p1525;
	xor.b32  	%r6804, %r6799, %r2569;
	shr.s32 	%r6805, %r6799, 31;
	xor.b32  	%r6806, %r6805, %r6799;
	xor.b32  	%r6807, %r6805, %r6800;
	cvt.u64.u32 	%rd2703, %r6806;
	shl.b64 	%rd2704, %rd2703, 32;
	cvt.u64.u32 	%rd2705, %r6807;
	or.b64  	%rd2706, %rd2704, %rd2705;
	cvt.rn.f64.s64 	%fd381, %rd2706;
	mul.f64 	%fd382, %fd381, 0d3BF921FB54442D19;
	cvt.rn.f32.f64 	%f4332, %fd382;
	neg.f32 	%f4333, %f4332;
	setp.lt.s32 	%p1526, %r6804, 0;
	selp.f32 	%f4694, %f4333, %f4332, %p1526;
	bra.uni 	$L__BB0_1529;
$L__BB0_1528:
	mov.f32 	%f4334, 0f00000000;
	mul.rn.f32 	%f4694, %f952, %f4334;
	mov.b32 	%r7771, 0;
$L__BB0_1529:
	setp.ltu.f32 	%p1527, %f954, 0f47CE4780;
	mul.rn.f32 	%f4335, %f4694, %f4694;
	and.b32  	%r6809, %r7771, 1;
	setp.eq.b32 	%p1528, %r6809, 1;
	selp.f32 	%f4336, 0f3F800000, %f4694, %p1528;
	fma.rn.f32 	%f4337, %f4335, %f4336, 0f00000000;
	fma.rn.f32 	%f4338, %f4335, 0f37CBAC00, 0fBAB607ED;
	selp.f32 	%f4339, %f4338, 0fB94D4153, %p1528;
	selp.f32 	%f4340, 0f3D2AAABB, 0f3C0885E4, %p1528;
	fma.rn.f32 	%f4341, %f4339, %f4335, %f4340;
	selp.f32 	%f4342, 0fBEFFFFFF, 0fBE2AAAA8, %p1528;
	fma.rn.f32 	%f4343, %f4341, %f4335, %f4342;
	fma.rn.f32 	%f4344, %f4343, %f4337, %f4336;
	and.b32  	%r6810, %r7771, 2;
	setp.eq.s32 	%p1529, %r6810, 0;
	mov.f32 	%f4345, 0f00000000;
	sub.f32 	%f4346, %f4345, %f4344;
	selp.f32 	%f958, %f4344, %f4346, %p1529;
	@%p1527 bra 	$L__BB0_1537;
	setp.eq.f32 	%p1530, %f954, 0f7F800000;
	@%p1530 bra 	$L__BB0_1536;
	mov.b32 	%r2582, %f952;
	shl.b32 	%r6812, %r2582, 8;
	or.b32  	%r2583, %r6812, -2147483648;
	mov.b64 	%rd3003, 0;
	mov.b32 	%r7772, 0;
$L__BB0_1532:
	.pragma "nounroll";
	mul.wide.u32 	%rd2708, %r7772, 4;
	mov.u64 	%rd2709, __cudart_i2opi_f;
	add.s64 	%rd2710, %rd2709, %rd2708;
	ld.global.nc.u32 	%r6813, [%rd2710];
	mad.wide.u32 	%rd2711, %r6813, %r2583, %rd3003;
	shr.u64 	%rd3003, %rd2711, 32;
	add.s64 	%rd2712, %rd1, %rd2708;
	st.local.u32 	[%rd2712], %rd2711;
	add.s32 	%r7772, %r7772, 1;
	setp.ne.s32 	%p1531, %r7772, 6;
	@%p1531 bra 	$L__BB0_1532;
	shr.u32 	%r6814, %r2582, 23;
	st.local.u32 	[%rd1+24], %rd3003;
	and.b32  	%r2586, %r6814, 31;
	and.b32  	%r6815, %r6814, 224;
	add.s32 	%r6816, %r6815, -128;
	shr.u32 	%r6817, %r6816, 5;
	mul.wide.u32 	%rd2713, %r6817, 4;
	sub.s64 	%rd582, %rd1, %rd2713;
	ld.local.u32 	%r7773, [%rd582+24];
	ld.local.u32 	%r7774, [%rd582+20];
	setp.eq.s32 	%p1532, %r2586, 0;
	@%p1532 bra 	$L__BB0_1535;
	shf.l.wrap.b32 	%r7773, %r7774, %r7773, %r2586;
	ld.local.u32 	%r6818, [%rd582+16];
	shf.l.wrap.b32 	%r7774, %r6818, %r7774, %r2586;
$L__BB0_1535:
	shr.u32 	%r6819, %r7773, 30;
	shf.l.wrap.b32 	%r6820, %r7774, %r7773, 2;
	shl.b32 	%r6821, %r7774, 2;
	shr.u32 	%r6822, %r6820, 31;
	add.s32 	%r6823, %r6822, %r6819;
	neg.s32 	%r6824, %r6823;
	setp.lt.s32 	%p1533, %r2582, 0;
	selp.b32 	%r7775, %r6824, %r6823, %p1533;
	xor.b32  	%r6825, %r6820, %r2582;
	shr.s32 	%r6826, %r6820, 31;
	xor.b32  	%r6827, %r6826, %r6820;
	xor.b32  	%r6828, %r6826, %r6821;
	cvt.u64.u32 	%rd2714, %r6827;
	shl.b64 	%rd2715, %rd2714, 32;
	cvt.u64.u32 	%rd2716, %r6828;
	or.b64  	%rd2717, %rd2715, %rd2716;
	cvt.rn.f64.s64 	%fd383, %rd2717;
	mul.f64 	%fd384, %fd383, 0d3BF921FB54442D19;
	cvt.rn.f32.f64 	%f4347, %fd384;
	neg.f32 	%f4348, %f4347;
	setp.lt.s32 	%p1534, %r6825, 0;
	selp.f32 	%f4695, %f4348, %f4347, %p1534;
	bra.uni 	$L__BB0_1537;
$L__BB0_1536:
	mov.f32 	%f4349, 0f00000000;
	mul.rn.f32 	%f4695, %f952, %f4349;
	mov.b32 	%r7775, 0;
$L__BB0_1537:
	add.s32 	%r6830, %r7775, 1;
	mul.rn.f32 	%f4350, %f4695, %f4695;
	and.b32  	%r6831, %r7775, 1;
	setp.eq.b32 	%p1535, %r6831, 1;
	selp.f32 	%f4351, %f4695, 0f3F800000, %p1535;
	fma.rn.f32 	%f4352, %f4350, %f4351, 0f00000000;
	fma.rn.f32 	%f4353, %f4350, 0f37CBAC00, 0fBAB607ED;
	selp.f32 	%f4354, 0fB94D4153, %f4353, %p1535;
	selp.f32 	%f4355, 0f3C0885E4, 0f3D2AAABB, %p1535;
	fma.rn.f32 	%f4356, %f4354, %f4350, %f4355;
	selp.f32 	%f4357, 0fBE2AAAA8, 0fBEFFFFFF, %p1535;
	fma.rn.f32 	%f4358, %f4356, %f4350, %f4357;
	fma.rn.f32 	%f4359, %f4358, %f4352, %f4351;
	and.b32  	%r6832, %r6830, 2;
	setp.eq.s32 	%p1536, %r6832, 0;
	mov.f32 	%f4360, 0f00000000;
	sub.f32 	%f4361, %f4360, %f4359;
	selp.f32 	%f4362, %f4359, %f4361, %p1536;
	fma.rn.f32 	%f962, %f958, %f4362, %f952;
	mul.f32 	%f4363, %f962, 0f3F22F983;
	cvt.rni.s32.f32 	%r7783, %f4363;
	cvt.rn.f32.s32 	%f4364, %r7783;
	fma.rn.f32 	%f4365, %f4364, 0fBFC90FDA, %f962;
	fma.rn.f32 	%f4366, %f4364, 0fB3A22168, %f4365;
	fma.rn.f32 	%f4697, %f4364, 0fA7C234C5, %f4366;
	abs.f32 	%f964, %f962;
	setp.ltu.f32 	%p1537, %f964, 0f47CE4780;
	mov.u32 	%r7779, %r7783;
	mov.f32 	%f4696, %f4697;
	@%p1537 bra 	$L__BB0_1545;
	setp.eq.f32 	%p1538, %f964, 0f7F800000;
	@%p1538 bra 	$L__BB0_1544;
	mov.b32 	%r2596, %f962;
	shl.b32 	%r6834, %r2596, 8;
	or.b32  	%r2597, %r6834, -2147483648;
	mov.b64 	%rd3004, 0;
	mov.b32 	%r7776, 0;
$L__BB0_1540:
	.pragma "nounroll";
	mul.wide.u32 	%rd2719, %r7776, 4;
	mov.u64 	%rd2720, __cudart_i2opi_f;
	add.s64 	%rd2721, %rd2720, %rd2719;
	ld.global.nc.u32 	%r6835, [%rd2721];
	mad.wide.u32 	%rd2722, %r6835, %r2597, %rd3004;
	shr.u64 	%rd3004, %rd2722, 32;
	add.s64 	%rd2723, %rd2, %rd2719;
	st.local.u32 	[%rd2723], %rd2722;
	add.s32 	%r7776, %r7776, 1;
	setp.ne.s32 	%p1539, %r7776, 6;
	@%p1539 bra 	$L__BB0_1540;
	shr.u32 	%r6836, %r2596, 23;
	st.local.u32 	[%rd2+24], %rd3004;
	and.b32  	%r2600, %r6836, 31;
	and.b32  	%r6837, %r6836, 224;
	add.s32 	%r6838, %r6837, -128;
	shr.u32 	%r6839, %r6838, 5;
	mul.wide.u32 	%rd2724, %r6839, 4;
	sub.s64 	%rd585, %rd2, %rd2724;
	ld.local.u32 	%r7777, [%rd585+24];
	ld.local.u32 	%r7778, [%rd585+20];
	setp.eq.s32 	%p1540, %r2600, 0;
	@%p1540 bra 	$L__BB0_1543;
	shf.l.wrap.b32 	%r7777, %r7778, %r7777, %r2600;
	ld.local.u32 	%r6840, [%rd585+16];
	shf.l.wrap.b32 	%r7778, %r6840, %r7778, %r2600;
$L__BB0_1543:
	shr.u32 	%r6841, %r7777, 30;
	shf.l.wrap.b32 	%r6842, %r7778, %r7777, 2;
	shl.b32 	%r6843, %r7778, 2;
	shr.u32 	%r6844, %r6842, 31;
	add.s32 	%r6845, %r6844, %r6841;
	neg.s32 	%r6846, %r6845;
	setp.lt.s32 	%p1541, %r2596, 0;
	selp.b32 	%r7779, %r6846, %r6845, %p1541;
	xor.b32  	%r6847, %r6842, %r2596;
	shr.s32 	%r6848, %r6842, 31;
	xor.b32  	%r6849, %r6848, %r6842;
	xor.b32  	%r6850, %r6848, %r6843;
	cvt.u64.u32 	%rd2725, %r6849;
	shl.b64 	%rd2726, %rd2725, 32;
	cvt.u64.u32 	%rd2727, %r6850;
	or.b64  	%rd2728, %rd2726, %rd2727;
	cvt.rn.f64.s64 	%fd385, %rd2728;
	mul.f64 	%fd386, %fd385, 0d3BF921FB54442D19;
	cvt.rn.f32.f64 	%f4367, %fd386;
	neg.f32 	%f4368, %f4367;
	setp.lt.s32 	%p1542, %r6847, 0;
	selp.f32 	%f4696, %f4368, %f4367, %p1542;
	bra.uni 	$L__BB0_1545;
$L__BB0_1544:
	mov.f32 	%f4369, 0f00000000;
	mul.rn.f32 	%f4696, %f962, %f4369;
	mov.b32 	%r7779, 0;
$L__BB0_1545:
	setp.ltu.f32 	%p1543, %f964, 0f47CE4780;
	mul.rn.f32 	%f4370, %f4696, %f4696;
	and.b32  	%r6852, %r7779, 1;
	setp.eq.b32 	%p1544, %r6852, 1;
	selp.f32 	%f4371, 0f3F800000, %f4696, %p1544;
	fma.rn.f32 	%f4372, %f4370, %f4371, 0f00000000;
	fma.rn.f32 	%f4373, %f4370, 0f37CBAC00, 0fBAB607ED;
	selp.f32 	%f4374, %f4373, 0fB94D4153, %p1544;
	selp.f32 	%f4375, 0f3D2AAABB, 0f3C0885E4, %p1544;
	fma.rn.f32 	%f4376, %f4374, %f4370, %f4375;
	selp.f32 	%f4377, 0fBEFFFFFF, 0fBE2AAAA8, %p1544;
	fma.rn.f32 	%f4378, %f4376, %f4370, %f4377;
	fma.rn.f32 	%f4379, %f4378, %f4372, %f4371;
	and.b32  	%r6853, %r7779, 2;
	setp.eq.s32 	%p1545, %r6853, 0;
	mov.f32 	%f4380, 0f00000000;
	sub.f32 	%f4381, %f4380, %f4379;
	selp.f32 	%f968, %f4379, %f4381, %p1545;
	@%p1543 bra 	$L__BB0_1553;
	setp.eq.f32 	%p1546, %f964, 0f7F800000;
	@%p1546 bra 	$L__BB0_1552;
	mov.b32 	%r2609, %f962;
	shl.b32 	%r6855, %r2609, 8;
	or.b32  	%r2610, %r6855, -2147483648;
	mov.b64 	%rd3005, 0;
	mov.b32 	%r7780, 0;
$L__BB0_1548:
	.pragma "nounroll";
	mul.wide.u32 	%rd2730, %r7780, 4;
	mov.u64 	%rd2731, __cudart_i2opi_f;
	add.s64 	%rd2732, %rd2731, %rd2730;
	ld.global.nc.u32 	%r6856, [%rd2732];
	mad.wide.u32 	%rd2733, %r6856, %r2610, %rd3005;
	shr.u64 	%rd3005, %rd2733, 32;
	add.s64 	%rd2734, %rd1, %rd2730;
	st.local.u32 	[%rd2734], %rd2733;
	add.s32 	%r7780, %r7780, 1;
	setp.ne.s32 	%p1547, %r7780, 6;
	@%p1547 bra 	$L__BB0_1548;
	shr.u32 	%r6857, %r2609, 23;
	st.local.u32 	[%rd1+24], %rd3005;
	and.b32  	%r2613, %r6857, 31;
	and.b32  	%r6858, %r6857, 224;
	add.s32 	%r6859, %r6858, -128;
	shr.u32 	%r6860, %r6859, 5;
	mul.wide.u32 	%rd2735, %r6860, 4;
	sub.s64 	%rd588, %rd1, %rd2735;
	ld.local.u32 	%r7781, [%rd588+24];
	ld.local.u32 	%r7782, [%rd588+20];
	setp.eq.s32 	%p1548, %r2613, 0;
	@%p1548 bra 	$L__BB0_1551;
	shf.l.wrap.b32 	%r7781, %r7782, %r7781, %r2613;
	ld.local.u32 	%r6861, [%rd588+16];
	shf.l.wrap.b32 	%r7782, %r6861, %r7782, %r2613;
$L__BB0_1551:
	shr.u32 	%r6862, %r7781, 30;
	shf.l.wrap.b32 	%r6863, %r7782, %r7781, 2;
	shl.b32 	%r6864, %r7782, 2;
	shr.u32 	%r6865, %r6863, 31;
	add.s32 	%r6866, %r6865, %r6862;
	neg.s32 	%r6867, %r6866;
	setp.lt.s32 	%p1549, %r2609, 0;
	selp.b32 	%r7783, %r6867, %r6866, %p1549;
	xor.b32  	%r6868, %r6863, %r2609;
	shr.s32 	%r6869, %r6863, 31;
	xor.b32  	%r6870, %r6869, %r6863;
	xor.b32  	%r6871, %r6869, %r6864;
	cvt.u64.u32 	%rd2736, %r6870;
	shl.b64 	%rd2737, %rd2736, 32;
	cvt.u64.u32 	%rd2738, %r6871;
	or.b64  	%rd2739, %rd2737, %rd2738;
	cvt.rn.f64.s64 	%fd387, %rd2739;
	mul.f64 	%fd388, %fd387, 0d3BF921FB54442D19;
	cvt.rn.f32.f64 	%f4382, %fd388;
	neg.f32 	%f4383, %f4382;
	setp.lt.s32 	%p1550, %r6868, 0;
	selp.f32 	%f4697, %f4383, %f4382, %p1550;
	bra.uni 	$L__BB0_1553;
$L__BB0_1552:
	mov.f32 	%f4384, 0f00000000;
	mul.rn.f32 	%f4697, %f962, %f4384;
	mov.b32 	%r7783, 0;
$L__BB0_1553:
	add.s32 	%r6873, %r7783, 1;
	mul.rn.f32 	%f4385, %f4697, %f4697;
	and.b32  	%r6874, %r7783, 1;
	setp.eq.b32 	%p1551, %r6874, 1;
	selp.f32 	%f4386, %f4697, 0f3F800000, %p1551;
	fma.rn.f32 	%f4387, %f4385, %f4386, 0f00000000;
	fma.rn.f32 	%f4388, %f4385, 0f37CBAC00, 0fBAB607ED;
	selp.f32 	%f4389, 0fB94D4153, %f4388, %p1551;
	selp.f32 	%f4390, 0f3C0885E4, 0f3D2AAABB, %p1551;
	fma.rn.f32 	%f4391, %f4389, %f4385, %f4390;
	selp.f32 	%f4392, 0fBE2AAAA8, 0fBEFFFFFF, %p1551;
	fma.rn.f32 	%f4393, %f4391, %f4385, %f4392;
	fma.rn.f32 	%f4394, %f4393, %f4387, %f4386;
	and.b32  	%r6875, %r6873, 2;
	setp.eq.s32 	%p1552, %r6875, 0;
	mov.f32 	%f4395, 0f00000000;
	sub.f32 	%f4396, %f4395, %f4394;
	selp.f32 	%f4397, %f4394, %f4396, %p1552;
	fma.rn.f32 	%f972, %f968, %f4397, %f962;
	mul.f32 	%f4398, %f972, 0f3F22F983;
	cvt.rni.s32.f32 	%r7791, %f4398;
	cvt.rn.f32.s32 	%f4399, %r7791;
	fma.rn.f32 	%f4400, %f4399, 0fBFC90FDA, %f972;
	fma.rn.f32 	%f4401, %f4399, 0fB3A22168, %f4400;
	fma.rn.f32 	%f4699, %f4399, 0fA7C234C5, %f4401;
	abs.f32 	%f974, %f972;
	setp.ltu.f32 	%p1553, %f974, 0f47CE4780;
	mov.u32 	%r7787, %r7791;
	mov.f32 	%f4698, %f4699;
	@%p1553 bra 	$L__BB0_1561;
	setp.eq.f32 	%p1554, %f974, 0f7F800000;
	@%p1554 bra 	$L__BB0_1560;
	mov.b32 	%r2623, %f972;
	shl.b32 	%r6877, %r2623, 8;
	or.b32  	%r2624, %r6877, -2147483648;
	mov.b64 	%rd3006, 0;
	mov.b32 	%r7784, 0;
$L__BB0_1556:
	.pragma "nounroll";
	mul.wide.u32 	%rd2741, %r7784, 4;
	mov.u64 	%rd2742, __cudart_i2opi_f;
	add.s64 	%rd2743, %rd2742, %rd2741;
	ld.global.nc.u32 	%r6878, [%rd2743];
	mad.wide.u32 	%rd2744, %r6878, %r2624, %rd3006;
	shr.u64 	%rd3006, %rd2744, 32;
	add.s64 	%rd2745, %rd2, %rd2741;
	st.local.u32 	[%rd2745], %rd2744;
	add.s32 	%r7784, %r7784, 1;
	setp.ne.s32 	%p1555, %r7784, 6;
	@%p1555 bra 	$L__BB0_1556;
	shr.u32 	%r6879, %r2623, 23;
	st.local.u32 	[%rd2+24], %rd3006;
	and.b32  	%r2627, %r6879, 31;
	and.b32  	%r6880, %r6879, 224;
	add.s32 	%r6881, %r6880, -128;
	shr.u32 	%r6882, %r6881, 5;
	mul.wide.u32 	%rd2746, %r6882, 4;
	sub.s64 	%rd591, %rd2, %rd2746;
	ld.local.u32 	%r7785, [%rd591+24];
	ld.local.u32 	%r7786, [%rd591+20];
	setp.eq.s32 	%p1556, %r2627, 0;
	@%p1556 bra 	$L__BB0_1559;
	shf.l.wrap.b32 	%r7785, %r7786, %r7785, %r2627;
	ld.local.u32 	%r6883, [%rd591+16];
	shf.l.wrap.b32 	%r7786, %r6883, %r7786, %r2627;
$L__BB0_1559:
	shr.u32 	%r6884, %r7785, 30;
	shf.l.wrap.b32 	%r6885, %r7786, %r7785, 2;
	shl.b32 	%r6886, %r7786, 2;
	shr.u32 	%r6887, %r6885, 31;
	add.s32 	%r6888, %r6887, %r6884;
	neg.s32 	%r6889, %r6888;
	setp.lt.s32 	%p1557, %r2623, 0;
	selp.b32 	%r7787, %r6889, %r6888, %p1557;
	xor.b32  	%r6890, %r6885, %r2623;
	shr.s32 	%r6891, %r6885, 31;
	xor.b32  	%r6892, %r6891, %r6885;
	xor.b32  	%r6893, %r6891, %r6886;
	cvt.u64.u32 	%rd2747, %r6892;
	shl.b64 	%rd2748, %rd2747, 32;
	cvt.u64.u32 	%rd2749, %r6893;
	or.b64  	%rd2750, %rd2748, %rd2749;
	cvt.rn.f64.s64 	%fd389, %rd2750;
	mul.f64 	%fd390, %fd389, 0d3BF921FB54442D19;
	cvt.rn.f32.f64 	%f4402, %fd390;
	neg.f32 	%f4403, %f4402;
	setp.lt.s32 	%p1558, %r6890, 0;
	selp.f32 	%f4698, %f4403, %f4402, %p1558;
	bra.uni 	$L__BB0_1561;
$L__BB0_1560:
	mov.f32 	%f4404, 0f00000000;
	mul.rn.f32 	%f4698, %f972, %f4404;
	mov.b32 	%r7787, 0;
$L__BB0_1561:
	setp.ltu.f32 	%p1559, %f974, 0f47CE4780;
	mul.rn.f32 	%f4405, %f4698, %f4698;
	and.b32  	%r6895, %r7787, 1;
	setp.eq.b32 	%p1560, %r6895, 1;
	selp.f32 	%f4406, 0f3F800000, %f4698, %p1560;
	fma.rn.f32 	%f4407, %f4405, %f4406, 0f00000000;
	fma.rn.f32 	%f4408, %f4405, 0f37CBAC00, 0fBAB607ED;
	selp.f32 	%f4409, %f4408, 0fB94D4153, %p1560;
	selp.f32 	%f4410, 0f3D2AAABB, 0f3C0885E4, %p1560;
	fma.rn.f32 	%f4411, %f4409, %f4405, %f4410;
	selp.f32 	%f4412, 0fBEFFFFFF, 0fBE2AAAA8, %p1560;
	fma.rn.f32 	%f4413, %f4411, %f4405, %f4412;
	fma.rn.f32 	%f4414, %f4413, %f4407, %f4406;
	and.b32  	%r6896, %r7787, 2;
	setp.eq.s32 	%p1561, %r6896, 0;
	mov.f32 	%f4415, 0f00000000;
	sub.f32 	%f4416, %f4415, %f4414;
	selp.f32 	%f978, %f4414, %f4416, %p1561;
	@%p1559 bra 	$L__BB0_1569;
	setp.eq.f32 	%p1562, %f974, 0f7F800000;
	@%p1562 bra 	$L__BB0_1568;
	mov.b32 	%r2636, %f972;
	shl.b32 	%r6898, %r2636, 8;
	or.b32  	%r2637, %r6898, -2147483648;
	mov.b64 	%rd3007, 0;
	mov.b32 	%r7788, 0;
$L__BB0_1564:
	.pragma "nounroll";
	mul.wide.u32 	%rd2752, %r7788, 4;
	mov.u64 	%rd2753, __cudart_i2opi_f;
	add.s64 	%rd2754, %rd2753, %rd2752;
	ld.global.nc.u32 	%r6899, [%rd2754];
	mad.wide.u32 	%rd2755, %r6899, %r2637, %rd3007;
	shr.u64 	%rd3007, %rd2755, 32;
	add.s64 	%rd2756, %rd1, %rd2752;
	st.local.u32 	[%rd2756], %rd2755;
	add.s32 	%r7788, %r7788, 1;
	setp.ne.s32 	%p1563, %r7788, 6;
	@%p1563 bra 	$L__BB0_1564;
	shr.u32 	%r6900, %r2636, 23;
	st.local.u32 	[%rd1+24], %rd3007;
	and.b32  	%r2640, %r6900, 31;
	and.b32  	%r6901, %r6900, 224;
	add.s32 	%r6902, %r6901, -128;
	shr.u32 	%r6903, %r6902, 5;
	mul.wide.u32 	%rd2757, %r6903, 4;
	sub.s64 	%rd594, %rd1, %rd2757;
	ld.local.u32 	%r7789, [%rd594+24];
	ld.local.u32 	%r7790, [%rd594+20];
	setp.eq.s32 	%p1564, %r2640, 0;
	@%p1564 bra 	$L__BB0_1567;
	shf.l.wrap.b32 	%r7789, %r7790, %r7789, %r2640;
	ld.local.u32 	%r6904, [%rd594+16];
	shf.l.wrap.b32 	%r7790, %r6904, %r7790, %r2640;
$L__BB0_1567:
	shr.u32 	%r6905, %r7789, 30;
	shf.l.wrap.b32 	%r6906, %r7790, %r7789, 2;
	shl.b32 	%r6907, %r7790, 2;
	shr.u32 	%r6908, %r6906, 31;
	add.s32 	%r6909, %r6908, %r6905;
	neg.s32 	%r6910, %r6909;
	setp.lt.s32 	%p1565, %r2636, 0;
	selp.b32 	%r7791, %r6910, %r6909, %p1565;
	xor.b32  	%r6911, %r6906, %r2636;
	shr.s32 	%r6912, %r6906, 31;
	xor.b32  	%r6913, %r6912, %r6906;
	xor.b32  	%r6914, %r6912, %r6907;
	cvt.u64.u32 	%rd2758, %r6913;
	shl.b64 	%rd2759, %rd2758, 32;
	cvt.u64.u32 	%rd2760, %r6914;
	or.b64  	%rd2761, %rd2759, %rd2760;
	cvt.rn.f64.s64 	%fd391, %rd2761;
	mul.f64 	%fd392, %fd391, 0d3BF921FB54442D19;
	cvt.rn.f32.f64 	%f4417, %fd392;
	neg.f32 	%f4418, %f4417;
	setp.lt.s32 	%p1566, %r6911, 0;
	selp.f32 	%f4699, %f4418, %f4417, %p1566;
	bra.uni 	$L__BB0_1569;
$L__BB0_1568:
	mov.f32 	%f4419, 0f00000000;
	mul.rn.f32 	%f4699, %f972, %f4419;
	mov.b32 	%r7791, 0;
$L__BB0_1569:
	add.s32 	%r6916, %r7791, 1;
	mul.rn.f32 	%f4420, %f4699, %f4699;
	and.b32  	%r6917, %r7791, 1;
	setp.eq.b32 	%p1567, %r6917, 1;
	selp.f32 	%f4421, %f4699, 0f3F800000, %p1567;
	fma.rn.f32 	%f4422, %f4420, %f4421, 0f00000000;
	fma.rn.f32 	%f4423, %f4420, 0f37CBAC00, 0fBAB607ED;
	selp.f32 	%f4424, 0fB94D4153, %f4423, %p1567;
	selp.f32 	%f4425, 0f3C0885E4, 0f3D2AAABB, %p1567;
	fma.rn.f32 	%f4426, %f4424, %f4420, %f4425;
	selp.f32 	%f4427, 0fBE2AAAA8, 0fBEFFFFFF, %p1567;
	fma.rn.f32 	%f4428, %f4426, %f4420, %f4427;
	fma.rn.f32 	%f4429, %f4428, %f4422, %f4421;
	and.b32  	%r6918, %r6916, 2;
	setp.eq.s32 	%p1568, %r6918, 0;
	mov.f32 	%f4430, 0f00000000;
	sub.f32 	%f4431, %f4430, %f4429;
	selp.f32 	%f4432, %f4429, %f4431, %p1568;
	fma.rn.f32 	%f982, %f978, %f4432, %f972;
	mul.f32 	%f4433, %f982, 0f3F22F983;
	cvt.rni.s32.f32 	%r7799, %f4433;
	cvt.rn.f32.s32 	%f4434, %r7799;
	fma.rn.f32 	%f4435, %f4434, 0fBFC90FDA, %f982;
	fma.rn.f32 	%f4436, %f4434, 0fB3A22168, %f4435;
	fma.rn.f32 	%f4701, %f4434, 0fA7C234C5, %f4436;
	abs.f32 	%f984, %f982;
	setp.ltu.f32 	%p1569, %f984, 0f47CE4780;
	mov.u32 	%r7795, %r7799;
	mov.f32 	%f4700, %f4701;
	@%p1569 bra 	$L__BB0_1577;
	setp.eq.f32 	%p1570, %f984, 0f7F800000;
	@%p1570 bra 	$L__BB0_1576;
	mov.b32 	%r2650, %f982;
	shl.b32 	%r6920, %r2650, 8;
	or.b32  	%r2651, %r6920, -2147483648;
	mov.b64 	%rd3008, 0;
	mov.b32 	%r7792, 0;
$L__BB0_1572:
	.pragma "nounroll";
	mul.wide.u32 	%rd2763, %r7792, 4;
	mov.u64 	%rd2764, __cudart_i2opi_f;
	add.s64 	%rd2765, %rd2764, %rd2763;
	ld.global.nc.u32 	%r6921, [%rd2765];
	mad.wide.u32 	%rd2766, %r6921, %r2651, %rd3008;
	shr.u64 	%rd3008, %rd2766, 32;
	add.s64 	%rd2767, %rd2, %rd2763;
	st.local.u32 	[%rd2767], %rd2766;
	add.s32 	%r7792, %r7792, 1;
	setp.ne.s32 	%p1571, %r7792, 6;
	@%p1571 bra 	$L__BB0_1572;
	shr.u32 	%r6922, %r2650, 23;
	st.local.u32 	[%rd2+24], %rd3008;
	and.b32  	%r2654, %r6922, 31;
	and.b32  	%r6923, %r6922, 224;
	add.s32 	%r6924, %r6923, -128;
	shr.u32 	%r6925, %r6924, 5;
	mul.wide.u32 	%rd2768, %r6925, 4;
	sub.s64 	%rd597, %rd2, %rd2768;
	ld.local.u32 	%r7793, [%rd597+24];
	ld.local.u32 	%r7794, [%rd597+20];
	setp.eq.s32 	%p1572, %r2654, 0;
	@%p1572 bra 	$L__BB0_1575;
	shf.l.wrap.b32 	%r7793, %r7794, %r7793, %r2654;
	ld.local.u32 	%r6926, [%rd597+16];
	shf.l.wrap.b32 	%r7794, %r6926, %r7794, %r2654;
$L__BB0_1575:
	shr.u32 	%r6927, %r7793, 30;
	shf.l.wrap.b32 	%r6928, %r7794, %r7793, 2;
	shl.b32 	%r6929, %r7794, 2;
	shr.u32 	%r6930, %r6928, 31;
	add.s32 	%r6931, %r6930, %r6927;
	neg.s32 	%r6932, %r6931;
	setp.lt.s32 	%p1573, %r2650, 0;
	selp.b32 	%r7795, %r6932, %r6931, %p1573;
	xor.b32  	%r6933, %r6928, %r2650;
	shr.s32 	%r6934, %r6928, 31;
	xor.b32  	%r6935, %r6934, %r6928;
	xor.b32  	%r6936, %r6934, %r6929;
	cvt.u64.u32 	%rd2769, %r6935;
	shl.b64 	%rd2770, %rd2769, 32;
	cvt.u64.u32 	%rd2771, %r6936;
	or.b64  	%rd2772, %rd2770, %rd2771;
	cvt.rn.f64.s64 	%fd393, %rd2772;
	mul.f64 	%fd394, %fd393, 0d3BF921FB54442D19;
	cvt.rn.f32.f64 	%f4437, %fd394;
	neg.f32 	%f4438, %f4437;
	setp.lt.s32 	%p1574, %r6933, 0;
	selp.f32 	%f4700, %f4438, %f4437, %p1574;
	bra.uni 	$L__BB0_1577;
$L__BB0_1576:
	mov.f32 	%f4439, 0f00000000;
	mul.rn.f32 	%f4700, %f982, %f4439;
	mov.b32 	%r7795, 0;
$L__BB0_1577:
	setp.ltu.f32 	%p1575, %f984, 0f47CE4780;
	mul.rn.f32 	%f4440, %f4700, %f4700;
	and.b32  	%r6938, %r7795, 1;
	setp.eq.b32 	%p1576, %r6938, 1;
	selp.f32 	%f4441, 0f3F800000, %f4700, %p1576;
	fma.rn.f32 	%f4442, %f4440, %f4441, 0f00000000;
	fma.rn.f32 	%f4443, %f4440, 0f37CBAC00, 0fBAB607ED;
	selp.f32 	%f4444, %f4443, 0fB94D4153, %p1576;
	selp.f32 	%f4445, 0f3D2AAABB, 0f3C0885E4, %p1576;
	fma.rn.f32 	%f4446, %f4444, %f4440, %f4445;
	selp.f32 	%f4447, 0fBEFFFFFF, 0fBE2AAAA8, %p1576;
	fma.rn.f32 	%f4448, %f4446, %f4440, %f4447;
	fma.rn.f32 	%f4449, %f4448, %f4442, %f4441;
	and.b32  	%r6939, %r7795, 2;
	setp.eq.s32 	%p1577, %r6939, 0;
	mov.f32 	%f4450, 0f00000000;
	sub.f32 	%f4451, %f4450, %f4449;
	selp.f32 	%f988, %f4449, %f4451, %p1577;
	@%p1575 bra 	$L__BB0_1585;
	setp.eq.f32 	%p1578, %f984, 0f7F800000;
	@%p1578 bra 	$L__BB0_1584;
	mov.b32 	%r2663, %f982;
	shl.b32 	%r6941, %r2663, 8;
	or.b32  	%r2664, %r6941, -2147483648;
	mov.b64 	%rd3009, 0;
	mov.b32 	%r7796, 0;
$L__BB0_1580:
	.pragma "nounroll";
	mul.wide.u32 	%rd2774, %r7796, 4;
	mov.u64 	%rd2775, __cudart_i2opi_f;
	add.s64 	%rd2776, %rd2775, %rd2774;
	ld.global.nc.u32 	%r6942, [%rd2776];
	mad.wide.u32 	%rd2777, %r6942, %r2664, %rd3009;
	shr.u64 	%rd3009, %rd2777, 32;
	add.s64 	%rd2778, %rd1, %rd2774;
	st.local.u32 	[%rd2778], %rd2777;
	add.s32 	%r7796, %r7796, 1;
	setp.ne.s32 	%p1579, %r7796, 6;
	@%p1579 bra 	$L__BB0_1580;
	shr.u32 	%r6943, %r2663, 23;
	st.local.u32 	[%rd1+24], %rd3009;
	and.b32  	%r2667, %r6943, 31;
	and.b32  	%r6944, %r6943, 224;
	add.s32 	%r6945, %r6944, -128;
	shr.u32 	%r6946, %r6945, 5;
	mul.wide.u32 	%rd2779, %r6946, 4;
	sub.s64 	%rd600, %rd1, %rd2779;
	ld.local.u32 	%r7797, [%rd600+24];
	ld.local.u32 	%r7798, [%rd600+20];
	setp.eq.s32 	%p1580, %r2667, 0;
	@%p1580 bra 	$L__BB0_1583;
	shf.l.wrap.b32 	%r7797, %r7798, %r7797, %r2667;
	ld.local.u32 	%r6947, [%rd600+16];
	shf.l.wrap.b32 	%r7798, %r6947, %r7798, %r2667;
$L__BB0_1583:
	shr.u32 	%r6948, %r7797, 30;
	shf.l.wrap.b32 	%r6949, %r7798, %r7797, 2;
	shl.b32 	%r6950, %r7798, 2;
	shr.u32 	%r6951, %r6949, 31;
	add.s32 	%r6952, %r6951, %r6948;
	neg.s32 	%r6953, %r6952;
	setp.lt.s32 	%p1581, %r2663, 0;
	selp.b32 	%r7799, %r6953, %r6952, %p1581;
	xor.b32  	%r6954, %r6949, %r2663;
	shr.s32 	%r6955, %r6949, 31;
	xor.b32  	%r6956, %r6955, %r6949;
	xor.b32  	%r6957, %r6955, %r6950;
	cvt.u64.u32 	%rd2780, %r6956;
	shl.b64 	%rd2781, %rd2780, 32;
	cvt.u64.u32 	%rd2782, %r6957;
	or.b64  	%rd2783, %rd2781, %rd2782;
	cvt.rn.f64.s64 	%fd395, %rd2783;
	mul.f64 	%fd396, %fd395, 0d3BF921FB54442D19;
	cvt.rn.f32.f64 	%f4452, %fd396;
	neg.f32 	%f4453, %f4452;
	setp.lt.s32 	%p1582, %r6954, 0;
	selp.f32 	%f4701, %f4453, %f4452, %p1582;
	bra.uni 	$L__BB0_1585;
$L__BB0_1584:
	mov.f32 	%f4454, 0f00000000;
	mul.rn.f32 	%f4701, %f982, %f4454;
	mov.b32 	%r7799, 0;
$L__BB0_1585:
	add.s32 	%r6959, %r7799, 1;
	mul.rn.f32 	%f4455, %f4701, %f4701;
	and.b32  	%r6960, %r7799, 1;
	setp.eq.b32 	%p1583, %r6960, 1;
	selp.f32 	%f4456, %f4701, 0f3F800000, %p1583;
	fma.rn.f32 	%f4457, %f4455, %f4456, 0f00000000;
	fma.rn.f32 	%f4458, %f4455, 0f37CBAC00, 0fBAB607ED;
	selp.f32 	%f4459, 0fB94D4153, %f4458, %p1583;
	selp.f32 	%f4460, 0f3C0885E4, 0f3D2AAABB, %p1583;
	fma.rn.f32 	%f4461, %f4459, %f4455, %f4460;
	selp.f32 	%f4462, 0fBE2AAAA8, 0fBEFFFFFF, %p1583;
	fma.rn.f32 	%f4463, %f4461, %f4455, %f4462;
	fma.rn.f32 	%f4464, %f4463, %f4457, %f4456;
	and.b32  	%r6961, %r6959, 2;
	setp.eq.s32 	%p1584, %r6961, 0;
	mov.f32 	%f4465, 0f00000000;
	sub.f32 	%f4466, %f4465, %f4464;
	selp.f32 	%f4467, %f4464, %f4466, %p1584;
	fma.rn.f32 	%f992, %f988, %f4467, %f982;
	mul.f32 	%f4468, %f992, 0f3F22F983;
	cvt.rni.s32.f32 	%r7807, %f4468;
	cvt.rn.f32.s32 	%f4469, %r7807;
	fma.rn.f32 	%f4470, %f4469, 0fBFC90FDA, %f992;
	fma.rn.f32 	%f4471, %f4469, 0fB3A22168, %f4470;
	fma.rn.f32 	%f4703, %f4469, 0fA7C234C5, %f4471;
	abs.f32 	%f994, %f992;
	setp.ltu.f32 	%p1585, %f994, 0f47CE4780;
	mov.u32 	%r7803, %r7807;
	mov.f32 	%f4702, %f4703;
	@%p1585 bra 	$L__BB0_1593;
	setp.eq.f32 	%p1586, %f994, 0f7F800000;
	@%p1586 bra 	$L__BB0_1592;
	mov.b32 	%r2677, %f992;
	shl.b32 	%r6963, %r2677, 8;
	or.b32  	%r2678, %r6963, -2147483648;
	mov.b64 	%rd3010, 0;
	mov.b32 	%r7800, 0;
$L__BB0_1588:
	.pragma "nounroll";
	mul.wide.u32 	%rd2785, %r7800, 4;
	mov.u64 	%rd2786, __cudart_i2opi_f;
	add.s64 	%rd2787, %rd2786, %rd2785;
	ld.global.nc.u32 	%r6964, [%rd2787];
	mad.wide.u32 	%rd2788, %r6964, %r2678, %rd3010;
	shr.u64 	%rd3010, %rd2788, 32;
	add.s64 	%rd2789, %rd2, %rd2785;
	st.local.u32 	[%rd2789], %rd2788;
	add.s32 	%r7800, %r7800, 1;
	setp.ne.s32 	%p1587, %r7800, 6;
	@%p1587 bra 	$L__BB0_1588;
	shr.u32 	%r6965, %r2677, 23;
	st.local.u32 	[%rd2+24], %rd3010;
	and.b32  	%r2681, %r6965, 31;
	and.b32  	%r6966, %r6965, 224;
	add.s32 	%r6967, %r6966, -128;
	shr.u32 	%r6968, %r6967, 5;
	mul.wide.u32 	%rd2790, %r6968, 4;
	sub.s64 	%rd603, %rd2, %rd2790;
	ld.local.u32 	%r7801, [%rd603+24];
	ld.local.u32 	%r7802, [%rd603+20];
	setp.eq.s32 	%p1588, %r2681, 0;
	@%p1588 bra 	$L__BB0_1591;
	shf.l.wrap.b32 	%r7801, %r7802, %r7801, %r2681;
	ld.local.u32 	%r6969, [%rd603+16];
	shf.l.wrap.b32 	%r7802, %r6969, %r7802, %r2681;
$L__BB0_1591:
	shr.u32 	%r6970, %r7801, 30;
	shf.l.wrap.b32 	%r6971, %r7802, %r7801, 2;
	shl.b32 	%r6972, %r7802, 2;
	shr.u32 	%r6973, %r6971, 31;
	add.s32 	%r6974, %r6973, %r6970;
	neg.s32 	%r6975, %r6974;
	setp.lt.s32 	%p1589, %r2677, 0;
	selp.b32 	%r7803, %r6975, %r6974, %p1589;
	xor.b32  	%r6976, %r6971, %r2677;
	shr.s32 	%r6977, %r6971, 31;
	xor.b32  	%r6978, %r6977, %r6971;
	xor.b32  	%r6979, %r6977, %r6972;
	cvt.u64.u32 	%rd2791, %r6978;
	shl.b64 	%rd2792, %rd2791, 32;
	cvt.u64.u32 	%rd2793, %r6979;
	or.b64  	%rd2794, %rd2792, %rd2793;
	cvt.rn.f64.s64 	%fd397, %rd2794;
	mul.f64 	%fd398, %fd397, 0d3BF921FB54442D19;
	cvt.rn.f32.f64 	%f4472, %fd398;
	neg.f32 	%f4473, %f4472;
	setp.lt.s32 	%p1590, %r6976, 0;
	selp.f32 	%f4702, %f4473, %f4472, %p1590;
	bra.uni 	$L__BB0_1593;
$L__BB0_1592:
	mov.f32 	%f4474, 0f00000000;
	mul.rn.f32 	%f4702, %f992, %f4474;
	mov.b32 	%r7803, 0;
$L__BB0_1593:
	setp.ltu.f32 	%p1591, %f994, 0f47CE4780;
	mul.rn.f32 	%f4475, %f4702, %f4702;
	and.b32  	%r6981, %r7803, 1;
	setp.eq.b32 	%p1592, %r6981, 1;
	selp.f32 	%f4476, 0f3F800000, %f4702, %p1592;
	fma.rn.f32 	%f4477, %f4475, %f4476, 0f00000000;
	fma.rn.f32 	%f4478, %f4475, 0f37CBAC00, 0fBAB607ED;
	selp.f32 	%f4479, %f4478, 0fB94D4153, %p1592;
	selp.f32 	%f4480, 0f3D2AAABB, 0f3C0885E4, %p1592;
	fma.rn.f32 	%f4481, %f4479, %f4475, %f4480;
	selp.f32 	%f4482, 0fBEFFFFFF, 0fBE2AAAA8, %p1592;
	fma.rn.f32 	%f4483, %f4481, %f4475, %f4482;
	fma.rn.f32 	%f4484, %f4483, %f4477, %f4476;
	and.b32  	%r6982, %r7803, 2;
	setp.eq.s32 	%p1593, %r6982, 0;
	mov.f32 	%f4485, 0f00000000;
	sub.f32 	%f4486, %f4485, %f4484;
	selp.f32 	%f998, %f4484, %f4486, %p1593;
	@%p1591 bra 	$L__BB0_1601;
	setp.eq.f32 	%p1594, %f994, 0f7F800000;
	@%p1594 bra 	$L__BB0_1600;
	mov.b32 	%r2690, %f992;
	shl.b32 	%r6984, %r2690, 8;
	or.b32  	%r2691, %r6984, -2147483648;
	mov.b64 	%rd3011, 0;
	mov.b32 	%r7804, 0;
$L__BB0_1596:
	.pragma "nounroll";
	mul.wide.u32 	%rd2796, %r7804, 4;
	add.s64 	%rd2798, %rd2797, %rd2796;
	ld.global.nc.u32 	%r6985, [%rd2798];
	mad.wide.u32 	%rd2799, %r6985, %r2691, %rd3011;
	shr.u64 	%rd3011, %rd2799, 32;
	add.s64 	%rd2800, %rd1, %rd2796;
	st.local.u32 	[%rd2800], %rd2799;
	add.s32 	%r7804, %r7804, 1;
	setp.ne.s32 	%p1595, %r7804, 6;
	@%p1595 bra 	$L__BB0_1596;
	shr.u32 	%r6986, %r2690, 23;
	st.local.u32 	[%rd1+24], %rd3011;
	and.b32  	%r2694, %r6986, 31;
	and.b32  	%r6987, %r6986, 224;
	add.s32 	%r6988, %r6987, -128;
	shr.u32 	%r6989, %r6988, 5;
	mul.wide.u32 	%rd2801, %r6989, 4;
	sub.s64 	%rd606, %rd1, %rd2801;
	ld.local.u32 	%r7805, [%rd606+24];
	ld.local.u32 	%r7806, [%rd606+20];
	setp.eq.s32 	%p1596, %r2694, 0;
	@%p1596 bra 	$L__BB0_1599;
	shf.l.wrap.b32 	%r7805, %r7806, %r7805, %r2694;
	ld.local.u32 	%r6990, [%rd606+16];
	shf.l.wrap.b32 	%r7806, %r6990, %r7806, %r2694;
$L__BB0_1599:
	shr.u32 	%r6991, %r7805, 30;
	shf.l.wrap.b32 	%r6992, %r7806, %r7805, 2;
	shl.b32 	%r6993, %r7806, 2;
	shr.u32 	%r6994, %r6992, 31;
	add.s32 	%r6995, %r6994, %r6991;
	neg.s32 	%r6996, %r6995;
	setp.lt.s32 	%p1597, %r2690, 0;
	selp.b32 	%r7807, %r6996, %r6995, %p1597;
	xor.b32  	%r6997, %r6992, %r2690;
	shr.s32 	%r6998, %r6992, 31;
	xor.b32  	%r6999, %r6998, %r6992;
	xor.b32  	%r7000, %r6998, %r6993;
	cvt.u64.u32 	%rd2802, %r6999;
	shl.b64 	%rd2803, %rd2802, 32;
	cvt.u64.u32 	%rd2804, %r7000;
	or.b64  	%rd2805, %rd2803, %rd2804;
	cvt.rn.f64.s64 	%fd399, %rd2805;
	mul.f64 	%fd400, %fd399, 0d3BF921FB54442D19;
	cvt.rn.f32.f64 	%f4487, %fd400;
	neg.f32 	%f4488, %f4487;
	setp.lt.s32 	%p1598, %r6997, 0;
	selp.f32 	%f4703, %f4488, %f4487, %p1598;
	bra.uni 	$L__BB0_1601;
$L__BB0_1600:
	mov.f32 	%f4489, 0f00000000;
	mul.rn.f32 	%f4703, %f992, %f4489;
	mov.b32 	%r7807, 0;
$L__BB0_1601:
	add.s32 	%r7002, %r7807, 1;
	mul.rn.f32 	%f4490, %f4703, %f4703;
	and.b32  	%r7003, %r7807, 1;
	setp.eq.b32 	%p1599, %r7003, 1;
	selp.f32 	%f4491, %f4703, 0f3F800000, %p1599;
	fma.rn.f32 	%f4492, %f4490, %f4491, 0f00000000;
	fma.rn.f32 	%f4493, %f4490, 0f37CBAC00, 0fBAB607ED;
	selp.f32 	%f4494, 0fB94D4153, %f4493, %p1599;
	selp.f32 	%f4495, 0f3C0885E4, 0f3D2AAABB, %p1599;
	fma.rn.f32 	%f4496, %f4494, %f4490, %f4495;
	selp.f32 	%f4497, 0fBE2AAAA8, 0fBEFFFFFF, %p1599;
	fma.rn.f32 	%f4498, %f4496, %f4490, %f4497;
	fma.rn.f32 	%f4499, %f4498, %f4492, %f4491;
	and.b32  	%r7004, %r7002, 2;
	setp.eq.s32 	%p1600, %r7004, 0;
	mov.f32 	%f4500, 0f00000000;
	sub.f32 	%f4501, %f4500, %f4499;
	selp.f32 	%f4502, %f4499, %f4501, %p1600;
	fma.rn.f32 	%f4503, %f998, %f4502, %f992;
	add.s32 	%r7007, %r7007, 100;
	setp.ne.s32 	%p1601, %r7007, 10000000;
	@%p1601 bra 	$L__BB0_1;
	add.u64 	%rd2806, %SP, 32;
	add.u64 	%rd2807, %SPL, 32;
	st.local.u32 	[%rd2807], %r1;
	mov.u64 	%rd2808, $str;
	cvta.global.u64 	%rd2809, %rd2808;
	{ // callseq 0, 0
	.param .b64 param0;
	st.param.b64 	[param0], %rd2809;
	.param .b64 param1;
	st.param.b64 	[param1], %rd2806;
	.param .b32 retval0;
	call.uni (retval0), 
	vprintf, 
	(
	param0, 
	param1
	);
	ld.param.b32 	%r7005, [retval0];
	} // callseq 0
	ret;

}


// ===== COMPILED SASS (sm_100) =====

	.target	sm_100

	.elftype	@"ET_EXEC"


//--------------------- .note.nv.tkinfo           --------------------------
	.section	.note.nv.tkinfo,"",@"SHT_NOTE"
	.sectionflags	@"SHF_NOTE_NV_TKINFO"
	.tkinfo
        /*0018*/ 	.word	0x00000002
        /*0030*/ 	.string	""
        /*0030*/ 	.string	"ptxas"
        /*0030*/ 	.string	"Cuda compilation tools, release 13.0, V13.0.88"
        /*0030*/ 	.string	"Build cuda_13.0.r13.0/compiler.36424714_0"
        /*0030*/ 	.string	"-arch sm_100 -m 64 "



//--------------------- .note.nv.cuinfo           --------------------------
	.section	.note.nv.cuinfo,"",@"SHT_NOTE"
	.sectionflags	@"SHF_NOTE_NV_CUINFO"
        /*0018*/ 	.short	0x0002
        /*001a*/ 	.short	0x0064
        /*001c*/ 	.short	0x0082
	.zero		2


//--------------------- .nv.info                  --------------------------
	.section	.nv.info,"",@"SHT_CUDA_INFO"
	.align	4


	//----- nvinfo : EIATTR_REGCOUNT
	.align		4
        /*0000*/ 	.byte	0x04, 0x2f
        /*0002*/ 	.short	(.L_3 - .L_2)
	.align		4
.L_2:
        /*0004*/ 	.word	index@(_Z12quick_kernelv)
        /*0008*/ 	.word	0x00000018


	//----- nvinfo : EIATTR_FRAME_SIZE
	.align		4
.L_3:
        /*000c*/ 	.byte	0x04, 0x11
        /*000e*/ 	.short	(.L_5 - .L_4)
	.align		4
.L_4:
        /*0010*/ 	.word	index@(_Z12quick_kernelv)
        /*0014*/ 	.word	0x00000028


	//----- nvinfo : EIATTR_MIN_STACK_SIZE
	.align		4
.L_5:
        /*0018*/ 	.byte	0x04, 0x12
        /*001a*/ 	.short	(.L_7 - .L_6)
	.align		4
.L_6:
        /*001c*/ 	.word	index@(_Z12quick_kernelv)
        /*0020*/ 	.word	0x00000028
.L_7:


//--------------------- .nv.compat                --------------------------
	.section	.nv.compat,"",@"SHT_CUDA_COMPAT_INFO"
	.align	4
        /*0000*/ 	.byte	0x02, 0x09, 0x00, 0x00, 0x02, 0x02, 0x01, 0x00, 0x02, 0x05, 0x05, 0x00, 0x03, 0x07, 0x01, 0x01
        /*0010*/ 	.byte	0x02, 0x03, 0x00, 0x00, 0x02, 0x06, 0x01, 0x00, 0x04, 0x0b, 0x08, 0x00, 0x01, 0x00, 0x00, 0x00
        /*0020*/ 	.byte	0x00, 0x00, 0x00, 0x00


//--------------------- .nv.info._Z12quick_kernelv --------------------------
	.section	.nv.info._Z12quick_kernelv,"",@"SHT_CUDA_INFO"
	.sectionflags	@""
	.align	4


	//----- nvinfo : EIATTR_CUDA_API_VERSION
	.align		4
        /*0000*/ 	.byte	0x04, 0x37
        /*0002*/ 	.short	(.L_9 - .L_8)
.L_8:
        /*0004*/ 	.word	0x00000082


	//----- nvinfo : EIATTR_SPARSE_MMA_MASK
	.align		4
.L_9:
        /*0008*/ 	.byte	0x03, 0x50
        /*000a*/ 	.short	0x0000


	//----- nvinfo : EIATTR_MAXREG_COUNT
	.align		4
        /*000c*/ 	.byte	0x03, 0x1b
        /*000e*/ 	.short	0x00ff


	//----- nvinfo : EIATTR_EXTERNS
	.align		4
        /*0010*/ 	.byte	0x04, 0x0f
        /*0012*/ 	.short	(.L_11 - .L_10)


	//   ....[0]....
	.align		4
.L_10:
        /*0014*/ 	.word	index@(vprintf)


	//----- nvinfo : EIATTR_MERCURY_ISA_VERSION
	.align		4
.L_11:
        /*0018*/ 	.byte	0x03, 0x5f
        /*001a*/ 	.short	0x0101


	//----- nvinfo : EIATTR_VRC_CTA_INIT_COUNT
	.align		4
        /*001c*/ 	.byte	0x02, 0x4a
	.zero		1
	.zero		1


	//----- nvinfo : EIATTR_SYSCALL_OFFSETS
	.align		4
        /*0020*/ 	.byte	0x04, 0x46
        /*0022*/ 	.short	(.L_13 - .L_12)


	//   ....[0]....
.L_12:
        /*0024*/ 	.word	0x0003a4d0


	//----- nvinfo : EIATTR_EXIT_INSTR_OFFSETS
	.align		4
.L_13:
        /*0028*/ 	.byte	0x04, 0x1c
        /*002a*/ 	.short	(.L_15 - .L_14)


	//   ....[0]....
.L_14:
        /*002c*/ 	.word	0x0003a4e0


	//----- nvinfo : EIATTR_CRS_STACK_SIZE
	.align		4
.L_15:
        /*0030*/ 	.byte	0x04, 0x1e
        /*0032*/ 	.short	(.L_17 - .L_16)
.L_16:
        /*0034*/ 	.word	0x00000000


	//----- nvinfo : EIATTR_SW_WAR
	.align		4
.L_17:
        /*0038*/ 	.byte	0x04, 0x36
        /*003a*/ 	.short	(.L_19 - .L_18)
.L_18:
        /*003c*/ 	.word	0x00000008
.L_19:


//--------------------- .nv.callgraph             --------------------------
	.section	.nv.callgraph,"",@"SHT_CUDA_CALLGRAPH"
	.align	4
	.sectionentsize	8
	.align		4
        /*0000*/ 	.word	0x00000000
	.align		4
        /*0004*/ 	.word	0xffffffff
	.align		4
        /*0008*/ 	.word	index@(_Z12quick_kernelv)
	.align		4
        /*000c*/ 	.word	index@(vprintf)
	.align		4
        /*0010*/ 	.word	0x00000000
	.align		4
        /*0014*/ 	.word	0xfffffffe
	.align		4
        /*0018*/ 	.word	0x00000000
	.align		4
        /*001c*/ 	.word	0xfffffffd
	.align		4
        /*0020*/ 	.word	0x00000000
	.align		4
        /*0024*/ 	.word	0xfffffffc


//--------------------- .nv.constant4             --------------------------
	.section	.nv.constant4,"a",@progbits
	.align	8
	.align		8
.nv.constant4:
        /*0000*/ 	.dword	vprintf
	.align		8
        /*0008*/ 	.dword	$str
	.align		8
        /*0010*/ 	.dword	__cudart_i2opi_f


//--------------------- .text._Z12quick_kernelv   --------------------------
	.section	.text._Z12quick_kernelv,"ax",@progbits
	.align	128
        .global         _Z12quick_kernelv
        .type           _Z12quick_kernelv,@function
        .size           _Z12quick_kernelv,(.L_x_801 - _Z12quick_kernelv)
        .other          _Z12quick_kernelv,@"STO_CUDA_ENTRY STV_DEFAULT"
_Z12quick_kernelv:
.text._Z12quick_kernelv:
[----:B------:R-:W0:Y:S01]  /*0000*/  LDC R1, c[0x0][0x37c] ;  /* 0x0000df00ff017b82 */ /* 0x000e220000000800 */
[----:B------:R-:W1:Y:S07]  /*0010*/  S2R R0, SR_TID.X ;  /* 0x0000000000007919 */ /* 0x000e6e0000002100 */
[----:B------:R-:W2:Y:S01]  /*0020*/  LDC R6, c[0x0][0x2f8] ;  /* 0x0000be00ff067b82 */ /* 0x000ea20000000800 */
[----:B0-----:R-:W-:Y:S01]  /*0030*/  VIADD R1, R1, 0xffffffd8 ;  /* 0xffffffd801017836 */ /* 0x001fe20000000000 */
[----:B------:R-:W0:Y:S01]  /*0040*/  LDCU.64 UR6, c[0x0][0x358] ;  /* 0x00006b00ff0677ac */ /* 0x000e220008000a00 */
[----:B------:R-:W3:Y:S01]  /*0050*/  LDCU UR8, c[0x0][0x2fc] ;  /* 0x00005f80ff0877ac */ /* 0x000ee20008000800 */
[----:B------:R-:W-:Y:S01]  /*0060*/  UMOV UR4, URZ ;  /* 0x000000ff00047c82 */ /* 0x000fe20008000000 */
[----:B-1----:R-:W-:-:S07]  /*0070*/  I2FP.F32.U32 R15, R0 ;  /* 0x00000000000f7245 */ /* 0x002fce0000201000 */
.L_x_798:
[C---:B------:R-:W-:Y:S01]  /*0080*/  FMUL R2, R15.reuse, 0.63661974668502807617 ;  /* 0x3f22f9830f027820 */ /* 0x040fe20000400000 */
[----:B------:R-:W-:Y:S01]  /*0090*/  FSETP.GE.AND P0, PT, |R15|, 105615, PT ;  /* 0x47ce47800f00780b */ /* 0x000fe20003f06200 */
[----:B------:R-:W-:Y:S04]  /*00a0*/  BSSY.RECONVERGENT B0, `(.L_x_0) ;  /* 0x0000040000007945 */ /* 0x000fe80003800200 */
[----:B------:R-:W1:Y:S02]  /*00b0*/  F2I.NTZ R2, R2 ;  /* 0x0000000200027305 */ /* 0x000e640000203100 */
[----:B-1----:R-:W-:Y:S01]  /*00c0*/  I2FP.F32.S32 R12, R2 ;  /* 0x00000002000c7245 */ /* 0x002fe20000201400 */
[----:B------:R-:W-:-:S04]  /*00d0*/  IMAD.MOV.U32 R16, RZ, RZ, R2 ;  /* 0x000000ffff107224 */ /* 0x000fc800078e0002 */
[----:B------:R-:W-:-:S04]  /*00e0*/  FFMA R3, R12, -1.5707962512969970703, R15 ;  /* 0xbfc90fda0c037823 */ /* 0x000fc8000000000f */
[----:B------:R-:W-:-:S04]  /*00f0*/  FFMA R3, R12, -7.5497894158615963534e-08, R3 ;  /* 0xb3a221680c037823 */ /* 0x000fc80000000003 */
[----:B------:R-:W-:-:S04]  /*0100*/  FFMA R12, R12, -5.3903029534742383927e-15, R3 ;  /* 0xa7c234c50c0c7823 */ /* 0x000fc80000000003 */
[----:B------:R-:W-:Y:S01]  /*0110*/  IMAD.MOV.U32 R3, RZ, RZ, R12 ;  /* 0x000000ffff037224 */ /* 0x000fe200078e000c */
[----:B------:R-:W-:Y:S06]  /*0120*/  @!P0 BRA `(.L_x_1) ;  /* 0x0000000000dc8947 */ /* 0x000fec0003800000 */
[----:B------:R-:W-:-:S13]  /*0130*/  FSETP.NEU.AND P0, PT, |R15|, +INF , PT ;  /* 0x7f8000000f00780b */ /* 0x000fda0003f0d200 */
[----:B------:R-:W-:Y:S01]  /*0140*/  @!P0 FMUL R3, RZ, R15 ;  /* 0x0000000fff038220 */ /* 0x000fe20000400000 */
[----:B------:R-:W-:Y:S01]  /*0150*/  @!P0 IMAD.MOV.U32 R2, RZ, RZ, RZ ;  /* 0x000000ffff028224 */ /* 0x000fe200078e00ff */
[----:B------:R-:W-:Y:S06]  /*0160*/  @!P0 BRA `(.L_x_1) ;  /* 0x0000000000cc8947 */ /* 0x000fec0003800000 */
[----:B------:R-:W-:Y:S01]  /*0170*/  IMAD.SHL.U32 R3, R15, 0x100, RZ ;  /* 0x000001000f037824 */ /* 0x000fe200078e00ff */
[----:B------:R-:W1:Y:S01]  /*0180*/  LDCU.64 UR10, c[0x4][0x10] ;  /* 0x01000200ff0a77ac */ /* 0x000e620008000a00 */
[----:B------:R-:W-:Y:S02]  /*0190*/  IMAD.MOV.U32 R8, RZ, RZ, RZ ;  /* 0x000000ffff087224 */ /* 0x000fe400078e00ff */
[----:B------:R-:W-:Y:S01]  /*01a0*/  IMAD.MOV.U32 R2, RZ, RZ, R1 ;  /* 0x000000ffff027224 */ /* 0x000fe200078e0001 */
[----:B------:R-:W-:Y:S01]  /*01b0*/  LOP3.LUT R7, R3, 0x80000000, RZ, 0xfc, !PT ;  /* 0x8000000003077812 */ /* 0x000fe200078efcff */
[----:B------:R-:W-:Y:S01]  /*01c0*/  UMOV UR9, URZ ;  /* 0x000000ff00097c82 */ /* 0x000fe20008000000 */
[----:B------:R-:W-:-:S05]  /*01d0*/  UMOV UR5, URZ ;  /* 0x000000ff00057c82 */ /* 0x000fca0008000000 */
.L_x_2:
[----:B-1----:R-:W-:Y:S02]  /*01e0*/  IMAD.U32 R10, RZ, RZ, UR10 ;  /* 0x0000000aff0a7e24 */ /* 0x002fe4000f8e00ff */
[----:B------:R-:W-:-:S05]  /*01f0*/  IMAD.U32 R11, RZ, RZ, UR11 ;  /* 0x0000000bff0b7e24 */ /* 0x000fca000f8e00ff */
[----:B0-----:R-:W4:Y:S01]  /*0200*/  LDG.E.CONSTANT R4, desc[UR6][R10.64] ;  /* 0x000000060a047981 */ /* 0x001f22000c1e9900 */
[----:B------:R-:W-:Y:S02]  /*0210*/  UIADD3 UR10, UP0, UPT, UR10, 0x4, URZ ;  /* 0x000000040a0a7890 */ /* 0x000fe4000ff1e0ff */
[----:B------:R-:W-:Y:S02]  /*0220*/  UIADD3 UR5, UPT, UPT, UR5, 0x1, URZ ;  /* 0x0000000105057890 */ /* 0x000fe4000fffe0ff */
[----:B------:R-:W-:Y:S02]  /*0230*/  UIADD3.X UR11, UPT, UPT, URZ, UR11, URZ, UP0, !UPT ;  /* 0x0000000bff0b7290 */ /* 0x000fe400087fe4ff */
[----:B------:R-:W-:Y:S01]  /*0240*/  UISETP.NE.AND UP0, UPT, UR5, 0x6, UPT ;  /* 0x000000060500788c */ /* 0x000fe2000bf05270 */
[----:B----4-:R-:W-:-:S03]  /*0250*/  IMAD.WIDE.U32 R4, R4, R7, RZ ;  /* 0x0000000704047225 */ /* 0x010fc600078e00ff */
[----:B------:R-:W-:-:S04]  /*0260*/  IADD3 R3, P0, PT, R4, R8, RZ ;  /* 0x0000000804037210 */ /* 0x000fc80007f1e0ff */
[----:B------:R-:W-:Y:S01]  /*0270*/  IADD3.X R8, PT, PT, R5, UR9, RZ, P0, !PT ;  /* 0x0000000905087c10 */ /* 0x000fe200087fe4ff */
[----:B------:R0:W-:Y:S02]  /*0280*/  STL [R2], R3 ;  /* 0x0000000302007387 */ /* 0x0001e40000100800 */
[----:B0-----:R-:W-:Y:S01]  /*0290*/  VIADD R2, R2, 0x4 ;  /* 0x0000000402027836 */ /* 0x001fe20000000000 */
[----:B------:R-:W-:Y:S06]  /*02a0*/  BRA.U UP0, `(.L_x_2) ;  /* 0xfffffffd00cc7547 */ /* 0x000fec000b83ffff */
[----:B------:R-:W-:Y:S01]  /*02b0*/  SHF.R.U32.HI R5, RZ, 0x17, R15 ;  /* 0x00000017ff057819 */ /* 0x000fe2000001160f */
[----:B------:R0:W-:Y:S03]  /*02c0*/  STL [R1+0x18], R8 ;  /* 0x0000180801007387 */ /* 0x0001e60000100800 */
[C---:B------:R-:W-:Y:S02]  /*02d0*/  LOP3.LUT R2, R5.reuse, 0xe0, RZ, 0xc0, !PT ;  /* 0x000000e005027812 */ /* 0x040fe400078ec0ff */
[----:B------:R-:W-:-:S03]  /*02e0*/  LOP3.LUT P0, RZ, R5, 0x1f, RZ, 0xc0, !PT ;  /* 0x0000001f05ff7812 */ /* 0x000fc6000780c0ff */
[----:B------:R-:W-:-:S05]  /*02f0*/  VIADD R2, R2, 0xffffff80 ;  /* 0xffffff8002027836 */ /* 0x000fca0000000000 */
[----:B------:R-:W-:-:S05]  /*0300*/  SHF.R.U32.HI R2, RZ, 0x5, R2 ;  /* 0x00000005ff027819 */ /* 0x000fca0000011602 */
[----:B------:R-:W-:-:S05]  /*0310*/  IMAD R7, R2, -0x4, R1 ;  /* 0xfffffffc02077824 */ /* 0x000fca00078e0201 */
[----:B------:R-:W4:Y:S04]  /*0320*/  LDL R2, [R7+0x18] ;  /* 0x0000180007027983 */ /* 0x000f280000100800 */
[----:B------:R-:W4:Y:S04]  /*0330*/  LDL R3, [R7+0x14] ;  /* 0x0000140007037983 */ /* 0x000f280000100800 */
[----:B------:R-:W5:Y:S01]  /*0340*/  @P0 LDL R4, [R7+0x10] ;  /* 0x0000100007040983 */ /* 0x000f620000100800 */
[----:B------:R-:W-:Y:S01]  /*0350*/  LOP3.LUT R5, R5, 0x1f, RZ, 0xc0, !PT ;  /* 0x0000001f05057812 */ /* 0x000fe200078ec0ff */
[----:B------:R-:W-:Y:S01]  /*0360*/  UMOV UR10, 0x54442d19 ;  /* 0x54442d19000a7882 */ /* 0x000fe20000000000 */
[----:B------:R-:W-:-:S02]  /*0370*/  UMOV UR11, 0x3bf921fb ;  /* 0x3bf921fb000b7882 */ /* 0x000fc40000000000 */
[-C--:B----4-:R-:W-:Y:S02]  /*0380*/  @P0 SHF.L.W.U32.HI R2, R3, R5.reuse, R2 ;  /* 0x0000000503020219 */ /* 0x090fe40000010e02 */
[----:B-----5:R-:W-:Y:S02]  /*0390*/  @P0 SHF.L.W.U32.HI R3, R4, R5, R3 ;  /* 0x0000000504030219 */ /* 0x020fe40000010e03 */
[----:B------:R-:W-:Y:S02]  /*03a0*/  ISETP.GE.AND P0, PT, R15, RZ, PT ;  /* 0x000000ff0f00720c */ /* 0x000fe40003f06270 */
[C---:B------:R-:W-:Y:S01]  /*03b0*/  SHF.L.W.U32.HI R4, R3.reuse, 0x2, R2 ;  /* 0x0000000203047819 */ /* 0x040fe20000010e02 */
[----:B------:R-:W-:-:S03]  /*03c0*/  IMAD.SHL.U32 R3, R3, 0x4, RZ ;  /* 0x0000000403037824 */ /* 0x000fc600078e00ff */
[----:B------:R-:W-:-:S04]  /*03d0*/  SHF.R.S32.HI R5, RZ, 0x1f, R4 ;  /* 0x0000001fff057819 */ /* 0x000fc80000011404 */
[C---:B------:R-:W-:Y:S02]  /*03e0*/  LOP3.LUT R10, R5.reuse, R3, RZ, 0x3c, !PT ;  /* 0x00000003050a7212 */ /* 0x040fe400078e3cff */
[----:B------:R-:W-:Y:S02]  /*03f0*/  LOP3.LUT R11, R5, R4, RZ, 0x3c, !PT ;  /* 0x00000004050b7212 */ /* 0x000fe400078e3cff */
[----:B------:R-:W-:Y:S02]  /*0400*/  SHF.R.U32.HI R3, RZ, 0x1e, R2 ;  /* 0x0000001eff037819 */ /* 0x000fe40000011602 */
[C---:B------:R-:W-:Y:S02]  /*0410*/  LOP3.LUT R5, R4.reuse, R15, RZ, 0x3c, !PT ;  /* 0x0000000f04057212 */ /* 0x040fe400078e3cff */
[----:B------:R-:W0:Y:S01]  /*0420*/  I2F.F64.S64 R10, R10 ;  /* 0x0000000a000a7312 */ /* 0x000e220000301c00 */
[----:B------:R-:W-:Y:S02]  /*0430*/  LEA.HI R2, R4, R3, RZ, 0x1 ;  /* 0x0000000304027211 */ /* 0x000fe400078f08ff */
[----:B------:R-:W-:-:S03]  /*0440*/  ISETP.GE.AND P1, PT, R5, RZ, PT ;  /* 0x000000ff0500720c */ /* 0x000fc60003f26270 */
[----:B------:R-:W-:-:S04]  /*0450*/  IMAD.MOV R3, RZ, RZ, -R2 ;  /* 0x000000ffff037224 */ /* 0x000fc800078e0a02 */
[----:B------:R-:W-:Y:S01]  /*0460*/  @!P0 IMAD.MOV.U32 R2, RZ, RZ, R3 ;  /* 0x000000ffff028224 */ /* 0x000fe200078e0003 */
[----:B0-----:R-:W-:-:S10]  /*0470*/  DMUL R8, R10, UR10 ;  /* 0x0000000a0a087c28 */ /* 0x001fd40008000000 */
[----:B------:R-:W0:Y:S02]  /*0480*/  F2F.F32.F64 R8, R8 ;  /* 0x0000000800087310 */ /* 0x000e240000301000 */
[----:B0-----:R-:W-:-:S07]  /*0490*/  FSEL R3, -R8, R8, !P1 ;  /* 0x0000000808037208 */ /* 0x001fce0004800100 */
.L_x_1:
[----:B0--3--:R-:W-:Y:S05]  /*04a0*/  BSYNC.RECONVERGENT B0 ;  /* 0x0000000000007941 */ /* 0x009fea0003800200 */
.L_x_0:
[----:B------:R-:W-:Y:S01]  /*04b0*/  LOP3.LUT R8, R2, 0x1, RZ, 0xc0, !PT ;  /* 0x0000000102087812 */ /* 0x000fe200078ec0ff */
[----:B------:R-:W-:Y:S02]  /*04c0*/  IMAD.MOV.U32 R7, RZ, RZ, 0x37cbac00 ;  /* 0x37cbac00ff077424 */ /* 0x000fe400078e00ff */
[C---:B------:R-:W-:Y:S01]  /*04d0*/  FMUL R4, R3.reuse, R3 ;  /* 0x0000000303047220 */ /* 0x040fe20000400000 */
[----:B------:R-:W-:Y:S01]  /*04e0*/  IMAD.MOV.U32 R9, RZ, RZ, 0x3effffff ;  /* 0x3effffffff097424 */ /* 0x000fe200078e00ff */
[----:B------:R-:W-:Y:S01]  /*04f0*/  ISETP.NE.U32.AND P1, PT, R8, 0x1, PT ;  /* 0x000000010800780c */ /* 0x000fe20003f25070 */
[----:B------:R-:W-:Y:S02]  /*0500*/  IMAD.MOV.U32 R8, RZ, RZ, 0x3d2aaabb ;  /* 0x3d2aaabbff087424 */ /* 0x000fe400078e00ff */
[----:B------:R-:W-:Y:S01]  /*0510*/  FFMA R5, R4, R7, -0.0013887860113754868507 ;  /* 0xbab607ed04057423 */ /* 0x000fe20000000007 */
[----:B------:R-:W-:Y:S01]  /*0520*/  LOP3.LUT P0, RZ, R2, 0x2, RZ, 0xc0, !PT ;  /* 0x0000000202ff7812 */ /* 0x000fe2000780c0ff */
[----:B------:R-:W-:Y:S01]  /*0530*/  BSSY.RECONVERGENT B0, `(.L_x_3) ;  /* 0x000003e000007945 */ /* 0x000fe20003800200 */
[----:B------:R-:W-:-:S02]  /*0540*/  FSEL R2, R3, 1, P1 ;  /* 0x3f80000003027808 */ /* 0x000fc40000800000 */
[----:B------:R-:W-:Y:S02]  /*0550*/  FSEL R5, R5, -0.00019574658654164522886, !P1 ;  /* 0xb94d415305057808 */ /* 0x000fe40004800000 */
[----:B------:R-:W-:Y:S01]  /*0560*/  FSEL R11, R8, 0.0083327032625675201416, !P1 ;  /* 0x3c0885e4080b7808 */ /* 0x000fe20004800000 */
[C---:B------:R-:W-:Y:S01]  /*0570*/  FFMA R3, R4.reuse, R2, RZ ;  /* 0x0000000204037223 */ /* 0x040fe200000000ff */
[----:B------:R-:W-:Y:S02]  /*0580*/  FSEL R10, -R9, -0.16666662693023681641, !P1 ;  /* 0xbe2aaaa8090a7808 */ /* 0x000fe40004800100 */
[----:B------:R-:W-:Y:S01]  /*0590*/  FSETP.GE.AND P1, PT, |R15|, 105615, PT ;  /* 0x47ce47800f00780b */ /* 0x000fe20003f26200 */
[----:B------:R-:W-:-:S04]  /*05a0*/  FFMA R5, R4, R5, R11 ;  /* 0x0000000504057223 */ /* 0x000fc8000000000b */
[----:B------:R-:W-:-:S04]  /*05b0*/  FFMA R5, R4, R5, R10 ;  /* 0x0000000504057223 */ /* 0x000fc8000000000a */
[----:B------:R-:W-:-:S04]  /*05c0*/  FFMA R14, R3, R5, R2 ;  /* 0x00000005030e7223 */ /* 0x000fc80000000002 */
[----:B------:R-:W-:Y:S01]  /*05d0*/  @P0 FADD R14, RZ, -R14 ;  /* 0x8000000eff0e0221 */ /* 0x000fe20000000000 */
[----:B------:R-:W-:Y:S06]  /*05e0*/  @!P1 BRA `(.L_x_4) ;  /* 0x0000000000c89947 */ /* 0x000fec0003800000 */
[----:B------:R-:W-:-:S13]  /*05f0*/  FSETP.NEU.AND P0, PT, |R15|, +INF , PT ;  /* 0x7f8000000f00780b */ /* 0x000fda0003f0d200 */
[----:B------:R-:W-:Y:S01]  /*0600*/  @!P0 FMUL R12, RZ, R15 ;  /* 0x0000000fff0c8220 */ /* 0x000fe20000400000 */
[----:B------:R-:W-:Y:S01]  /*0610*/  @!P0 IMAD.MOV.U32 R16, RZ, RZ, RZ ;  /* 0x000000ffff108224 */ /* 0x000fe200078e00ff */
[----:B------:R-:W-:Y:S06]  /*0620*/  @!P0 BRA `(.L_x_4) ;  /* 0x0000000000b88947 */ /* 0x000fec0003800000 */
[----:B------:R-:W0:Y:S01]  /*0630*/  LDC.64 R2, c[0x4][0x10] ;  /* 0x01000400ff027b82 */ /* 0x000e220000000a00 */
[----:B------:R-:W-:Y:S01]  /*0640*/  IMAD.SHL.U32 R4, R15, 0x100, RZ ;  /* 0x000001000f047824 */ /* 0x000fe200078e00ff */
[----:B------:R-:W-:Y:S01]  /*0650*/  CS2R R10, SRZ ;  /* 0x00000000000a7805 */ /* 0x000fe2000001ff00 */
[----:B------:R-:W-:-:S03]  /*0660*/  UMOV UR5, URZ ;  /* 0x000000ff00057c82 */ /* 0x000fc60008000000 */
[----:B------:R-:W-:-:S07]  /*0670*/  LOP3.LUT R19, R4, 0x80000000, RZ, 0xfc, !PT ;  /* 0x8000000004137812 */ /* 0x000fce00078efcff */
.L_x_5:
[----:B0-----:R-:W-:-:S05]  /*0680*/  IMAD.WIDE.U32 R12, R11, 0x4, R2 ;  /* 0x000000040b0c7825 */ /* 0x001fca00078e0002 */
[----:B------:R-:W3:Y:S01]  /*0690*/  LDG.E.CONSTANT R4, desc[UR6][R12.64] ;  /* 0x000000060c047981 */ /* 0x000ee2000c1e9900 */
[C---:B-1----:R-:W-:Y:S02]  /*06a0*/  IMAD R16, R11.reuse, 0x4, R1 ;  /* 0x000000040b107824 */ /* 0x042fe400078e0201 */
[----:B------:R-:W-:-:S05]  /*06b0*/  VIADD R11, R11, 0x1 ;  /* 0x000000010b0b7836 */ /* 0x000fca0000000000 */
[----:B------:R-:W-:Y:S01]  /*06c0*/  ISETP.NE.AND P0, PT, R11, 0x6, PT ;  /* 0x000000060b00780c */ /* 0x000fe20003f05270 */
[----:B---3--:R-:W-:-:S03]  /*06d0*/  IMAD.WIDE.U32 R4, R4, R19, RZ ;  /* 0x0000001304047225 */ /* 0x008fc600078e00ff */
[----:B------:R-:W-:-:S04]  /*06e0*/  IADD3 R17, P1, PT, R4, R10, RZ ;  /* 0x0000000a04117210 */ /* 0x000fc80007f3e0ff */
[----:B------:R-:W-:Y:S01]  /*06f0*/  IADD3.X R10, PT, PT, R5, UR5, RZ, P1, !PT ;  /* 0x00000005050a7c10 */ /* 0x000fe20008ffe4ff */
[----:B------:R1:W-:Y:S04]  /*0700*/  STL [R16], R17 ;  /* 0x0000001110007387 */ /* 0x0003e80000100800 */
[----:B------:R-:W-:Y:S05]  /*0710*/  @P0 BRA `(.L_x_5) ;  /* 0xfffffffc00d80947 */ /* 0x000fea000383ffff */
[----:B------:R-:W-:Y:S01]  /*0720*/  SHF.R.U32.HI R5, RZ, 0x17, R15 ;  /* 0x00000017ff057819 */ /* 0x000fe2000001160f */
[----:B------:R0:W-:Y:S03]  /*0730*/  STL [R1+0x18], R10 ;  /* 0x0000180a01007387 */ /* 0x0001e60000100800 */
[C---:B------:R-:W-:Y:S02]  /*0740*/  LOP3.LUT R2, R5.reuse, 0xe0, RZ, 0xc0, !PT ;  /* 0x000000e005027812 */ /* 0x040fe400078ec0ff */
[----:B------:R-:W-:-:S03]  /*0750*/  LOP3.LUT P0, RZ, R5, 0x1f, RZ, 0xc0, !PT ;  /* 0x0000001f05ff7812 */ /* 0x000fc6000780c0ff */
[----:B------:R-:W-:-:S05]  /*0760*/  VIADD R2, R2, 0xffffff80 ;  /* 0xffffff8002027836 */ /* 0x000fca0000000000 */
[----:B------:R-:W-:-:S05]  /*0770*/  SHF.R.U32.HI R2, RZ, 0x5, R2 ;  /* 0x00000005ff027819 */ /* 0x000fca0000011602 */
[----:B------:R-:W-:-:S05]  /*0780*/  IMAD R11, R2, -0x4, R1 ;  /* 0xfffffffc020b7824 */ /* 0x000fca00078e0201 */
[----:B------:R-:W3:Y:S04]  /*0790*/  LDL R2, [R11+0x18] ;  /* 0x000018000b027983 */ /* 0x000ee80000100800 */
[----:B------:R-:W3:Y:S04]  /*07a0*/  LDL R3, [R11+0x14] ;  /* 0x000014000b037983 */ /* 0x000ee80000100800 */
[----:B------:R-:W4:Y:S01]  /*07b0*/  @P0 LDL R4, [R11+0x10] ;  /* 0x000010000b040983 */ /* 0x000f220000100800 */
[----:B------:R-:W-:Y:S01]  /*07c0*/  LOP3.LUT R5, R5, 0x1f, RZ, 0xc0, !PT ;  /* 0x0000001f05057812 */ /* 0x000fe200078ec0ff */
[----:B------:R-:W-:Y:S01]  /*07d0*/  UMOV UR10, 0x54442d19 ;  /* 0x54442d19000a7882 */ /* 0x000fe20000000000 */
[----:B------:R-:W-:Y:S01]  /*07e0*/  UMOV UR11, 0x3bf921fb ;  /* 0x3bf921fb000b7882 */ /* 0x000fe20000000000 */
[----:B------:R-:W-:-:S02]  /*07f0*/  ISETP.GE.AND P1, PT, R15, RZ, PT ;  /* 0x000000ff0f00720c */ /* 0x000fc40003f26270 */
[-C--:B---3--:R-:W-:Y:S02]  /*0800*/  @P0 SHF.L.W.U32.HI R2, R3, R5.reuse, R2 ;  /* 0x0000000503020219 */ /* 0x088fe40000010e02 */
[----:B----4-:R-:W-:-:S04]  /*0810*/  @P0 SHF.L.W.U32.HI R3, R4, R5, R3 ;  /* 0x0000000504030219 */ /* 0x010fc80000010e03 */
        /* <DEDUP_REMOVED lines=8> */
[----:B-1----:R-:W-:Y:S02]  /*08a0*/  LEA.HI R16, R4, R3, RZ, 0x1 ;  /* 0x0000000304107211 */ /* 0x002fe400078f08ff */
[----:B------:R-:W-:-:S03]  /*08b0*/  ISETP.GE.AND P0, PT, R2, RZ, PT ;  /* 0x000000ff0200720c */ /* 0x000fc60003f06270 */
[----:B------:R-:W-:-:S04]  /*08c0*/  IMAD.MOV R2, RZ, RZ, -R16 ;  /* 0x000000ffff027224 */ /* 0x000fc800078e0a10 */
[----:B------:R-:W-:Y:S01]  /*08d0*/  @!P1 IMAD.MOV.U32 R16, RZ, RZ, R2 ;  /* 0x000000ffff109224 */ /* 0x000fe200078e0002 */
[----:B0-----:R-:W-:-:S10]  /*08e0*/  DMUL R10, R12, UR10 ;  /* 0x0000000a0c0a7c28 */ /* 0x001fd40008000000 */
[----:B------:R-:W0:Y:S02]  /*08f0*/  F2F.F32.F64 R10, R10 ;  /* 0x0000000a000a7310 */ /* 0x000e240000301000 */
[----:B0-----:R-:W-:-:S07]  /*0900*/  FSEL R12, -R10, R10, !P0 ;  /* 0x0000000a0a0c7208 */ /* 0x001fce0004000100 */
.L_x_4:
[----:B------:R-:W-:Y:S05]  /*0910*/  BSYNC.RECONVERGENT B0 ;  /* 0x0000000000007941 */ /* 0x000fea0003800200 */
.L_x_3:
[----:B------:R-:W-:Y:S01]  /*0920*/  FMUL R3, R12, R12 ;  /* 0x0000000c0c037220 */ /* 0x000fe20000400000 */
[C---:B------:R-:W-:Y:S01]  /*0930*/  LOP3.LUT R4, R16.reuse, 0x1, RZ, 0xc0, !PT ;  /* 0x0000000110047812 */ /* 0x040fe200078ec0ff */
[----:B------:R-:W-:Y:S01]  /*0940*/  VIADD R16, R16, 0x1 ;  /* 0x0000000110107836 */ /* 0x000fe20000000000 */
[----:B------:R-:W-:Y:S01]  /*0950*/  BSSY.RECONVERGENT B0, `(.L_x_6) ;  /* 0x000004c000007945 */ /* 0x000fe20003800200 */
[----:B------:R-:W-:Y:S01]  /*0960*/  FFMA R2, R3, R7, -0.0013887860113754868507 ;  /* 0xbab607ed03027423 */ /* 0x000fe20000000007 */
[----:B------:R-:W-:Y:S02]  /*0970*/  ISETP.NE.U32.AND P0, PT, R4, 0x1, PT ;  /* 0x000000010400780c */ /* 0x000fe40003f05070 */
[----:B------:R-:W-:Y:S02]  /*0980*/  LOP3.LUT P1, RZ, R16, 0x2, RZ, 0xc0, !PT ;  /* 0x0000000210ff7812 */ /* 0x000fe4000782c0ff */
[----:B------:R-:W-:Y:S02]  /*0990*/  FSEL R4, R2, -0.00019574658654164522886, P0 ;  /* 0xb94d415302047808 */ /* 0x000fe40000000000 */
[----:B------:R-:W-:-:S02]  /*09a0*/  FSEL R10, R8, 0.0083327032625675201416, P0 ;  /* 0x3c0885e4080a7808 */ /* 0x000fc40000000000 */
[----:B------:R-:W-:Y:S02]  /*09b0*/  FSEL R2, R12, 1, !P0 ;  /* 0x3f8000000c027808 */ /* 0x000fe40004000000 */
[----:B------:R-:W-:Y:S01]  /*09c0*/  FSEL R11, -R9, -0.16666662693023681641, P0 ;  /* 0xbe2aaaa8090b7808 */ /* 0x000fe20000000100 */
[C---:B------:R-:W-:Y:S02]  /*09d0*/  FFMA R4, R3.reuse, R4, R10 ;  /* 0x0000000403047223 */ /* 0x040fe4000000000a */
[C---:B------:R-:W-:Y:S02]  /*09e0*/  FFMA R5, R3.reuse, R2, RZ ;  /* 0x0000000203057223 */ /* 0x040fe400000000ff */
[----:B------:R-:W-:-:S04]  /*09f0*/  FFMA R4, R3, R4, R11 ;  /* 0x0000000403047223 */ /* 0x000fc8000000000b */
[----:B------:R-:W-:-:S04]  /*0a00*/  FFMA R2, R5, R4, R2 ;  /* 0x0000000405027223 */ /* 0x000fc80000000002 */
[----:B------:R-:W-:-:S04]  /*0a10*/  @P1 FADD R2, RZ, -R2 ;  /* 0x80000002ff021221 */ /* 0x000fc80000000000 */
[----:B------:R-:W-:-:S04]  /*0a20*/  FFMA R15, R14, R2, R15 ;  /* 0x000000020e0f7223 */ /* 0x000fc8000000000f */
[C---:B------:R-:W-:Y:S01]  /*0a30*/  FMUL R2, R15.reuse, 0.63661974668502807617 ;  /* 0x3f22f9830f027820 */ /* 0x040fe20000400000 */
[----:B------:R-:W-:-:S05]  /*0a40*/  FSETP.GE.AND P0, PT, |R15|, 105615, PT ;  /* 0x47ce47800f00780b */ /* 0x000fca0003f06200 */
[----:B------:R-:W0:Y:S02]  /*0a50*/  F2I.NTZ R2, R2 ;  /* 0x0000000200027305 */ /* 0x000e240000203100 */
[----:B0-----:R-:W-:Y:S01]  /*0a60*/  I2FP.F32.S32 R4, R2 ;  /* 0x0000000200047245 */ /* 0x001fe20000201400 */
[----:B------:R-:W-:-:S04]  /*0a70*/  IMAD.MOV.U32 R14, RZ, RZ, R2 ;  /* 0x000000ffff0e7224 */ /* 0x000fc800078e0002 */
[----:B------:R-:W-:-:S04]  /*0a80*/  FFMA R3, R4, -1.5707962512969970703, R15 ;  /* 0xbfc90fda04037823 */ /* 0x000fc8000000000f */
[----:B------:R-:W-:-:S04]  /*0a90*/  FFMA R3, R4, -7.5497894158615963534e-08, R3 ;  /* 0xb3a2216804037823 */ /* 0x000fc80000000003 */
[----:B------:R-:W-:-:S04]  /*0aa0*/  FFMA R11, R4, -5.3903029534742383927e-15, R3 ;  /* 0xa7c234c5040b7823 */ /* 0x000fc80000000003 */
[----:B------:R-:W-:Y:S01]  /*0ab0*/  IMAD.MOV.U32 R3, RZ, RZ, R11 ;  /* 0x000000ffff037224 */ /* 0x000fe200078e000b */
[----:B------:R-:W-:Y:S06]  /*0ac0*/  @!P0 BRA `(.L_x_7) ;  /* 0x0000000000d08947 */ /* 0x000fec0003800000 */
[----:B------:R-:W-:-:S13]  /*0ad0*/  FSETP.NEU.AND P0, PT, |R15|, +INF , PT ;  /* 0x7f8000000f00780b */ /* 0x000fda0003f0d200 */
[----:B------:R-:W-:Y:S05]  /*0ae0*/  @!P0 BRA `(.L_x_8) ;  /* 0x0000000000c08947 */ /* 0x000fea0003800000 */
[----:B------:R-:W0:Y:S01]  /*0af0*/  LDC.64 R2, c[0x4][0x10] ;  /* 0x01000400ff027b82 */ /* 0x000e220000000a00 */
[----:B------:R-:W-:Y:S01]  /*0b00*/  IMAD.SHL.U32 R4, R15, 0x100, RZ ;  /* 0x000001000f047824 */ /* 0x000fe200078e00ff */
[----:B------:R-:W-:Y:S01]  /*0b10*/  UMOV UR5, URZ ;  /* 0x000000ff00057c82 */ /* 0x000fe20008000000 */
[----:B------:R-:W-:Y:S02]  /*0b20*/  IMAD.MOV.U32 R10, RZ, RZ, RZ ;  /* 0x000000ffff0a7224 */ /* 0x000fe400078e00ff */
[----:B------:R-:W-:Y:S01]  /*0b30*/  IMAD.MOV.U32 R16, RZ, RZ, RZ ;  /* 0x000000ffff107224 */ /* 0x000fe200078e00ff */
[----:B------:R-:W-:-:S07]  /*0b40*/  LOP3.LUT R19, R4, 0x80000000, RZ, 0xfc, !PT ;  /* 0x8000000004137812 */ /* 0x000fce00078efcff */
.L_x_9:
[----:B0-----:R-:W-:-:S05]  /*0b50*/  IMAD.WIDE.U32 R12, R16, 0x4, R2 ;  /* 0x00000004100c7825 */ /* 0x001fca00078e0002 */
[----:B-1----:R-:W3:Y:S01]  /*0b60*/  LDG.E.CONSTANT R4, desc[UR6][R12.64] ;  /* 0x000000060c047981 */ /* 0x002ee2000c1e9900 */
[C---:B------:R-:W-:Y:S02]  /*0b70*/  IMAD R17, R16.reuse, 0x4, R1 ;  /* 0x0000000410117824 */ /* 0x040fe400078e0201 */
        /* <DEDUP_REMOVED lines=16> */
[----:B-1----:R-:W4:Y:S01]  /*0c80*/  @P0 LDL R4, [R16+0x10] ;  /* 0x0000100010040983 */ /* 0x002f220000100800 */
[----:B------:R-:W-:Y:S01]  /*0c90*/  LOP3.LUT R5, R5, 0x1f, RZ, 0xc0, !PT ;  /* 0x0000001f05057812 */ /* 0x000fe200078ec0ff */
[----:B------:R-:W-:Y:S01]  /*0ca0*/  UMOV UR10, 0x54442d19 ;  /* 0x54442d19000a7882 */ /* 0x000fe20000000000 */
[----:B------:R-:W-:-:S02]  /*0cb0*/  UMOV UR11, 0x3bf921fb ;  /* 0x3bf921fb000b7882 */ /* 0x000fc40000000000 */
[-C--:B---3--:R-:W-:Y:S02]  /*0cc0*/  @P0 SHF.L.W.U32.HI R2, R3, R5.reuse, R2 ;  /* 0x0000000503020219 */ /* 0x088fe40000010e02 */
[----:B----4-:R-:W-:Y:S02]  /*0cd0*/  @P0 SHF.L.W.U32.HI R3, R4, R5, R3 ;  /* 0x0000000504030219 */ /* 0x010fe40000010e03 */
        /* <DEDUP_REMOVED lines=8> */
[----:B------:R-:W1:Y:S01]  /*0d60*/  I2F.F64.S64 R12, R12 ;  /* 0x0000000c000c7312 */ /* 0x000e620000301c00 */
[----:B------:R-:W-:Y:S02]  /*0d70*/  LEA.HI R2, R4, R3, RZ, 0x1 ;  /* 0x0000000304027211 */ /* 0x000fe400078f08ff */
[----:B------:R-:W-:-:S03]  /*0d80*/  ISETP.GE.AND P1, PT, R5, RZ, PT ;  /* 0x000000ff0500720c */ /* 0x000fc60003f26270 */
[----:B------:R-:W-:-:S04]  /*0d90*/  IMAD.MOV R3, RZ, RZ, -R2 ;  /* 0x000000ffff037224 */ /* 0x000fc800078e0a02 */
[----:B------:R-:W-:Y:S01]  /*0da0*/  @!P0 IMAD.MOV.U32 R2, RZ, RZ, R3 ;  /* 0x000000ffff028224 */ /* 0x000fe200078e0003 */
[----:B-1----:R-:W-:-:S10]  /*0db0*/  DMUL R16, R12, UR10 ;  /* 0x0000000a0c107c28 */ /* 0x002fd40008000000 */
[----:B------:R-:W1:Y:S02]  /*0dc0*/  F2F.F32.F64 R16, R16 ;  /* 0x0000001000107310 */ /* 0x000e640000301000 */
[----:B-1----:R-:W-:Y:S01]  /*0dd0*/  FSEL R3, -R16, R16, !P1 ;  /* 0x0000001010037208 */ /* 0x002fe20004800100 */
[----:B0-----:R-:W-:Y:S06]  /*0de0*/  BRA `(.L_x_7) ;  /* 0x0000000000087947 */ /* 0x001fec0003800000 */
.L_x_8:
[----:B------:R-:W-:Y:S01]  /*0df0*/  FMUL R3, RZ, R15 ;  /* 0x0000000fff037220 */ /* 0x000fe20000400000 */
[----:B------:R-:W-:-:S07]  /*0e00*/  IMAD.MOV.U32 R2, RZ, RZ, RZ ;  /* 0x000000ffff027224 */ /* 0x000fce00078e00ff */
.L_x_7:
[----:B------:R-:W-:Y:S05]  /*0e10*/  BSYNC.RECONVERGENT B0 ;  /* 0x0000000000007941 */ /* 0x000fea0003800200 */
.L_x_6:
[----:B------:R-:W-:Y:S01]  /*0e20*/  FMUL R4, R3, R3 ;  /* 0x0000000303047220 */ /* 0x000fe20000400000 */
[C---:B------:R-:W-:Y:S01]  /*0e30*/  LOP3.LUT R10, R2.reuse, 0x1, RZ, 0xc0, !PT ;  /* 0x00000001020a7812 */ /* 0x040fe200078ec0ff */
[----:B------:R-:W-:Y:S01]  /*0e40*/  BSSY.RECONVERGENT B0, `(.L_x_10) ;  /* 0x0000042000007945 */ /* 0x000fe20003800200 */
[----:B------:R-:W-:Y:S01]  /*0e50*/  LOP3.LUT P0, RZ, R2, 0x2, RZ, 0xc0, !PT ;  /* 0x0000000202ff7812 */ /* 0x000fe2000780c0ff */
[----:B------:R-:W-:Y:S01]  /*0e60*/  FFMA R5, R4, R7, -0.0013887860113754868507 ;  /* 0xbab607ed04057423 */ /* 0x000fe20000000007 */
[----:B------:R-:W-:-:S04]  /*0e70*/  ISETP.NE.U32.AND P1, PT, R10, 0x1, PT ;  /* 0x000000010a00780c */ /* 0x000fc80003f25070 */
[----:B------:R-:W-:Y:S02]  /*0e80*/  FSEL R5, R5, -0.00019574658654164522886, !P1 ;  /* 0xb94d415305057808 */ /* 0x000fe40004800000 */
[----:B------:R-:W-:Y:S02]  /*0e90*/  FSEL R13, R8, 0.0083327032625675201416, !P1 ;  /* 0x3c0885e4080d7808 */ /* 0x000fe40004800000 */
[----:B------:R-:W-:Y:S02]  /*0ea0*/  FSEL R2, R3, 1, P1 ;  /* 0x3f80000003027808 */ /* 0x000fe40000800000 */
[----:B------:R-:W-:Y:S01]  /*0eb0*/  FSEL R10, -R9, -0.16666662693023681641, !P1 ;  /* 0xbe2aaaa8090a7808 */ /* 0x000fe20004800100 */
[C---:B------:R-:W-:Y:S01]  /*0ec0*/  FFMA R5, R4.reuse, R5, R13 ;  /* 0x0000000504057223 */ /* 0x040fe2000000000d */
[----:B------:R-:W-:Y:S01]  /*0ed0*/  FSETP.GE.AND P1, PT, |R15|, 105615, PT ;  /* 0x47ce47800f00780b */ /* 0x000fe20003f26200 */
[C---:B------:R-:W-:Y:S02]  /*0ee0*/  FFMA R3, R4.reuse, R2, RZ ;  /* 0x0000000204037223 */ /* 0x040fe400000000ff */
[----:B------:R-:W-:-:S04]  /*0ef0*/  FFMA R5, R4, R5, R10 ;  /* 0x0000000504057223 */ /* 0x000fc8000000000a */
[----:B------:R-:W-:-:S04]  /*0f00*/  FFMA R16, R3, R5, R2 ;  /* 0x0000000503107223 */ /* 0x000fc80000000002 */
[----:B------:R-:W-:Y:S02]  /*0f10*/  @P0 FADD R16, RZ, -R16 ;  /* 0x80000010ff100221 */ /* 0x000fe40000000000 */
[----:B------:R-:W-:Y:S05]  /*0f20*/  @!P1 BRA `(.L_x_11) ;  /* 0x0000000000cc9947 */ /* 0x000fea0003800000 */
[----:B------:R-:W-:-:S13]  /*0f30*/  FSETP.NEU.AND P0, PT, |R15|, +INF , PT ;  /* 0x7f8000000f00780b */ /* 0x000fda0003f0d200 */
[----:B------:R-:W-:Y:S05]  /*0f40*/  @!P0 BRA `(.L_x_12) ;  /* 0x0000000000bc8947 */ /* 0x000fea0003800000 */
[----:B------:R-:W0:Y:S01]  /*0f50*/  LDC.64 R2, c[0x4][0x10] ;  /* 0x01000400ff027b82 */ /* 0x000e220000000a00 */
[----:B------:R-:W-:Y:S01]  /*0f60*/  IMAD.SHL.U32 R4, R15, 0x100, RZ ;  /* 0x000001000f047824 */ /* 0x000fe200078e00ff */
[----:B------:R-:W-:Y:S01]  /*0f70*/  CS2R R10, SRZ ;  /* 0x00000000000a7805 */ /* 0x000fe2000001ff00 */
[----:B------:R-:W-:-:S03]  /*0f80*/  UMOV UR5, URZ ;  /* 0x000000ff00057c82 */ /* 0x000fc60008000000 */
[----:B------:R-:W-:-:S07]  /*0f90*/  LOP3.LUT R19, R4, 0x80000000, RZ, 0xfc, !PT ;  /* 0x8000000004137812 */ /* 0x000fce00078efcff */
.L_x_13:
        /* <DEDUP_REMOVED lines=33> */
[----:B------:R-:W3:Y:S01]  /*11b0*/  I2F.F64.S64 R12, R12 ;  /* 0x0000000c000c7312 */ /* 0x000ee20000301c00 */
[----:B-1----:R-:W-:Y:S02]  /*11c0*/  LEA.HI R14, R4, R3, RZ, 0x1 ;  /* 0x00000003040e7211 */ /* 0x002fe400078f08ff */
[----:B------:R-:W-:-:S03]  /*11d0*/  ISETP.GE.AND P0, PT, R2, RZ, PT ;  /* 0x000000ff0200720c */ /* 0x000fc60003f06270 */
[----:B------:R-:W-:-:S04]  /*11e0*/  IMAD.MOV R2, RZ, RZ, -R14 ;  /* 0x000000ffff027224 */ /* 0x000fc800078e0a0e */
[----:B------:R-:W-:Y:S01]  /*11f0*/  @!P1 IMAD.MOV.U32 R14, RZ, RZ, R2 ;  /* 0x000000ffff0e9224 */ /* 0x000fe200078e0002 */
[----:B---3--:R-:W-:-:S10]  /*1200*/  DMUL R18, R12, UR10 ;  /* 0x0000000a0c127c28 */ /* 0x008fd40008000000 */
[----:B------:R-:W1:Y:S02]  /*1210*/  F2F.F32.F64 R18, R18 ;  /* 0x0000001200127310 */ /* 0x000e640000301000 */
[----:B-1----:R-:W-:Y:S01]  /*1220*/  FSEL R11, -R18, R18, !P0 ;  /* 0x00000012120b7208 */ /* 0x002fe20004000100 */
[----:B0-----:R-:W-:Y:S06]  /*1230*/  BRA `(.L_x_11) ;  /* 0x0000000000087947 */ /* 0x001fec0003800000 */
.L_x_12:
[----:B------:R-:W-:Y:S01]  /*1240*/  FMUL R11, RZ, R15 ;  /* 0x0000000fff0b7220 */ /* 0x000fe20000400000 */
[----:B------:R-:W-:-:S07]  /*1250*/  IMAD.MOV.U32 R14, RZ, RZ, RZ ;  /* 0x000000ffff0e7224 */ /* 0x000fce00078e00ff */
.L_x_11:
[----:B------:R-:W-:Y:S05]  /*1260*/  BSYNC.RECONVERGENT B0 ;  /* 0x0000000000007941 */ /* 0x000fea0003800200 */
.L_x_10:
        /* <DEDUP_REMOVED lines=35> */
.L_x_17:
        /* <DEDUP_REMOVED lines=42> */
.L_x_16:
[----:B------:R-:W-:Y:S01]  /*1740*/  FMUL R3, RZ, R15 ;  /* 0x0000000fff037220 */ /* 0x000fe20000400000 */
[----:B------:R-:W-:-:S07]  /*1750*/  IMAD.MOV.U32 R2, RZ, RZ, RZ ;  /* 0x000000ffff027224 */ /* 0x000fce00078e00ff */
.L_x_15:
[----:B------:R-:W-:Y:S05]  /*1760*/  BSYNC.RECONVERGENT B0 ;  /* 0x0000000000007941 */ /* 0x000fea0003800200 */
.L_x_14:
        /* <DEDUP_REMOVED lines=24> */
.L_x_21:
        /* <DEDUP_REMOVED lines=42> */
.L_x_20:
[----:B------:R-:W-:Y:S01]  /*1b90*/  FMUL R11, RZ, R15 ;  /* 0x0000000fff0b7220 */ /* 0x000fe20000400000 */
[----:B------:R-:W-:-:S07]  /*1ba0*/  IMAD.MOV.U32 R14, RZ, RZ, RZ ;  /* 0x000000ffff0e7224 */ /* 0x000fce00078e00ff */
.L_x_19:
[----:B------:R-:W-:Y:S05]  /*1bb0*/  BSYNC.RECONVERGENT B0 ;  /* 0x0000000000007941 */ /* 0x000fea0003800200 */
.L_x_18:
        /* <DEDUP_REMOVED lines=35> */
.L_x_25:
        /* <DEDUP_REMOVED lines=42> */
.L_x_24:
[----:B------:R-:W-:Y:S01]  /*2090*/  FMUL R3, RZ, R15 ;  /* 0x0000000fff037220 */ /* 0x000fe20000400000 */
[----:B------:R-:W-:-:S07]  /*20a0*/  IMAD.MOV.U32 R2, RZ, RZ, RZ ;  /* 0x000000ffff027224 */ /* 0x000fce00078e00ff */
.L_x_23:
[----:B------:R-:W-:Y:S05]  /*20b0*/  BSYNC.RECONVERGENT B0 ;  /* 0x0000000000007941 */ /* 0x000fea0003800200 */
.L_x_22:
        /* <DEDUP_REMOVED lines=24> */
.L_x_29:
        /* <DEDUP_REMOVED lines=42> */
.L_x_28:
[----:B------:R-:W-:Y:S01]  /*24e0*/  FMUL R11, RZ, R15 ;  /* 0x0000000fff0b7220 */ /* 0x000fe20000400000 */
[----:B------:R-:W-:-:S07]  /*24f0*/  IMAD.MOV.U32 R14, RZ, RZ, RZ ;  /* 0x000000ffff0e7224 */ /* 0x000fce00078e00ff */
.L_x_27:
[----:B------:R-:W-:Y:S05]  /*2500*/  BSYNC.RECONVERGENT B0 ;  /* 0x0000000000007941 */ /* 0x000fea0003800200 */
.L_x_26:
        /* <DEDUP_REMOVED lines=35> */
.L_x_33:
        /* <DEDUP_REMOVED lines=42> */
.L_x_32:
[----:B------:R-:W-:Y:S01]  /*29e0*/  FMUL R3, RZ, R15 ;  /* 0x0000000fff037220 */ /* 0x000fe20000400000 */
[----:B------:R-:W-:-:S07]  /*29f0*/  IMAD.MOV.U32 R2, RZ, RZ, RZ ;  /* 0x000000ffff027224 */ /* 0x000fce00078e00ff */
.L_x_31:
[----:B------:R-:W-:Y:S05]  /*2a00*/  BSYNC.RECONVERGENT B0 ;  /* 0x0000000000007941 */ /* 0x000fea0003800200 */
.L_x_30:
        /* <DEDUP_REMOVED lines=24> */
.L_x_37:
        /* <DEDUP_REMOVED lines=42> */
.L_x_36:
[----:B------:R-:W-:Y:S01]  /*2e30*/  FMUL R11, RZ, R15 ;  /* 0x0000000fff0b7220 */ /* 0x000fe20000400000 */
[----:B------:R-:W-:-:S07]  /*2e40*/  IMAD.MOV.U32 R14, RZ, RZ, RZ ;  /* 0x000000ffff0e7224 */ /* 0x000fce00078e00ff */
.L_x_35:
[----:B------:R-:W-:Y:S05]  /*2e50*/  BSYNC.RECONVERGENT B0 ;  /* 0x0000000000007941 */ /* 0x000fea0003800200 */
.L_x_34:
        /* <DEDUP_REMOVED lines=35> */
.L_x_41:
        /* <DEDUP_REMOVED lines=42> */
.L_x_40:
[----:B------:R-:W-:Y:S01]  /*3330*/  FMUL R3, RZ, R15 ;  /* 0x0000000fff037220 */ /* 0x000fe20000400000 */
[----:B------:R-:W-:-:S07]  /*3340*/  IMAD.MOV.U32 R2, RZ, RZ, RZ ;  /* 0x000000ffff027224 */ /* 0x000fce00078e00ff */
.L_x_39:
[----:B------:R-:W-:Y:S05]  /*3350*/  BSYNC.RECONVERGENT B0 ;  /* 0x0000000000007941 */ /* 0x000fea0003800200 */
.L_x_38:
        /* <DEDUP_REMOVED lines=24> */
.L_x_45:
        /* <DEDUP_REMOVED lines=42> */
.L_x_44:
[----:B------:R-:W-:Y:S01]  /*3780*/  FMUL R11, RZ, R15 ;  /* 0x0000000fff0b7220 */ /* 0x000fe20000400000 */
[----:B------:R-:W-:-:S07]  /*3790*/  IMAD.MOV.U32 R14, RZ, RZ, RZ ;  /* 0x000000ffff0e7224 */ /* 0x000fce00078e00ff */
.L_x_43:
[----:B------:R-:W-:Y:S05]  /*37a0*/  BSYNC.RECONVERGENT B0 ;  /* 0x0000000000007941 */ /* 0x000fea0003800200 */
.L_x_42:
        /* <DEDUP_REMOVED lines=35> */
.L_x_49:
        /* <DEDUP_REMOVED lines=42> */
.L_x_48:
[----:B------:R-:W-:Y:S01]  /*3c80*/  FMUL R3, RZ, R15 ;  /* 0x0000000fff037220 */ /* 0x000fe20000400000 */
[----:B------:R-:W-:-:S07]  /*3c90*/  IMAD.MOV.U32 R2, RZ, RZ, RZ ;  /* 0x000000ffff027224 */ /* 0x000fce00078e00ff */
.L_x_47:
[----:B------:R-:W-:Y:S05]  /*3ca0*/  BSYNC.RECONVERGENT B0 ;  /* 0x0000000000007941 */ /* 0x000fea0003800200 */
.L_x_46:
        /* <DEDUP_REMOVED lines=24> */
.L_x_53:
        /* <DEDUP_REMOVED lines=42> */
.L_x_52:
[----:B------:R-:W-:Y:S01]  /*40d0*/  FMUL R11, RZ, R15 ;  /* 0x0000000fff0b7220 */ /* 0x000fe20000400000 */
[----:B------:R-:W-:-:S07]  /*40e0*/  IMAD.MOV.U32 R14, RZ, RZ, RZ ;  /* 0x000000ffff0e7224 */ /* 0x000fce00078e00ff */
.L_x_51:
[----:B------:R-:W-:Y:S05]  /*40f0*/  BSYNC.RECONVERGENT B0 ;  /* 0x0000000000007941 */ /* 0x000fea0003800200 */
.L_x_50:
        /* <DEDUP_REMOVED lines=35> */
.L_x_57:
        /* <DEDUP_REMOVED lines=42> */
.L_x_56:
[----:B------:R-:W-:Y:S01]  /*45d0*/  FMUL R3, RZ, R15 ;  /* 0x0000000fff037220 */ /* 0x000fe20000400000 */
[----:B------:R-:W-:-:S07]  /*45e0*/  IMAD.MOV.U32 R2, RZ, RZ, RZ ;  /* 0x000000ffff027224 */ /* 0x000fce00078e00ff */
.L_x_55:
[----:B------:R-:W-:Y:S05]  /*45f0*/  BSYNC.RECONVERGENT B0 ;  /* 0x0000000000007941 */ /* 0x000fea0003800200 */
.L_x_54:
        /* <DEDUP_REMOVED lines=24> */
.L_x_61:
        /* <DEDUP_REMOVED lines=42> */
.L_x_60:
[----:B------:R-:W-:Y:S01]  /*4a20*/  FMUL R11, RZ, R15 ;  /* 0x0000000fff0b7220 */ /* 0x000fe20000400000 */
[----:B------:R-:W-:-:S07]  /*4a30*/  IMAD.MOV.U32 R14, RZ, RZ, RZ ;  /* 0x000000ffff0e7224 */ /* 0x000fce00078e00ff */
.L_x_59:
[----:B------:R-:W-:Y:S05]  /*4a40*/  BSYNC.RECONVERGENT B0 ;  /* 0x0000000000007941 */ /* 0x000fea0003800200 */
.L_x_58:
        /* <DEDUP_REMOVED lines=35> */
.L_x_65:
        /* <DEDUP_REMOVED lines=42> */
.L_x_64:
[----:B------:R-:W-:Y:S01]  /*4f20*/  FMUL R3, RZ, R15 ;  /* 0x0000000fff037220 */ /* 0x000fe20000400000 */
[----:B------:R-:W-:-:S07]  /*4f30*/  IMAD.MOV.U32 R2, RZ, RZ, RZ ;  /* 0x000000ffff027224 */ /* 0x000fce00078e00ff */
.L_x_63:
[----:B------:R-:W-:Y:S05]  /*4f40*/  BSYNC.RECONVERGENT B0 ;  /* 0x0000000000007941 */ /* 0x000fea0003800200 */
.L_x_62:
        /* <DEDUP_REMOVED lines=24> */
.L_x_69:
        /* <DEDUP_REMOVED lines=42> */
.L_x_68:
[----:B------:R-:W-:Y:S01]  /*5370*/  FMUL R11, RZ, R15 ;  /* 0x0000000fff0b7220 */ /* 0x000fe20000400000 */
[----:B------:R-:W-:-:S07]  /*5380*/  IMAD.MOV.U32 R14, RZ, RZ, RZ ;  /* 0x000000ffff0e7224 */ /* 0x000fce00078e00ff */
.L_x_67:
[----:B------:R-:W-:Y:S05]  /*5390*/  BSYNC.RECONVERGENT B0 ;  /* 0x0000000000007941 */ /* 0x000fea0003800200 */
.L_x_66:
        /* <DEDUP_REMOVED lines=35> */
.L_x_73:
        /* <DEDUP_REMOVED lines=42> */
.L_x_72:
[----:B------:R-:W-:Y:S01]  /*5870*/  FMUL R3, RZ, R15 ;  /* 0x0000000fff037220 */ /* 0x000fe20000400000 */
[----:B------:R-:W-:-:S07]  /*5880*/  IMAD.MOV.U32 R2, RZ, RZ, RZ ;  /* 0x000000ffff027224 */ /* 0x000fce00078e00ff */
.L_x_71:
[----:B------:R-:W-:Y:S05]  /*5890*/  BSYNC.RECONVERGENT B0 ;  /* 0x0000000000007941 */ /* 0x000fea0003800200 */
.L_x_70:
        /* <DEDUP_REMOVED lines=24> */
.L_x_77:
        /* <DEDUP_REMOVED lines=42> */
.L_x_76:
[----:B------:R-:W-:Y:S01]  /*5cc0*/  FMUL R11, RZ, R15 ;  /* 0x0000000fff0b7220 */ /* 0x000fe20000400000 */
[----:B------:R-:W-:-:S07]  /*5cd0*/  IMAD.MOV.U32 R14, RZ, RZ, RZ ;  /* 0x000000ffff0e7224 */ /* 0x000fce00078e00ff */
.L_x_75:
[----:B------:R-:W-:Y:S05]  /*5ce0*/  BSYNC.RECONVERGENT B0 ;  /* 0x0000000000007941 */ /* 0x000fea0003800200 */
.L_x_74:
        /* <DEDUP_REMOVED lines=35> */
.L_x_81:
        /* <DEDUP_REMOVED lines=42> */
.L_x_80:
[----:B------:R-:W-:Y:S01]  /*61c0*/  FMUL R3, RZ, R15 ;  /* 0x0000000fff037220 */ /* 0x000fe20000400000 */
[----:B------:R-:W-:-:S07]  /*61d0*/  IMAD.MOV.U32 R2, RZ, RZ, RZ ;  /* 0x000000ffff027224 */ /* 0x000fce00078e00ff */
.L_x_79:
[----:B------:R-:W-:Y:S05]  /*61e0*/  BSYNC.RECONVERGENT B0 ;  /* 0x0000000000007941 */ /* 0x000fea0003800200 */
.L_x_78:
        /* <DEDUP_REMOVED lines=24> */
.L_x_85:
        /* <DEDUP_REMOVED lines=42> */
.L_x_84:
[----:B------:R-:W-:Y:S01]  /*6610*/  FMUL R11, RZ, R15 ;  /* 0x0000000fff0b7220 */ /* 0x000fe20000400000 */
[----:B------:R-:W-:-:S07]  /*6620*/  IMAD.MOV.U32 R14, RZ, RZ, RZ ;  /* 0x000000ffff0e7224 */ /* 0x000fce00078e00ff */
.L_x_83:
[----:B------:R-:W-:Y:S05]  /*6630*/  BSYNC.RECONVERGENT B0 ;  /* 0x0000000000007941 */ /* 0x000fea0003800200 */
.L_x_82:
        /* <DEDUP_REMOVED lines=35> */
.L_x_89:
        /* <DEDUP_REMOVED lines=42> */
.L_x_88:
[----:B------:R-:W-:Y:S01]  /*6b10*/  FMUL R3, RZ, R15 ;  /* 0x0000000fff037220 */ /* 0x000fe20000400000 */
[----:B------:R-:W-:-:S07]  /*6b20*/  IMAD.MOV.U32 R2, RZ, RZ, RZ ;  /* 0x000000ffff027224 */ /* 0x000fce00078e00ff */
.L_x_87:
[----:B------:R-:W-:Y:S05]  /*6b30*/  BSYNC.RECONVERGENT B0 ;  /* 0x0000000000007941 */ /* 0x000fea0003800200 */
.L_x_86:
        /* <DEDUP_REMOVED lines=24> */
.L_x_93:
        /* <DEDUP_REMOVED lines=42> */
.L_x_92:
[----:B------:R-:W-:Y:S01]  /*6f60*/  FMUL R11, RZ, R15 ;  /* 0x0000000fff0b7220 */ /* 0x000fe20000400000 */
[----:B------:R-:W-:-:S07]  /*6f70*/  IMAD.MOV.U32 R14, RZ, RZ, RZ ;  /* 0x000000ffff0e7224 */ /* 0x000fce00078e00ff */
.L_x_91:
[----:B------:R-:W-:Y:S05]  /*6f80*/  BSYNC.RECONVERGENT B0 ;  /* 0x0000000000007941 */ /* 0x000fea0003800200 */
.L_x_90:
        /* <DEDUP_REMOVED lines=35> */
.L_x_97:
        /* <DEDUP_REMOVED lines=42> */
.L_x_96:
[----:B------:R-:W-:Y:S01]  /*7460*/  FMUL R3, RZ, R15 ;  /* 0x0000000fff037220 */ /* 0x000fe20000400000 */
[----:B------:R-:W-:-:S07]  /*7470*/  IMAD.MOV.U32 R2, RZ, RZ, RZ ;  /* 0x000000ffff027224 */ /* 0x000fce00078e00ff */
.L_x_95:
[----:B------:R-:W-:Y:S05]  /*7480*/  BSYNC.RECONVERGENT B0 ;  /* 0x0000000000007941 */ /* 0x000fea0003800200 */
.L_x_94:
        /* <DEDUP_REMOVED lines=24> */
.L_x_101:
        /* <DEDUP_REMOVED lines=42> */
.L_x_100:
[----:B------:R-:W-:Y:S01]  /*78b0*/  FMUL R11, RZ, R15 ;  /* 0x0000000fff0b7220 */ /* 0x000fe20000400000 */
[----:B------:R-:W-:-:S07]  /*78c0*/  IMAD.MOV.U32 R14, RZ, RZ, RZ ;  /* 0x000000ffff0e7224 */ /* 0x000fce00078e00ff */
.L_x_99:
[----:B------:R-:W-:Y:S05]  /*78d0*/  BSYNC.RECONVERGENT B0 ;  /* 0x0000000000007941 */ /* 0x000fea0003800200 */
.L_x_98:
        /* <DEDUP_REMOVED lines=35> */
.L_x_105:
        /* <DEDUP_REMOVED lines=42> */
.L_x_104:
[----:B------:R-:W-:Y:S01]  /*7db0*/  FMUL R3, RZ, R15 ;  /* 0x0000000fff037220 */ /* 0x000fe20000400000 */
[----:B------:R-:W-:-:S07]  /*7dc0*/  IMAD.MOV.U32 R2, RZ, RZ, RZ ;  /* 0x000000ffff027224 */ /* 0x000fce00078e00ff */
.L_x_103:
[----:B------:R-:W-:Y:S05]  /*7dd0*/  BSYNC.RECONVERGENT B0 ;  /* 0x0000000000007941 */ /* 0x000fea0003800200 */
.L_x_102:
        /* <DEDUP_REMOVED lines=24> */
.L_x_109:
        /* <DEDUP_REMOVED lines=42> */
.L_x_108:
[----:B------:R-:W-:Y:S01]  /*8200*/  FMUL R11, RZ, R15 ;  /* 0x0000000fff0b7220 */ /* 0x000fe20000400000 */
[----:B------:R-:W-:-:S07]  /*8210*/  IMAD.MOV.U32 R14, RZ, RZ, RZ ;  /* 0x000000ffff0e7224 */ /* 0x000fce00078e00ff */
.L_x_107:
[----:B------:R-:W-:Y:S05]  /*8220*/  BSYNC.RECONVERGENT B0 ;  /* 0x0000000000007941 */ /* 0x000fea0003800200 */
.L_x_106:
        /* <DEDUP_REMOVED lines=35> */
.L_x_113:
        /* <DEDUP_REMOVED lines=42> */
.L_x_112:
[----:B------:R-:W-:Y:S01]  /*8700*/  FMUL R3, RZ, R15 ;  /* 0x0000000fff037220 */ /* 0x000fe20000400000 */
[----:B------:R-:W-:-:S07]  /*8710*/  IMAD.MOV.U32 R2, RZ, RZ, RZ ;  /* 0x000000ffff027224 */ /* 0x000fce00078e00ff */
.L_x_111:
[----:B------:R-:W-:Y:S05]  /*8720*/  BSYNC.RECONVERGENT B0 ;  /* 0x0000000000007941 */ /* 0x000fea0003800200 */
.L_x_110:
        /* <DEDUP_REMOVED lines=24> */
.L_x_117:
        /* <DEDUP_REMOVED lines=42> */
.L_x_116:
[----:B------:R-:W-:Y:S01]  /*8b50*/  FMUL R11, RZ, R15 ;  /* 0x0000000fff0b7220 */ /* 0x000fe20000400000 */
[----:B------:R-:W-:-:S07]  /*8b60*/  IMAD.MOV.U32 R14, RZ, RZ, RZ ;  /* 0x000000ffff0e7224 */ /* 0x000fce00078e00ff */
.L_x_115:
[----:B------:R-:W-:Y:S05]  /*8b70*/  BSYNC.RECONVERGENT B0 ;  /* 0x0000000000007941 */ /* 0x000fea0003800200 */
.L_x_114:
        /* <DEDUP_REMOVED lines=35> */
.L_x_121:
        /* <DEDUP_REMOVED lines=42> */
.L_x_120:
[----:B------:R-:W-:Y:S01]  /*9050*/  FMUL R3, RZ, R15 ;  /* 0x0000000fff037220 */ /* 0x000fe20000400000 */
[----:B------:R-:W-:-:S07]  /*9060*/  IMAD.MOV.U32 R2, RZ, RZ, RZ ;  /* 0x000000ffff027224 */ /* 0x000fce00078e00ff */
.L_x_119:
[----:B------:R-:W-:Y:S05]  /*9070*/  BSYNC.RECONVERGENT B0 ;  /* 0x0000000000007941 */ /* 0x000fea0003800200 */
.L_x_118:
        /* <DEDUP_REMOVED lines=24> */
.L_x_125:
        /* <DEDUP_REMOVED lines=42> */
.L_x_124:
[----:B------:R-:W-:Y:S01]  /*94a0*/  FMUL R11, RZ, R15 ;  /* 0x0000000fff0b7220 */ /* 0x000fe20000400000 */
[----:B------:R-:W-:-:S07]  /*94b0*/  IMAD.MOV.U32 R14, RZ, RZ, RZ ;  /* 0x000000ffff0e7224 */ /* 0x000fce00078e00ff */
.L_x_123:
[----:B------:R-:W-:Y:S05]  /*94c0*/  BSYNC.RECONVERGENT B0 ;  /* 0x0000000000007941 */ /* 0x000fea0003800200 */
.L_x_122:
        /* <DEDUP_REMOVED lines=35> */
.L_x_129:
        /* <DEDUP_REMOVED lines=42> */
.L_x_128:
[----:B------:R-:W-:Y:S01]  /*99a0*/  FMUL R3, RZ, R15 ;  /* 0x0000000fff037220 */ /* 0x000fe20000400000 */
[----:B------:R-:W-:-:S07]  /*99b0*/  IMAD.MOV.U32 R2, RZ, RZ, RZ ;  /* 0x000000ffff027224 */ /* 0x000fce00078e00ff */
.L_x_127:
[----:B------:R-:W-:Y:S05]  /*99c0*/  BSYNC.RECONVERGENT B0 ;  /* 0x0000000000007941 */ /* 0x000fea0003800200 */
.L_x_126:
        /* <DEDUP_REMOVED lines=24> */
.L_x_133:
        /* <DEDUP_REMOVED lines=42> */
.L_x_132:
[----:B------:R-:W-:Y:S01]  /*9df0*/  FMUL R11, RZ, R15 ;  /* 0x0000000fff0b7220 */ /* 0x000fe20000400000 */
[----:B------:R-:W-:-:S07]  /*9e00*/  IMAD.MOV.U32 R14, RZ, RZ, RZ ;  /* 0x000000ffff0e7224 */ /* 0x000fce00078e00ff */
.L_x_131:
[----:B------:R-:W-:Y:S05]  /*9e10*/  BSYNC.RECONVERGENT B0 ;  /* 0x0000000000007941 */ /* 0x000fea0003800200 */
.L_x_130:
        /* <DEDUP_REMOVED lines=35> */
.L_x_137:
        /* <DEDUP_REMOVED lines=42> */
.L_x_136:
[----:B------:R-:W-:Y:S01]  /*a2f0*/  FMUL R3, RZ, R15 ;  /* 0x0000000fff037220 */ /* 0x000fe20000400000 */
[----:B------:R-:W-:-:S07]  /*a300*/  IMAD.MOV.U32 R2, RZ, RZ, RZ ;  /* 0x000000ffff027224 */ /* 0x000fce00078e00ff */
.L_x_135:
[----:B------:R-:W-:Y:S05]  /*a310*/  BSYNC.RECONVERGENT B0 ;  /* 0x0000000000007941 */ /* 0x000fea0003800200 */
.L_x_134:
        /* <DEDUP_REMOVED lines=24> */
.L_x_141:
        /* <DEDUP_REMOVED lines=42> */
.L_x_140:
[----:B------:R-:W-:Y:S01]  /*a740*/  FMUL R11, RZ, R15 ;  /* 0x0000000fff0b7220 */ /* 0x000fe20000400000 */
[----:B------:R-:W-:-:S07]  /*a750*/  IMAD.MOV.U32 R14, RZ, RZ, RZ ;  /* 0x000000ffff0e7224 */ /* 0x000fce00078e00ff */
.L_x_139:
[----:B------:R-:W-:Y:S05]  /*a760*/  BSYNC.RECONVERGENT B0 ;  /* 0x0000000000007941 */ /* 0x000fea0003800200 */
.L_x_138:
        /* <DEDUP_REMOVED lines=35> */
.L_x_145:
        /* <DEDUP_REMOVED lines=42> */
.L_x_144:
[----:B------:R-:W-:Y:S01]  /*ac40*/  FMUL R3, RZ, R15 ;  /* 0x0000000fff037220 */ /* 0x000fe20000400000 */
[----:B------:R-:W-:-:S07]  /*ac50*/  IMAD.MOV.U32 R2, RZ, RZ, RZ ;  /* 0x000000ffff027224 */ /* 0x000fce00078e00ff */
.L_x_143:
[----:B------:R-:W-:Y:S05]  /*ac60*/  BSYNC.RECONVERGENT B0 ;  /* 0x0000000000007941 */ /* 0x000fea0003800200 */
.L_x_142:
        /* <DEDUP_REMOVED lines=24> */
.L_x_149:
        /* <DEDUP_REMOVED lines=42> */
.L_x_148:
[----:B------:R-:W-:Y:S01]  /*b090*/  FMUL R11, RZ, R15 ;  /* 0x0000000fff0b7220 */ /* 0x000fe20000400000 */
[----:B------:R-:W-:-:S07]  /*b0a0*/  IMAD.MOV.U32 R14, RZ, RZ, RZ ;  /* 0x000000ffff0e7224 */ /* 0x000fce00078e00ff */
.L_x_147:
[----:B------:R-:W-:Y:S05]  /*b0b0*/  BSYNC.RECONVERGENT B0 ;  /* 0x0000000000007941 */ /* 0x000fea0003800200 */
.L_x_146:
        /* <DEDUP_REMOVED lines=35> */
.L_x_153:
        /* <DEDUP_REMOVED lines=42> */
.L_x_152:
[----:B------:R-:W-:Y:S01]  /*b590*/  FMUL R3, RZ, R15 ;  /* 0x0000000fff037220 */ /* 0x000fe20000400000 */
[----:B------:R-:W-:-:S07]  /*b5a0*/  IMAD.MOV.U32 R2, RZ, RZ, RZ ;  /* 0x000000ffff027224 */ /* 0x000fce00078e00ff */
.L_x_151:
[----:B------:R-:W-:Y:S05]  /*b5b0*/  BSYNC.RECONVERGENT B0 ;  /* 0x0000000000007941 */ /* 0x000fea0003800200 */
.L_x_150:
        /* <DEDUP_REMOVED lines=24> */
.L_x_157:
        /* <DEDUP_REMOVED lines=42> */
.L_x_156:
[----:B------:R-:W-:Y:S01]  /*b9e0*/  FMUL R11, RZ, R15 ;  /* 0x0000000fff0b7220 */ /* 0x000fe20000400000 */
[----:B------:R-:W-:-:S07]  /*b9f0*/  IMAD.MOV.U32 R14, RZ, RZ, RZ ;  /* 0x000000ffff0e7224 */ /* 0x000fce00078e00ff */
.L_x_155:
[----:B------:R-:W-:Y:S05]  /*ba00*/  BSYNC.RECONVERGENT B0 ;  /* 0x0000000000007941 */ /* 0x000fea0003800200 */
.L_x_154:
        /* <DEDUP_REMOVED lines=35> */
.L_x_161:
        /* <DEDUP_REMOVED lines=42> */
.L_x_160:
[----:B------:R-:W-:Y:S01]  /*bee0*/  FMUL R3, RZ, R15 ;  /* 0x0000000fff037220 */ /* 0x000fe20000400000 */
[----:B------:R-:W-:-:S07]  /*bef0*/  IMAD.MOV.U32 R2, RZ, RZ, RZ ;  /* 0x000000ffff027224 */ /* 0x000fce00078e00ff */
.L_x_159:
[----:B------:R-:W-:Y:S05]  /*bf00*/  BSYNC.RECONVERGENT B0 ;  /* 0x0000000000007941 */ /* 0x000fea0003800200 */
.L_x_158:
        /* <DEDUP_REMOVED lines=24> */
.L_x_165:
        /* <DEDUP_REMOVED lines=42> */
.L_x_164:
[----:B------:R-:W-:Y:S01]  /*c330*/  FMUL R11, RZ, R15 ;  /* 0x0000000fff0b7220 */ /* 0x000fe20000400000 */
[----:B------:R-:W-:-:S07]  /*c340*/  IMAD.MOV.U32 R14, RZ, RZ, RZ ;  /* 0x000000ffff0e7224 */ /* 0x000fce00078e00ff */
.L_x_163:
[----:B------:R-:W-:Y:S05]  /*c350*/  BSYNC.RECONVERGENT B0 ;  /* 0x0000000000007941 */ /* 0x000fea0003800200 */
.L_x_162:
        /* <DEDUP_REMOVED lines=35> */
.L_x_169:
        /* <DEDUP_REMOVED lines=42> */
.L_x_168:
[----:B------:R-:W-:Y:S01]  /*c830*/  FMUL R3, RZ, R15 ;  /* 0x0000000fff037220 */ /* 0x000fe20000400000 */
[----:B------:R-:W-:-:S07]  /*c840*/  IMAD.MOV.U32 R2, RZ, RZ, RZ ;  /* 0x000000ffff027224 */ /* 0x000fce00078e00ff */
.L_x_167:
[----:B------:R-:W-:Y:S05]  /*c850*/  BSYNC.RECONVERGENT B0 ;  /* 0x0000000000007941 */ /* 0x000fea0003800200 */
.L_x_166:
        /* <DEDUP_REMOVED lines=24> */
.L_x_173:
        /* <DEDUP_REMOVED lines=42> */
.L_x_172:
[----:B------:R-:W-:Y:S01]  /*cc80*/  FMUL R11, RZ, R15 ;  /* 0x0000000fff0b7220 */ /* 0x000fe20000400000 */
[----:B------:R-:W-:-:S07]  /*cc90*/  IMAD.MOV.U32 R14, RZ, RZ, RZ ;  /* 0x000000ffff0e7224 */ /* 0x000fce00078e00ff */
.L_x_171:
[----:B------:R-:W-:Y:S05]  /*cca0*/  BSYNC.RECONVERGENT B0 ;  /* 0x0000000000007941 */ /* 0x000fea0003800200 */
.L_x_170:
        /* <DEDUP_REMOVED lines=35> */
.L_x_177:
        /* <DEDUP_REMOVED lines=42> */
.L_x_176:
[----:B------:R-:W-:Y:S01]  /*d180*/  FMUL R3, RZ, R15 ;  /* 0x0000000fff037220 */ /* 0x000fe20000400000 */
[----:B------:R-:W-:-:S07]  /*d190*/  IMAD.MOV.U32 R2, RZ, RZ, RZ ;  /* 0x000000ffff027224 */ /* 0x000fce00078e00ff */
.L_x_175:
[----:B------:R-:W-:Y:S05]  /*d1a0*/  BSYNC.RECONVERGENT B0 ;  /* 0x0000000000007941 */ /* 0x000fea0003800200 */
.L_x_174:
        /* <DEDUP_REMOVED lines=24> */
.L_x_181:
        /* <DEDUP_REMOVED lines=42> */
.L_x_180:
[----:B------:R-:W-:Y:S01]  /*d5d0*/  FMUL R11, RZ, R15 ;  /* 0x0000000fff0b7220 */ /* 0x000fe20000400000 */
[----:B------:R-:W-:-:S07]  /*d5e0*/  IMAD.MOV.U32 R14, RZ, RZ, RZ ;  /* 0x000000ffff0e7224 */ /* 0x000fce00078e00ff */
.L_x_179:
[----:B------:R-:W-:Y:S05]  /*d5f0*/  BSYNC.RECONVERGENT B0 ;  /* 0x0000000000007941 */ /* 0x000fea0003800200 */
.L_x_178:
        /* <DEDUP_REMOVED lines=35> */
.L_x_185:
        /* <DEDUP_REMOVED lines=42> */
.L_x_184:
[----:B------:R-:W-:Y:S01]  /*dad0*/  FMUL R3, RZ, R15 ;  /* 0x0000000fff037220 */ /* 0x000fe20000400000 */
[----:B------:R-:W-:-:S07]  /*dae0*/  IMAD.MOV.U32 R2, RZ, RZ, RZ ;  /* 0x000000ffff027224 */ /* 0x000fce00078e00ff */
.L_x_183:
[----:B------:R-:W-:Y:S05]  /*daf0*/  BSYNC.RECONVERGENT B0 ;  /* 0x0000000000007941 */ /* 0x000fea0003800200 */
.L_x_182:
        /* <DEDUP_REMOVED lines=24> */
.L_x_189:
        /* <DEDUP_REMOVED lines=42> */
.L_x_188:
[----:B------:R-:W-:Y:S01]  /*df20*/  FMUL R11, RZ, R15 ;  /* 0x0000000fff0b7220 */ /* 0x000fe20000400000 */
[----:B------:R-:W-:-:S07]  /*df30*/  IMAD.MOV.U32 R14, RZ, RZ, RZ ;  /* 0x000000ffff0e7224 */ /* 0x000fce00078e00ff */
.L_x_187:
[----:B------:R-:W-:Y:S05]  /*df40*/  BSYNC.RECONVERGENT B0 ;  /* 0x0000000000007941 */ /* 0x000fea0003800200 */
.L_x_186:
        /* <DEDUP_REMOVED lines=35> */
.L_x_193:
        /* <DEDUP_REMOVED lines=42> */
.L_x_192:
[----:B------:R-:W-:Y:S01]  /*e420*/  FMUL R3, RZ, R15 ;  /* 0x0000000fff037220 */ /* 0x000fe20000400000 */
[----:B------:R-:W-:-:S07]  /*e430*/  IMAD.MOV.U32 R2, RZ, RZ, RZ ;  /* 0x000000ffff027224 */ /* 0x000fce00078e00ff */
.L_x_191:
[----:B------:R-:W-:Y:S05]  /*e440*/  BSYNC.RECONVERGENT B0 ;  /* 0x0000000000007941 */ /* 0x000fea0003800200 */
.L_x_190:
        /* <DEDUP_REMOVED lines=24> */
.L_x_197:
        /* <DEDUP_REMOVED lines=42> */
.L_x_196:
[----:B------:R-:W-:Y:S01]  /*e870*/  FMUL R11, RZ, R15 ;  /* 0x0000000fff0b7220 */ /* 0x000fe20000400000 */
[----:B------:R-:W-:-:S07]  /*e880*/  IMAD.MOV.U32 R14, RZ, RZ, RZ ;  /* 0x000000ffff0e7224 */ /* 0x000fce00078e00ff */
.L_x_195:
[----:B------:R-:W-:Y:S05]  /*e890*/  BSYNC.RECONVERGENT B0 ;  /* 0x0000000000007941 */ /* 0x000fea0003800200 */
.L_x_194:
        /* <DEDUP_REMOVED lines=35> */
.L_x_201:
        /* <DEDUP_REMOVED lines=42> */
.L_x_200:
[----:B------:R-:W-:Y:S01]  /*ed70*/  FMUL R3, RZ, R15 ;  /* 0x0000000fff037220 */ /* 0x000fe20000400000 */
[----:B------:R-:W-:-:S07]  /*ed80*/  IMAD.MOV.U32 R2, RZ, RZ, RZ ;  /* 0x000000ffff027224 */ /* 0x000fce00078e00ff */
.L_x_199:
[----:B------:R-:W-:Y:S05]  /*ed90*/  BSYNC.RECONVERGENT B0 ;  /* 0x0000000000007941 */ /* 0x000fea0003800200 */
.L_x_198:
        /* <DEDUP_REMOVED lines=24> */
.L_x_205:
        /* <DEDUP_REMOVED lines=42> */
.L_x_204:
[----:B------:R-:W-:Y:S01]  /*f1c0*/  FMUL R11, RZ, R15 ;  /* 0x0000000fff0b7220 */ /* 0x000fe20000400000 */
[----:B------:R-:W-:-:S07]  /*f1d0*/  IMAD.MOV.U32 R14, RZ, RZ, RZ ;  /* 0x000000ffff0e7224 */ /* 0x000fce00078e00ff */
.L_x_203:
[----:B------:R-:W-:Y:S05]  /*f1e0*/  BSYNC.RECONVERGENT B0 ;  /* 0x0000000000007941 */ /* 0x000fea0003800200 */
.L_x_202:
        /* <DEDUP_REMOVED lines=35> */
.L_x_209:
        /* <DEDUP_REMOVED lines=42> */
.L_x_208:
[----:B------:R-:W-:Y:S01]  /*f6c0*/  FMUL R3, RZ, R15 ;  /* 0x0000000fff037220 */ /* 0x000fe20000400000 */
[----:B------:R-:W-:-:S07]  /*f6d0*/  IMAD.MOV.U32 R2, RZ, RZ, RZ ;  /* 0x000000ffff027224 */ /* 0x000fce00078e00ff */
.L_x_207:
[----:B------:R-:W-:Y:S05]  /*f6e0*/  BSYNC.RECONVERGENT B0 ;  /* 0x0000000000007941 */ /* 0x000fea0003800200 */
.L_x_206:
        /* <DEDUP_REMOVED lines=24> */
.L_x_213:
        /* <DEDUP_REMOVED lines=42> */
.L_x_212:
[----:B------:R-:W-:Y:S01]  /*fb10*/  FMUL R11, RZ, R15 ;  /* 0x0000000fff0b7220 */ /* 0x000fe20000400000 */
[----:B------:R-:W-:-:S07]  /*fb20*/  IMAD.MOV.U32 R14, RZ, RZ, RZ ;  /* 0x000000ffff0e7224 */ /* 0x000fce00078e00ff */
.L_x_211:
[----:B------:R-:W-:Y:S05]  /*fb30*/  BSYNC.RECONVERGENT B0 ;  /* 0x0000000000007941 */ /* 0x000fea0003800200 */
.L_x_210:
        /* <DEDUP_REMOVED lines=35> */
.L_x_217:
        /* <DEDUP_REMOVED lines=42> */
.L_x_216:
[----:B------:R-:W-:Y:S01]  /*10010*/  FMUL R3, RZ, R15 ;  /* 0x0000000fff037220 */ /* 0x000fe20000400000 */
[----:B------:R-:W-:-:S07]  /*10020*/  IMAD.MOV.U32 R2, RZ, RZ, RZ ;  /* 0x000000ffff027224 */ /* 0x000fce00078e00ff */
.L_x_215:
[----:B------:R-:W-:Y:S05]  /*10030*/  BSYNC.RECONVERGENT B0 ;  /* 0x0000000000007941 */ /* 0x000fea0003800200 */
.L_x_214:
        /* <DEDUP_REMOVED lines=24> */
.L_x_221:
        /* <DEDUP_REMOVED lines=42> */
.L_x_220:
[----:B------:R-:W-:Y:S01]  /*10460*/  FMUL R11, RZ, R15 ;  /* 0x0000000fff0b7220 */ /* 0x000fe20000400000 */
[----:B------:R-:W-:-:S07]  /*10470*/  IMAD.MOV.U32 R14, RZ, RZ, RZ ;  /* 0x000000ffff0e7224 */ /* 0x000fce00078e00ff */
.L_x_219:
[----:B------:R-:W-:Y:S05]  /*10480*/  BSYNC.RECONVERGENT B0 ;  /* 0x0000000000007941 */ /* 0x000fea0003800200 */
.L_x_218:
        /* <DEDUP_REMOVED lines=35> */
.L_x_225:
        /* <DEDUP_REMOVED lines=42> */
.L_x_224:
[----:B------:R-:W-:Y:S01]  /*10960*/  FMUL R3, RZ, R15 ;  /* 0x0000000fff037220 */ /* 0x000fe20000400000 */
[----:B------:R-:W-:-:S07]  /*10970*/  IMAD.MOV.U32 R2, RZ, RZ, RZ ;  /* 0x000000ffff027224 */ /* 0x000fce00078e00ff */
.L_x_223:
[----:B------:R-:W-:Y:S05]  /*10980*/  BSYNC.RECONVERGENT B0 ;  /* 0x0000000000007941 */ /* 0x000fea0003800200 */
.L_x_222:
        /* <DEDUP_REMOVED lines=24> */
.L_x_229:
        /* <DEDUP_REMOVED lines=42> */
.L_x_228:
[----:B------:R-:W-:Y:S01]  /*10db0*/  FMUL R11, RZ, R15 ;  /* 0x0000000fff0b7220 */ /* 0x000fe20000400000 */
[----:B------:R-:W-:-:S07]  /*10dc0*/  IMAD.MOV.U32 R14, RZ, RZ, RZ ;  /* 0x000000ffff0e7224 */ /* 0x000fce00078e00ff */
.L_x_227:
[----:B------:R-:W-:Y:S05]  /*10dd0*/  BSYNC.RECONVERGENT B0 ;  /* 0x0000000000007941 */ /* 0x000fea0003800200 */
.L_x_226:
        /* <DEDUP_REMOVED lines=35> */
.L_x_233:
        /* <DEDUP_REMOVED lines=42> */
.L_x_232:
[----:B------:R-:W-:Y:S01]  /*112b0*/  FMUL R3, RZ, R15 ;  /* 0x0000000fff037220 */ /* 0x000fe20000400000 */
[----:B------:R-:W-:-:S07]  /*112c0*/  IMAD.MOV.U32 R2, RZ, RZ, RZ ;  /* 0x000000ffff027224 */ /* 0x000fce00078e00ff */
.L_x_231:
[----:B------:R-:W-:Y:S05]  /*112d0*/  BSYNC.RECONVERGENT B0 ;  /* 0x0000000000007941 */ /* 0x000fea0003800200 */
.L_x_230:
        /* <DEDUP_REMOVED lines=24> */
.L_x_237:
        /* <DEDUP_REMOVED lines=42> */
.L_x_236:
[----:B------:R-:W-:Y:S01]  /*11700*/  FMUL R11, RZ, R15 ;  /* 0x0000000fff0b7220 */ /* 0x000fe20000400000 */
[----:B------:R-:W-:-:S07]  /*11710*/  IMAD.MOV.U32 R14, RZ, RZ, RZ ;  /* 0x000000ffff0e7224 */ /* 0x000fce00078e00ff */
.L_x_235:
[----:B------:R-:W-:Y:S05]  /*11720*/  BSYNC.RECONVERGENT B0 ;  /* 0x0000000000007941 */ /* 0x000fea0003800200 */
.L_x_234:
        /* <DEDUP_REMOVED lines=35> */
.L_x_241:
        /* <DEDUP_REMOVED lines=42> */
.L_x_240:
[----:B------:R-:W-:Y:S01]  /*11c00*/  FMUL R3, RZ, R15 ;  /* 0x0000000fff037220 */ /* 0x000fe20000400000 */
[----:B------:R-:W-:-:S07]  /*11c10*/  IMAD.MOV.U32 R2, RZ, RZ, RZ ;  /* 0x000000ffff027224 */ /* 0x000fce00078e00ff */
.L_x_239:
[----:B------:R-:W-:Y:S05]  /*11c20*/  BSYNC.RECONVERGENT B0 ;  /* 0x0000000000007941 */ /* 0x000fea0003800200 */
.L_x_238:
        /* <DEDUP_REMOVED lines=24> */
.L_x_245:
        /* <DEDUP_REMOVED lines=42> */
.L_x_244:
[----:B------:R-:W-:Y:S01]  /*12050*/  FMUL R11, RZ, R15 ;  /* 0x0000000fff0b7220 */ /* 0x000fe20000400000 */
[----:B------:R-:W-:-:S07]  /*12060*/  IMAD.MOV.U32 R14, RZ, RZ, RZ ;  /* 0x000000ffff0e7224 */ /* 0x000fce00078e00ff */
.L_x_243:
[----:B------:R-:W-:Y:S05]  /*12070*/  BSYNC.RECONVERGENT B0 ;  /* 0x0000000000007941 */ /* 0x000fea0003800200 */
.L_x_242:
        /* <DEDUP_REMOVED lines=35> */
.L_x_249:
        /* <DEDUP_REMOVED lines=42> */
.L_x_248:
[----:B------:R-:W-:Y:S01]  /*12550*/  FMUL R3, RZ, R15 ;  /* 0x0000000fff037220 */ /* 0x000fe20000400000 */
[----:B------:R-:W-:-:S07]  /*12560*/  IMAD.MOV.U32 R2, RZ, RZ, RZ ;  /* 0x000000ffff027224 */ /* 0x000fce00078e00ff */
.L_x_247:
[----:B------:R-:W-:Y:S05]  /*12570*/  BSYNC.RECONVERGENT B0 ;  /* 0x0000000000007941 */ /* 0x000fea0003800200 */
.L_x_246:
        /* <DEDUP_REMOVED lines=24> */
.L_x_253:
        /* <DEDUP_REMOVED lines=42> */
.L_x_252:
[----:B------:R-:W-:Y:S01]  /*129a0*/  FMUL R11, RZ, R15 ;  /* 0x0000000fff0b7220 */ /* 0x000fe20000400000 */
[----:B------:R-:W-:-:S07]  /*129b0*/  IMAD.MOV.U32 R14, RZ, RZ, RZ ;  /* 0x000000ffff0e7224 */ /* 0x000fce00078e00ff */
.L_x_251:
[----:B------:R-:W-:Y:S05]  /*129c0*/  BSYNC.RECONVERGENT B0 ;  /* 0x0000000000007941 */ /* 0x000fea0003800200 */
.L_x_250:
        /* <DEDUP_REMOVED lines=35> */
.L_x_257:
        /* <DEDUP_REMOVED lines=42> */
.L_x_256:
[----:B------:R-:W-:Y:S01]  /*12ea0*/  FMUL R3, RZ, R15 ;  /* 0x0000000fff037220 */ /* 0x000fe20000400000 */
[----:B------:R-:W-:-:S07]  /*12eb0*/  IMAD.MOV.U32 R2, RZ, RZ, RZ ;  /* 0x000000ffff027224 */ /* 0x000fce00078e00ff */
.L_x_255:
[----:B------:R-:W-:Y:S05]  /*12ec0*/  BSYNC.RECONVERGENT B0 ;  /* 0x0000000000007941 */ /* 0x000fea0003800200 */
.L_x_254:
        /* <DEDUP_REMOVED lines=24> */
.L_x_261:
        /* <DEDUP_REMOVED lines=42> */
.L_x_260:
[----:B------:R-:W-:Y:S01]  /*132f0*/  FMUL R11, RZ, R15 ;  /* 0x0000000fff0b7220 */ /* 0x000fe20000400000 */
[----:B------:R-:W-:-:S07]  /*13300*/  IMAD.MOV.U32 R14, RZ, RZ, RZ ;  /* 0x000000ffff0e7224 */ /* 0x000fce00078e00ff */
.L_x_259:
[----:B------:R-:W-:Y:S05]  /*13310*/  BSYNC.RECONVERGENT B0 ;  /* 0x0000000000007941 */ /* 0x000fea0003800200 */
.L_x_258:
        /* <DEDUP_REMOVED lines=35> */
.L_x_265:
        /* <DEDUP_REMOVED lines=42> */
.L_x_264:
[----:B------:R-:W-:Y:S01]  /*137f0*/  FMUL R3, RZ, R15 ;  /* 0x0000000fff037220 */ /* 0x000fe20000400000 */
[----:B------:R-:W-:-:S07]  /*13800*/  IMAD.MOV.U32 R2, RZ, RZ, RZ ;  /* 0x000000ffff027224 */ /* 0x000fce00078e00ff */
.L_x_263:
[----:B------:R-:W-:Y:S05]  /*13810*/  BSYNC.RECONVERGENT B0 ;  /* 0x0000000000007941 */ /* 0x000fea0003800200 */
.L_x_262:
        /* <DEDUP_REMOVED lines=24> */
.L_x_269:
        /* <DEDUP_REMOVED lines=42> */
.L_x_268:
[----:B------:R-:W-:Y:S01]  /*13c40*/  FMUL R11, RZ, R15 ;  /* 0x0000000fff0b7220 */ /* 0x000fe20000400000 */
[----:B------:R-:W-:-:S07]  /*13c50*/  IMAD.MOV.U32 R14, RZ, RZ, RZ ;  /* 0x000000ffff0e7224 */ /* 0x000fce00078e00ff */
.L_x_267:
[----:B------:R-:W-:Y:S05]  /*13c60*/  BSYNC.RECONVERGENT B0 ;  /* 0x0000000000007941 */ /* 0x000fea0003800200 */
.L_x_266:
        /* <DEDUP_REMOVED lines=35> */
.L_x_273:
        /* <DEDUP_REMOVED lines=42> */
.L_x_272:
[----:B------:R-:W-:Y:S01]  /*14140*/  FMUL R3, RZ, R15 ;  /* 0x0000000fff037220 */ /* 0x000fe20000400000 */
[----:B------:R-:W-:-:S07]  /*14150*/  IMAD.MOV.U32 R2, RZ, RZ, RZ ;  /* 0x000000ffff027224 */ /* 0x000fce00078e00ff */
.L_x_271:
[----:B------:R-:W-:Y:S05]  /*14160*/  BSYNC.RECONVERGENT B0 ;  /* 0x0000000000007941 */ /* 0x000fea0003800200 */
.L_x_270:
        /* <DEDUP_REMOVED lines=24> */
.L_x_277:
        /* <DEDUP_REMOVED lines=42> */
.L_x_276:
[----:B------:R-:W-:Y:S01]  /*14590*/  FMUL R11, RZ, R15 ;  /* 0x0000000fff0b7220 */ /* 0x000fe20000400000 */
[----:B------:R-:W-:-:S07]  /*145a0*/  IMAD.MOV.U32 R14, RZ, RZ, RZ ;  /* 0x000000ffff0e7224 */ /* 0x000fce00078e00ff */
.L_x_275:
[----:B------:R-:W-:Y:S05]  /*145b0*/  BSYNC.RECONVERGENT B0 ;  /* 0x0000000000007941 */ /* 0x000fea0003800200 */
.L_x_274:
        /* <DEDUP_REMOVED lines=35> */
.L_x_281:
        /* <DEDUP_REMOVED lines=42> */
.L_x_280:
[----:B------:R-:W-:Y:S01]  /*14a90*/  FMUL R3, RZ, R15 ;  /* 0x0000000fff037220 */ /* 0x000fe20000400000 */
[----:B------:R-:W-:-:S07]  /*14aa0*/  IMAD.MOV.U32 R2, RZ, RZ, RZ ;  /* 0x000000ffff027224 */ /* 0x000fce00078e00ff */
.L_x_279:
[----:B------:R-:W-:Y:S05]  /*14ab0*/  BSYNC.RECONVERGENT B0 ;  /* 0x0000000000007941 */ /* 0x000fea0003800200 */
.L_x_278:
        /* <DEDUP_REMOVED lines=24> */
.L_x_285:
        /* <DEDUP_REMOVED lines=42> */
.L_x_284:
[----:B------:R-:W-:Y:S01]  /*14ee0*/  FMUL R11, RZ, R15 ;  /* 0x0000000fff0b7220 */ /* 0x000fe20000400000 */
[----:B------:R-:W-:-:S07]  /*14ef0*/  IMAD.MOV.U32 R14, RZ, RZ, RZ ;  /* 0x000000ffff0e7224 */ /* 0x000fce00078e00ff */
.L_x_283:
[----:B------:R-:W-:Y:S05]  /*14f00*/  BSYNC.RECONVERGENT B0 ;  /* 0x0000000000007941 */ /* 0x000fea0003800200 */
.L_x_282:
        /* <DEDUP_REMOVED lines=35> */
.L_x_289:
        /* <DEDUP_REMOVED lines=42> */
.L_x_288:
[----:B------:R-:W-:Y:S01]  /*153e0*/  FMUL R3, RZ, R15 ;  /* 0x0000000fff037220 */ /* 0x000fe20000400000 */
[----:B------:R-:W-:-:S07]  /*153f0*/  IMAD.MOV.U32 R2, RZ, RZ, RZ ;  /* 0x000000ffff027224 */ /* 0x000fce00078e00ff */
.L_x_287:
[----:B------:R-:W-:Y:S05]  /*15400*/  BSYNC.RECONVERGENT B0 ;  /* 0x0000000000007941 */ /* 0x000fea0003800200 */
.L_x_286:
        /* <DEDUP_REMOVED lines=24> */
.L_x_293:
        /* <DEDUP_REMOVED lines=42> */
.L_x_292:
[----:B------:R-:W-:Y:S01]  /*15830*/  FMUL R11, RZ, R15 ;  /* 0x0000000fff0b7220 */ /* 0x000fe20000400000 */
[----:B------:R-:W-:-:S07]  /*15840*/  IMAD.MOV.U32 R14, RZ, RZ, RZ ;  /* 0x000000ffff0e7224 */ /* 0x000fce00078e00ff */
.L_x_291:
[----:B------:R-:W-:Y:S05]  /*15850*/  BSYNC.RECONVERGENT B0 ;  /* 0x0000000000007941 */ /* 0x000fea0003800200 */
.L_x_290:
        /* <DEDUP_REMOVED lines=35> */
.L_x_297:
        /* <DEDUP_REMOVED lines=42> */
.L_x_296:
[----:B------:R-:W-:Y:S01]  /*15d30*/  FMUL R3, RZ, R15 ;  /* 0x0000000fff037220 */ /* 0x000fe20000400000 */
[----:B------:R-:W-:-:S07]  /*15d40*/  IMAD.MOV.U32 R2, RZ, RZ, RZ ;  /* 0x000000ffff027224 */ /* 0x000fce00078e00ff */
.L_x_295:
[----:B------:R-:W-:Y:S05]  /*15d50*/  BSYNC.RECONVERGENT B0 ;  /* 0x0000000000007941 */ /* 0x000fea0003800200 */
.L_x_294:
        /* <DEDUP_REMOVED lines=24> */
.L_x_301:
        /* <DEDUP_REMOVED lines=42> */
.L_x_300:
[----:B------:R-:W-:Y:S01]  /*16180*/  FMUL R11, RZ, R15 ;  /* 0x0000000fff0b7220 */ /* 0x000fe20000400000 */
[----:B------:R-:W-:-:S07]  /*16190*/  IMAD.MOV.U32 R14, RZ, RZ, RZ ;  /* 0x000000ffff0e7224 */ /* 0x000fce00078e00ff */
.L_x_299:
[----:B------:R-:W-:Y:S05]  /*161a0*/  BSYNC.RECONVERGENT B0 ;  /* 0x0000000000007941 */ /* 0x000fea0003800200 */
.L_x_298:
        /* <DEDUP_REMOVED lines=35> */
.L_x_305:
        /* <DEDUP_REMOVED lines=42> */
.L_x_304:
[----:B------:R-:W-:Y:S01]  /*16680*/  FMUL R3, RZ, R15 ;  /* 0x0000000fff037220 */ /* 0x000fe20000400000 */
[----:B------:R-:W-:-:S07]  /*16690*/  IMAD.MOV.U32 R2, RZ, RZ, RZ ;  /* 0x000000ffff027224 */ /* 0x000fce00078e00ff */
.L_x_303:
[----:B------:R-:W-:Y:S05]  /*166a0*/  BSYNC.RECONVERGENT B0 ;  /* 0x0000000000007941 */ /* 0x000fea0003800200 */
.L_x_302:
        /* <DEDUP_REMOVED lines=24> */
.L_x_309:
        /* <DEDUP_REMOVED lines=42> */
.L_x_308:
[----:B------:R-:W-:Y:S01]  /*16ad0*/  FMUL R11, RZ, R15 ;  /* 0x0000000fff0b7220 */ /* 0x000fe20000400000 */
[----:B------:R-:W-:-:S07]  /*16ae0*/  IMAD.MOV.U32 R14, RZ, RZ, RZ ;  /* 0x000000ffff0e7224 */ /* 0x000fce00078e00ff */
.L_x_307:
[----:B------:R-:W-:Y:S05]  /*16af0*/  BSYNC.RECONVERGENT B0 ;  /* 0x0000000000007941 */ /* 0x000fea0003800200 */
.L_x_306:
        /* <DEDUP_REMOVED lines=35> */
.L_x_313:
        /* <DEDUP_REMOVED lines=42> */
.L_x_312:
[----:B------:R-:W-:Y:S01]  /*16fd0*/  FMUL R3, RZ, R15 ;  /* 0x0000000fff037220 */ /* 0x000fe20000400000 */
[----:B------:R-:W-:-:S07]  /*16fe0*/  IMAD.MOV.U32 R2, RZ, RZ, RZ ;  /* 0x000000ffff027224 */ /* 0x000fce00078e00ff */
.L_x_311:
[----:B------:R-:W-:Y:S05]  /*16ff0*/  BSYNC.RECONVERGENT B0 ;  /* 0x0000000000007941 */ /* 0x000fea0003800200 */
.L_x_310:
        /* <DEDUP_REMOVED lines=24> */
.L_x_317:
        /* <DEDUP_REMOVED lines=42> */
.L_x_316:
[----:B------:R-:W-:Y:S01]  /*17420*/  FMUL R11, RZ, R15 ;  /* 0x0000000fff0b7220 */ /* 0x000fe20000400000 */
[----:B------:R-:W-:-:S07]  /*17430*/  IMAD.MOV.U32 R14, RZ, RZ, RZ ;  /* 0x000000ffff0e7224 */ /* 0x000fce00078e00ff */
.L_x_315:
[----:B------:R-:W-:Y:S05]  /*17440*/  BSYNC.RECONVERGENT B0 ;  /* 0x0000000000007941 */ /* 0x000fea0003800200 */
.L_x_314:
        /* <DEDUP_REMOVED lines=35> */
.L_x_321:
        /* <DEDUP_REMOVED lines=42> */
.L_x_320:
[----:B------:R-:W-:Y:S01]  /*17920*/  FMUL R3, RZ, R15 ;  /* 0x0000000fff037220 */ /* 0x000fe20000400000 */
[----:B------:R-:W-:-:S07]  /*17930*/  IMAD.MOV.U32 R2, RZ, RZ, RZ ;  /* 0x000000ffff027224 */ /* 0x000fce00078e00ff */
.L_x_319:
[----:B------:R-:W-:Y:S05]  /*17940*/  BSYNC.RECONVERGENT B0 ;  /* 0x0000000000007941 */ /* 0x000fea0003800200 */
.L_x_318:
        /* <DEDUP_REMOVED lines=24> */
.L_x_325:
        /* <DEDUP_REMOVED lines=42> */
.L_x_324:
[----:B------:R-:W-:Y:S01]  /*17d70*/  FMUL R11, RZ, R15 ;  /* 0x0000000fff0b7220 */ /* 0x000fe20000400000 */
[----:B------:R-:W-:-:S07]  /*17d80*/  IMAD.MOV.U32 R14, RZ, RZ, RZ ;  /* 0x000000ffff0e7224 */ /* 0x000fce00078e00ff */
.L_x_323:
[----:B------:R-:W-:Y:S05]  /*17d90*/  BSYNC.RECONVERGENT B0 ;  /* 0x0000000000007941 */ /* 0x000fea0003800200 */
.L_x_322:
        /* <DEDUP_REMOVED lines=35> */
.L_x_329:
        /* <DEDUP_REMOVED lines=42> */
.L_x_328:
[----:B------:R-:W-:Y:S01]  /*18270*/  FMUL R3, RZ, R15 ;  /* 0x0000000fff037220 */ /* 0x000fe20000400000 */
[----:B------:R-:W-:-:S07]  /*18280*/  IMAD.MOV.U32 R2, RZ, RZ, RZ ;  /* 0x000000ffff027224 */ /* 0x000fce00078e00ff */
.L_x_327:
[----:B------:R-:W-:Y:S05]  /*18290*/  BSYNC.RECONVERGENT B0 ;  /* 0x0000000000007941 */ /* 0x000fea0003800200 */
.L_x_326:
        /* <DEDUP_REMOVED lines=24> */
.L_x_333:
        /* <DEDUP_REMOVED lines=42> */
.L_x_332:
[----:B------:R-:W-:Y:S01]  /*186c0*/  FMUL R11, RZ, R15 ;  /* 0x0000000fff0b7220 */ /* 0x000fe20000400000 */
[----:B------:R-:W-:-:S07]  /*186d0*/  IMAD.MOV.U32 R14, RZ, RZ, RZ ;  /* 0x000000ffff0e7224 */ /* 0x000fce00078e00ff */
.L_x_331:
[----:B------:R-:W-:Y:S05]  /*186e0*/  BSYNC.RECONVERGENT B0 ;  /* 0x0000000000007941 */ /* 0x000fea0003800200 */
.L_x_330:
        /* <DEDUP_REMOVED lines=35> */
.L_x_337:
        /* <DEDUP_REMOVED lines=42> */
.L_x_336:
[----:B------:R-:W-:Y:S01]  /*18bc0*/  FMUL R3, RZ, R15 ;  /* 0x0000000fff037220 */ /* 0x000fe20000400000 */
[----:B------:R-:W-:-:S07]  /*18bd0*/  IMAD.MOV.U32 R2, RZ, RZ, RZ ;  /* 0x000000ffff027224 */ /* 0x000fce00078e00ff */
.L_x_335:
[----:B------:R-:W-:Y:S05]  /*18be0*/  BSYNC.RECONVERGENT B0 ;  /* 0x0000000000007941 */ /* 0x000fea0003800200 */
.L_x_334:
        /* <DEDUP_REMOVED lines=24> */
.L_x_341:
        /* <DEDUP_REMOVED lines=42> */
.L_x_340:
[----:B------:R-:W-:Y:S01]  /*19010*/  FMUL R11, RZ, R15 ;  /* 0x0000000fff0b7220 */ /* 0x000fe20000400000 */
[----:B------:R-:W-:-:S07]  /*19020*/  IMAD.MOV.U32 R14, RZ, RZ, RZ ;  /* 0x000000ffff0e7224 */ /* 0x000fce00078e00ff */
.L_x_339:
[----:B------:R-:W-:Y:S05]  /*19030*/  BSYNC.RECONVERGENT B0 ;  /* 0x0000000000007941 */ /* 0x000fea0003800200 */
.L_x_338:
        /* <DEDUP_REMOVED lines=35> */
.L_x_345:
        /* <DEDUP_REMOVED lines=42> */
.L_x_344:
[----:B------:R-:W-:Y:S01]  /*19510*/  FMUL R3, RZ, R15 ;  /* 0x0000000fff037220 */ /* 0x000fe20000400000 */
[----:B------:R-:W-:-:S07]  /*19520*/  IMAD.MOV.U32 R2, RZ, RZ, RZ ;  /* 0x000000ffff027224 */ /* 0x000fce00078e00ff */
.L_x_343:
[----:B------:R-:W-:Y:S05]  /*19530*/  BSYNC.RECONVERGENT B0 ;  /* 0x0000000000007941 */ /* 0x000fea0003800200 */
.L_x_342:
        /* <DEDUP_REMOVED lines=24> */
.L_x_349:
        /* <DEDUP_REMOVED lines=42> */
.L_x_348:
[----:B------:R-:W-:Y:S01]  /*19960*/  FMUL R11, RZ, R15 ;  /* 0x0000000fff0b7220 */ /* 0x000fe20000400000 */
[----:B------:R-:W-:-:S07]  /*19970*/  IMAD.MOV.U32 R14, RZ, RZ, RZ ;  /* 0x000000ffff0e7224 */ /* 0x000fce00078e00ff */
.L_x_347:
[----:B------:R-:W-:Y:S05]  /*19980*/  BSYNC.RECONVERGENT B0 ;  /* 0x0000000000007941 */ /* 0x000fea0003800200 */
.L_x_346:
        /* <DEDUP_REMOVED lines=35> */
.L_x_353:
        /* <DEDUP_REMOVED lines=42> */
.L_x_352:
[----:B------:R-:W-:Y:S01]  /*19e60*/  FMUL R3, RZ, R15 ;  /* 0x0000000fff037220 */ /* 0x000fe20000400000 */
[----:B------:R-:W-:-:S07]  /*19e70*/  IMAD.MOV.U32 R2, RZ, RZ, RZ ;  /* 0x000000ffff027224 */ /* 0x000fce00078e00ff */
.L_x_351:
[----:B------:R-:W-:Y:S05]  /*19e80*/  BSYNC.RECONVERGENT B0 ;  /* 0x0000000000007941 */ /* 0x000fea0003800200 */
.L_x_350:
        /* <DEDUP_REMOVED lines=24> */
.L_x_357:
        /* <DEDUP_REMOVED lines=42> */
.L_x_356:
[----:B------:R-:W-:Y:S01]  /*1a2b0*/  FMUL R11, RZ, R15 ;  /* 0x0000000fff0b7220 */ /* 0x000fe20000400000 */
[----:B------:R-:W-:-:S07]  /*1a2c0*/  IMAD.MOV.U32 R14, RZ, RZ, RZ ;  /* 0x000000ffff0e7224 */ /* 0x000fce00078e00ff */
.L_x_355:
[----:B------:R-:W-:Y:S05]  /*1a2d0*/  BSYNC.RECONVERGENT B0 ;  /* 0x0000000000007941 */ /* 0x000fea0003800200 */
.L_x_354:
        /* <DEDUP_REMOVED lines=35> */
.L_x_361:
        /* <DEDUP_REMOVED lines=42> */
.L_x_360:
[----:B------:R-:W-:Y:S01]  /*1a7b0*/  FMUL R3, RZ, R15 ;  /* 0x0000000fff037220 */ /* 0x000fe20000400000 */
[----:B------:R-:W-:-:S07]  /*1a7c0*/  IMAD.MOV.U32 R2, RZ, RZ, RZ ;  /* 0x000000ffff027224 */ /* 0x000fce00078e00ff */
.L_x_359:
[----:B------:R-:W-:Y:S05]  /*1a7d0*/  BSYNC.RECONVERGENT B0 ;  /* 0x0000000000007941 */ /* 0x000fea0003800200 */
.L_x_358:
        /* <DEDUP_REMOVED lines=24> */
.L_x_365:
        /* <DEDUP_REMOVED lines=42> */
.L_x_364:
[----:B------:R-:W-:Y:S01]  /*1ac00*/  FMUL R11, RZ, R15 ;  /* 0x0000000fff0b7220 */ /* 0x000fe20000400000 */
[----:B------:R-:W-:-:S07]  /*1ac10*/  IMAD.MOV.U32 R14, RZ, RZ, RZ ;  /* 0x000000ffff0e7224 */ /* 0x000fce00078e00ff */
.L_x_363:
[----:B------:R-:W-:Y:S05]  /*1ac20*/  BSYNC.RECONVERGENT B0 ;  /* 0x0000000000007941 */ /* 0x000fea0003800200 */
.L_x_362:
        /* <DEDUP_REMOVED lines=35> */
.L_x_369:
        /* <DEDUP_REMOVED lines=42> */
.L_x_368:
[----:B------:R-:W-:Y:S01]  /*1b100*/  FMUL R3, RZ, R15 ;  /* 0x0000000fff037220 */ /* 0x000fe20000400000 */
[----:B------:R-:W-:-:S07]  /*1b110*/  IMAD.MOV.U32 R2, RZ, RZ, RZ ;  /* 0x000000ffff027224 */ /* 0x000fce00078e00ff */
.L_x_367:
[----:B------:R-:W-:Y:S05]  /*1b120*/  BSYNC.RECONVERGENT B0 ;  /* 0x0000000000007941 */ /* 0x000fea0003800200 */
.L_x_366:
        /* <DEDUP_REMOVED lines=24> */
.L_x_373:
        /* <DEDUP_REMOVED lines=42> */
.L_x_372:
[----:B------:R-:W-:Y:S01]  /*1b550*/  FMUL R11, RZ, R15 ;  /* 0x0000000fff0b7220 */ /* 0x000fe20000400000 */
[----:B------:R-:W-:-:S07]  /*1b560*/  IMAD.MOV.U32 R14, RZ, RZ, RZ ;  /* 0x000000ffff0e7224 */ /* 0x000fce00078e00ff */
.L_x_371:
[----:B------:R-:W-:Y:S05]  /*1b570*/  BSYNC.RECONVERGENT B0 ;  /* 0x0000000000007941 */ /* 0x000fea0003800200 */
.L_x_370:
        /* <DEDUP_REMOVED lines=35> */
.L_x_377:
        /* <DEDUP_REMOVED lines=42> */
.L_x_376:
[----:B------:R-:W-:Y:S01]  /*1ba50*/  FMUL R3, RZ, R15 ;  /* 0x0000000fff037220 */ /* 0x000fe20000400000 */
[----:B------:R-:W-:-:S07]  /*1ba60*/  IMAD.MOV.U32 R2, RZ, RZ, RZ ;  /* 0x000000ffff027224 */ /* 0x000fce00078e00ff */
.L_x_375:
[----:B------:R-:W-:Y:S05]  /*1ba70*/  BSYNC.RECONVERGENT B0 ;  /* 0x0000000000007941 */ /* 0x000fea0003800200 */
.L_x_374:
        /* <DEDUP_REMOVED lines=24> */
.L_x_381:
        /* <DEDUP_REMOVED lines=42> */
.L_x_380:
[----:B------:R-:W-:Y:S01]  /*1bea0*/  FMUL R11, RZ, R15 ;  /* 0x0000000fff0b7220 */ /* 0x000fe20000400000 */
[----:B------:R-:W-:-:S07]  /*1beb0*/  IMAD.MOV.U32 R14, RZ, RZ, RZ ;  /* 0x000000ffff0e7224 */ /* 0x000fce00078e00ff */
.L_x_379:
[----:B------:R-:W-:Y:S05]  /*1bec0*/  BSYNC.RECONVERGENT B0 ;  /* 0x0000000000007941 */ /* 0x000fea0003800200 */
.L_x_378:
        /* <DEDUP_REMOVED lines=35> */
.L_x_385:
        /* <DEDUP_REMOVED lines=42> */
.L_x_384:
[----:B------:R-:W-:Y:S01]  /*1c3a0*/  FMUL R3, RZ, R15 ;  /* 0x0000000fff037220 */ /* 0x000fe20000400000 */
[----:B------:R-:W-:-:S07]  /*1c3b0*/  IMAD.MOV.U32 R2, RZ, RZ, RZ ;  /* 0x000000ffff027224 */ /* 0x000fce00078e00ff */
.L_x_383:
[----:B------:R-:W-:Y:S05]  /*1c3c0*/  BSYNC.RECONVERGENT B0 ;  /* 0x0000000000007941 */ /* 0x000fea0003800200 */
.L_x_382:
        /* <DEDUP_REMOVED lines=24> */
.L_x_389:
        /* <DEDUP_REMOVED lines=42> */
.L_x_388:
[----:B------:R-:W-:Y:S01]  /*1c7f0*/  FMUL R11, RZ, R15 ;  /* 0x0000000fff0b7220 */ /* 0x000fe20000400000 */
[----:B------:R-:W-:-:S07]  /*1c800*/  IMAD.MOV.U32 R14, RZ, RZ, RZ ;  /* 0x000000ffff0e7224 */ /* 0x000fce00078e00ff */
.L_x_387:
[----:B------:R-:W-:Y:S05]  /*1c810*/  BSYNC.RECONVERGENT B0 ;  /* 0x0000000000007941 */ /* 0x000fea0003800200 */
.L_x_386:
        /* <DEDUP_REMOVED lines=35> */
.L_x_393:
        /* <DEDUP_REMOVED lines=42> */
.L_x_392:
[----:B------:R-:W-:Y:S01]  /*1ccf0*/  FMUL R3, RZ, R15 ;  /* 0x0000000fff037220 */ /* 0x000fe20000400000 */
[----:B------:R-:W-:-:S07]  /*1cd00*/  IMAD.MOV.U32 R2, RZ, RZ, RZ ;  /* 0x000000ffff027224 */ /* 0x000fce00078e00ff */
.L_x_391:
[----:B------:R-:W-:Y:S05]  /*1cd10*/  BSYNC.RECONVERGENT B0 ;  /* 0x0000000000007941 */ /* 0x000fea0003800200 */
.L_x_390:
        /* <DEDUP_REMOVED lines=24> */
.L_x_397:
        /* <DEDUP_REMOVED lines=42> */
.L_x_396:
[----:B------:R-:W-:Y:S01]  /*1d140*/  FMUL R11, RZ, R15 ;  /* 0x0000000fff0b7220 */ /* 0x000fe20000400000 */
[----:B------:R-:W-:-:S07]  /*1d150*/  IMAD.MOV.U32 R14, RZ, RZ, RZ ;  /* 0x000000ffff0e7224 */ /* 0x000fce00078e00ff */
.L_x_395:
[----:B------:R-:W-:Y:S05]  /*1d160*/  BSYNC.RECONVERGENT B0 ;  /* 0x0000000000007941 */ /* 0x000fea0003800200 */
.L_x_394:
        /* <DEDUP_REMOVED lines=35> */
.L_x_401:
        /* <DEDUP_REMOVED lines=42> */
.L_x_400:
[----:B------:R-:W-:Y:S01]  /*1d640*/  FMUL R3, RZ, R15 ;  /* 0x0000000fff037220 */ /* 0x000fe20000400000 */
[----:B------:R-:W-:-:S07]  /*1d650*/  IMAD.MOV.U32 R2, RZ, RZ, RZ ;  /* 0x000000ffff027224 */ /* 0x000fce00078e00ff */
.L_x_399:
[----:B------:R-:W-:Y:S05]  /*1d660*/  BSYNC.RECONVERGENT B0 ;  /* 0x0000000000007941 */ /* 0x000fea0003800200 */
.L_x_398:
        /* <DEDUP_REMOVED lines=24> */
.L_x_405:
        /* <DEDUP_REMOVED lines=42> */
.L_x_404:
[----:B------:R-:W-:Y:S01]  /*1da90*/  FMUL R11, RZ, R15 ;  /* 0x0000000fff0b7220 */ /* 0x000fe20000400000 */
[----:B------:R-:W-:-:S07]  /*1daa0*/  IMAD.MOV.U32 R14, RZ, RZ, RZ ;  /* 0x000000ffff0e7224 */ /* 0x000fce00078e00ff */
.L_x_403:
[----:B------:R-:W-:Y:S05]  /*1dab0*/  BSYNC.RECONVERGENT B0 ;  /* 0x0000000000007941 */ /* 0x000fea0003800200 */
.L_x_402:
        /* <DEDUP_REMOVED lines=35> */
.L_x_409:
        /* <DEDUP_REMOVED lines=42> */
.L_x_408:
[----:B------:R-:W-:Y:S01]  /*1df90*/  FMUL R3, RZ, R15 ;  /* 0x0000000fff037220 */ /* 0x000fe20000400000 */
[----:B------:R-:W-:-:S07]  /*1dfa0*/  IMAD.MOV.U32 R2, RZ, RZ, RZ ;  /* 0x000000ffff027224 */ /* 0x000fce00078e00ff */
.L_x_407:
[----:B------:R-:W-:Y:S05]  /*1dfb0*/  BSYNC.RECONVERGENT B0 ;  /* 0x0000000000007941 */ /* 0x000fea0003800200 */
.L_x_406:
        /* <DEDUP_REMOVED lines=24> */
.L_x_413:
        /* <DEDUP_REMOVED lines=42> */
.L_x_412:
[----:B------:R-:W-:Y:S01]  /*1e3e0*/  FMUL R11, RZ, R15 ;  /* 0x0000000fff0b7220 */ /* 0x000fe20000400000 */
[----:B------:R-:W-:-:S07]  /*1e3f0*/  IMAD.MOV.U32 R14, RZ, RZ, RZ ;  /* 0x000000ffff0e7224 */ /* 0x000fce00078e00ff */
.L_x_411:
[----:B------:R-:W-:Y:S05]  /*1e400*/  BSYNC.RECONVERGENT B0 ;  /* 0x0000000000007941 */ /* 0x000fea0003800200 */
.L_x_410:
        /* <DEDUP_REMOVED lines=35> */
.L_x_417:
        /* <DEDUP_REMOVED lines=42> */
.L_x_416:
[----:B------:R-:W-:Y:S01]  /*1e8e0*/  FMUL R3, RZ, R15 ;  /* 0x0000000fff037220 */ /* 0x000fe20000400000 */
[----:B------:R-:W-:-:S07]  /*1e8f0*/  IMAD.MOV.U32 R2, RZ, RZ, RZ ;  /* 0x000000ffff027224 */ /* 0x000fce00078e00ff */
.L_x_415:
[----:B------:R-:W-:Y:S05]  /*1e900*/  BSYNC.RECONVERGENT B0 ;  /* 0x0000000000007941 */ /* 0x000fea0003800200 */
.L_x_414:
        /* <DEDUP_REMOVED lines=24> */
.L_x_421:
        /* <DEDUP_REMOVED lines=42> */
.L_x_420:
[----:B------:R-:W-:Y:S01]  /*1ed30*/  FMUL R11, RZ, R15 ;  /* 0x0000000fff0b7220 */ /* 0x000fe20000400000 */
[----:B------:R-:W-:-:S07]  /*1ed40*/  IMAD.MOV.U32 R14, RZ, RZ, RZ ;  /* 0x000000ffff0e7224 */ /* 0x000fce00078e00ff */
.L_x_419:
[----:B------:R-:W-:Y:S05]  /*1ed50*/  BSYNC.RECONVERGENT B0 ;  /* 0x0000000000007941 */ /* 0x000fea0003800200 */
.L_x_418:
        /* <DEDUP_REMOVED lines=35> */
.L_x_425:
        /* <DEDUP_REMOVED lines=42> */
.L_x_424:
[----:B------:R-:W-:Y:S01]  /*1f230*/  FMUL R3, RZ, R15 ;  /* 0x0000000fff037220 */ /* 0x000fe20000400000 */
[----:B------:R-:W-:-:S07]  /*1f240*/  IMAD.MOV.U32 R2, RZ, RZ, RZ ;  /* 0x000000ffff027224 */ /* 0x000fce00078e00ff */
.L_x_423:
[----:B------:R-:W-:Y:S05]  /*1f250*/  BSYNC.RECONVERGENT B0 ;  /* 0x0000000000007941 */ /* 0x000fea0003800200 */
.L_x_422:
        /* <DEDUP_REMOVED lines=24> */
.L_x_429:
        /* <DEDUP_REMOVED lines=42> */
.L_x_428:
[----:B------:R-:W-:Y:S01]  /*1f680*/  FMUL R11, RZ, R15 ;  /* 0x0000000fff0b7220 */ /* 0x000fe20000400000 */
[----:B------:R-:W-:-:S07]  /*1f690*/  IMAD.MOV.U32 R14, RZ, RZ, RZ ;  /* 0x000000ffff0e7224 */ /* 0x000fce00078e00ff */
.L_x_427:
[----:B------:R-:W-:Y:S05]  /*1f6a0*/  BSYNC.RECONVERGENT B0 ;  /* 0x0000000000007941 */ /* 0x000fea0003800200 */
.L_x_426:
        /* <DEDUP_REMOVED lines=35> */
.L_x_433:
        /* <DEDUP_REMOVED lines=42> */
.L_x_432:
[----:B------:R-:W-:Y:S01]  /*1fb80*/  FMUL R3, RZ, R15 ;  /* 0x0000000fff037220 */ /* 0x000fe20000400000 */
[----:B------:R-:W-:-:S07]  /*1fb90*/  IMAD.MOV.U32 R2, RZ, RZ, RZ ;  /* 0x000000ffff027224 */ /* 0x000fce00078e00ff */
.L_x_431:
[----:B------:R-:W-:Y:S05]  /*1fba0*/  BSYNC.RECONVERGENT B0 ;  /* 0x0000000000007941 */ /* 0x000fea0003800200 */
.L_x_430:
        /* <DEDUP_REMOVED lines=24> */
.L_x_437:
        /* <DEDUP_REMOVED lines=42> */
.L_x_436:
[----:B------:R-:W-:Y:S01]  /*1ffd0*/  FMUL R11, RZ, R15 ;  /* 0x0000000fff0b7220 */ /* 0x000fe20000400000 */
[----:B------:R-:W-:-:S07]  /*1ffe0*/  IMAD.MOV.U32 R14, RZ, RZ, RZ ;  /* 0x000000ffff0e7224 */ /* 0x000fce00078e00ff */
.L_x_435:
[----:B------:R-:W-:Y:S05]  /*1fff0*/  BSYNC.RECONVERGENT B0 ;  /* 0x0000000000007941 */ /* 0x000fea0003800200 */
.L_x_434:
        /* <DEDUP_REMOVED lines=35> */
.L_x_441:
        /* <DEDUP_REMOVED lines=42> */
.L_x_440:
[----:B------:R-:W-:Y:S01]  /*204d0*/  FMUL R3, RZ, R15 ;  /* 0x0000000fff037220 */ /* 0x000fe20000400000 */
[----:B------:R-:W-:-:S07]  /*204e0*/  IMAD.MOV.U32 R2, RZ, RZ, RZ ;  /* 0x000000ffff027224 */ /* 0x000fce00078e00ff */
.L_x_439:
[----:B------:R-:W-:Y:S05]  /*204f0*/  BSYNC.RECONVERGENT B0 ;  /* 0x0000000000007941 */ /* 0x000fea0003800200 */
.L_x_438:
        /* <DEDUP_REMOVED lines=24> */
.L_x_445:
        /* <DEDUP_REMOVED lines=42> */
.L_x_444:
[----:B------:R-:W-:Y:S01]  /*20920*/  FMUL R11, RZ, R15 ;  /* 0x0000000fff0b7220 */ /* 0x000fe20000400000 */
[----:B------:R-:W-:-:S07]  /*20930*/  IMAD.MOV.U32 R14, RZ, RZ, RZ ;  /* 0x000000ffff0e7224 */ /* 0x000fce00078e00ff */
.L_x_443:
[----:B------:R-:W-:Y:S05]  /*20940*/  BSYNC.RECONVERGENT B0 ;  /* 0x0000000000007941 */ /* 0x000fea0003800200 */
.L_x_442:
        /* <DEDUP_REMOVED lines=35> */
.L_x_449:
        /* <DEDUP_REMOVED lines=42> */
.L_x_448:
[----:B------:R-:W-:Y:S01]  /*20e20*/  FMUL R3, RZ, R15 ;  /* 0x0000000fff037220 */ /* 0x000fe20000400000 */
[----:B------:R-:W-:-:S07]  /*20e30*/  IMAD.MOV.U32 R2, RZ, RZ, RZ ;  /* 0x000000ffff027224 */ /* 0x000fce00078e00ff */
.L_x_447:
[----:B------:R-:W-:Y:S05]  /*20e40*/  BSYNC.RECONVERGENT B0 ;  /* 0x0000000000007941 */ /* 0x000fea0003800200 */
.L_x_446:
        /* <DEDUP_REMOVED lines=24> */
.L_x_453:
        /* <DEDUP_REMOVED lines=42> */
.L_x_452:
[----:B------:R-:W-:Y:S01]  /*21270*/  FMUL R11, RZ, R15 ;  /* 0x0000000fff0b7220 */ /* 0x000fe20000400000 */
[----:B------:R-:W-:-:S07]  /*21280*/  IMAD.MOV.U32 R14, RZ, RZ, RZ ;  /* 0x000000ffff0e7224 */ /* 0x000fce00078e00ff */
.L_x_451:
[----:B------:R-:W-:Y:S05]  /*21290*/  BSYNC.RECONVERGENT B0 ;  /* 0x0000000000007941 */ /* 0x000fea0003800200 */
.L_x_450:
        /* <DEDUP_REMOVED lines=35> */
.L_x_457:
        /* <DEDUP_REMOVED lines=42> */
.L_x_456:
[----:B------:R-:W-:Y:S01]  /*21770*/  FMUL R3, RZ, R15 ;  /* 0x0000000fff037220 */ /* 0x000fe20000400000 */
[----:B------:R-:W-:-:S07]  /*21780*/  IMAD.MOV.U32 R2, RZ, RZ, RZ ;  /* 0x000000ffff027224 */ /* 0x000fce00078e00ff */
.L_x_455:
[----:B------:R-:W-:Y:S05]  /*21790*/  BSYNC.RECONVERGENT B0 ;  /* 0x0000000000007941 */ /* 0x000fea0003800200 */
.L_x_454:
        /* <DEDUP_REMOVED lines=24> */
.L_x_461:
        /* <DEDUP_REMOVED lines=42> */
.L_x_460:
[----:B------:R-:W-:Y:S01]  /*21bc0*/  FMUL R11, RZ, R15 ;  /* 0x0000000fff0b7220 */ /* 0x000fe20000400000 */
[----:B------:R-:W-:-:S07]  /*21bd0*/  IMAD.MOV.U32 R14, RZ, RZ, RZ ;  /* 0x000000ffff0e7224 */ /* 0x000fce00078e00ff */
.L_x_459:
[----:B------:R-:W-:Y:S05]  /*21be0*/  BSYNC.RECONVERGENT B0 ;  /* 0x0000000000007941 */ /* 0x000fea0003800200 */
.L_x_458:
        /* <DEDUP_REMOVED lines=35> */
.L_x_465:
        /* <DEDUP_REMOVED lines=42> */
.L_x_464:
[----:B------:R-:W-:Y:S01]  /*220c0*/  FMUL R3, RZ, R15 ;  /* 0x0000000fff037220 */ /* 0x000fe20000400000 */
[----:B------:R-:W-:-:S07]  /*220d0*/  IMAD.MOV.U32 R2, RZ, RZ, RZ ;  /* 0x000000ffff027224 */ /* 0x000fce00078e00ff */
.L_x_463:
[----:B------:R-:W-:Y:S05]  /*220e0*/  BSYNC.RECONVERGENT B0 ;  /* 0x0000000000007941 */ /* 0x000fea0003800200 */
.L_x_462:
        /* <DEDUP_REMOVED lines=24> */
.L_x_469:
        /* <DEDUP_REMOVED lines=42> */
.L_x_468:
[----:B------:R-:W-:Y:S01]  /*22510*/  FMUL R11, RZ, R15 ;  /* 0x0000000fff0b7220 */ /* 0x000fe20000400000 */
[----:B------:R-:W-:-:S07]  /*22520*/  IMAD.MOV.U32 R14, RZ, RZ, RZ ;  /* 0x000000ffff0e7224 */ /* 0x000fce00078e00ff */
.L_x_467:
[----:B------:R-:W-:Y:S05]  /*22530*/  BSYNC.RECONVERGENT B0 ;  /* 0x0000000000007941 */ /* 0x000fea0003800200 */
.L_x_466:
        /* <DEDUP_REMOVED lines=35> */
.L_x_473:
        /* <DEDUP_REMOVED lines=42> */
.L_x_472:
[----:B------:R-:W-:Y:S01]  /*22a10*/  FMUL R3, RZ, R15 ;  /* 0x0000000fff037220 */ /* 0x000fe20000400000 */
[----:B------:R-:W-:-:S07]  /*22a20*/  IMAD.MOV.U32 R2, RZ, RZ, RZ ;  /* 0x000000ffff027224 */ /* 0x000fce00078e00ff */
.L_x_471:
[----:B------:R-:W-:Y:S05]  /*22a30*/  BSYNC.RECONVERGENT B0 ;  /* 0x0000000000007941 */ /* 0x000fea0003800200 */
.L_x_470:
        /* <DEDUP_REMOVED lines=24> */
.L_x_477:
        /* <DEDUP_REMOVED lines=42> */
.L_x_476:
[----:B------:R-:W-:Y:S01]  /*22e60*/  FMUL R11, RZ, R15 ;  /* 0x0000000fff0b7220 */ /* 0x000fe20000400000 */
[----:B------:R-:W-:-:S07]  /*22e70*/  IMAD.MOV.U32 R14, RZ, RZ, RZ ;  /* 0x000000ffff0e7224 */ /* 0x000fce00078e00ff */
.L_x_475:
[----:B------:R-:W-:Y:S05]  /*22e80*/  BSYNC.RECONVERGENT B0 ;  /* 0x0000000000007941 */ /* 0x000fea0003800200 */
.L_x_474:
        /* <DEDUP_REMOVED lines=35> */
.L_x_481:
        /* <DEDUP_REMOVED lines=42> */
.L_x_480:
[----:B------:R-:W-:Y:S01]  /*23360*/  FMUL R3, RZ, R15 ;  /* 0x0000000fff037220 */ /* 0x000fe20000400000 */
[----:B------:R-:W-:-:S07]  /*23370*/  IMAD.MOV.U32 R2, RZ, RZ, RZ ;  /* 0x000000ffff027224 */ /* 0x000fce00078e00ff */
.L_x_479:
[----:B------:R-:W-:Y:S05]  /*23380*/  BSYNC.RECONVERGENT B0 ;  /* 0x0000000000007941 */ /* 0x000fea0003800200 */
.L_x_478:
        /* <DEDUP_REMOVED lines=24> */
.L_x_485:
        /* <DEDUP_REMOVED lines=42> */
.L_x_484:
[----:B------:R-:W-:Y:S01]  /*237b0*/  FMUL R11, RZ, R15 ;  /* 0x0000000fff0b7220 */ /* 0x000fe20000400000 */
[----:B------:R-:W-:-:S07]  /*237c0*/  IMAD.MOV.U32 R14, RZ, RZ, RZ ;  /* 0x000000ffff0e7224 */ /* 0x000fce00078e00ff */
.L_x_483:
[----:B------:R-:W-:Y:S05]  /*237d0*/  BSYNC.RECONVERGENT B0 ;  /* 0x0000000000007941 */ /* 0x000fea0003800200 */
.L_x_482:
        /* <DEDUP_REMOVED lines=35> */
.L_x_489:
        /* <DEDUP_REMOVED lines=42> */
.L_x_488:
[----:B------:R-:W-:Y:S01]  /*23cb0*/  FMUL R3, RZ, R15 ;  /* 0x0000000fff037220 */ /* 0x000fe20000400000 */
[----:B------:R-:W-:-:S07]  /*23cc0*/  IMAD.MOV.U32 R2, RZ, RZ, RZ ;  /* 0x000000ffff027224 */ /* 0x000fce00078e00ff */
.L_x_487:
[----:B------:R-:W-:Y:S05]  /*23cd0*/  BSYNC.RECONVERGENT B0 ;  /* 0x0000000000007941 */ /* 0x000fea0003800200 */
.L_x_486:
        /* <DEDUP_REMOVED lines=24> */
.L_x_493:
        /* <DEDUP_REMOVED lines=42> */
.L_x_492:
[----:B------:R-:W-:Y:S01]  /*24100*/  FMUL R11, RZ, R15 ;  /* 0x0000000fff0b7220 */ /* 0x000fe20000400000 */
[----:B------:R-:W-:-:S07]  /*24110*/  IMAD.MOV.U32 R14, RZ, RZ, RZ ;  /* 0x000000ffff0e7224 */ /* 0x000fce00078e00ff */
.L_x_491:
[----:B------:R-:W-:Y:S05]  /*24120*/  BSYNC.RECONVERGENT B0 ;  /* 0x0000000000007941 */ /* 0x000fea0003800200 */
.L_x_490:
        /* <DEDUP_REMOVED lines=35> */
.L_x_497:
        /* <DEDUP_REMOVED lines=42> */
.L_x_496:
[----:B------:R-:W-:Y:S01]  /*24600*/  FMUL R3, RZ, R15 ;  /* 0x0000000fff037220 */ /* 0x000fe20000400000 */
[----:B------:R-:W-:-:S07]  /*24610*/  IMAD.MOV.U32 R2, RZ, RZ, RZ ;  /* 0x000000ffff027224 */ /* 0x000fce00078e00ff */
.L_x_495:
[----:B------:R-:W-:Y:S05]  /*24620*/  BSYNC.RECONVERGENT B0 ;  /* 0x0000000000007941 */ /* 0x000fea0003800200 */
.L_x_494:
        /* <DEDUP_REMOVED lines=24> */
.L_x_501:
        /* <DEDUP_REMOVED lines=42> */
.L_x_500:
[----:B------:R-:W-:Y:S01]  /*24a50*/  FMUL R11, RZ, R15 ;  /* 0x0000000fff0b7220 */ /* 0x000fe20000400000 */
[----:B------:R-:W-:-:S07]  /*24a60*/  IMAD.MOV.U32 R14, RZ, RZ, RZ ;  /* 0x000000ffff0e7224 */ /* 0x000fce00078e00ff */
.L_x_499:
[----:B------:R-:W-:Y:S05]  /*24a70*/  BSYNC.RECONVERGENT B0 ;  /* 0x0000000000007941 */ /* 0x000fea0003800200 */
.L_x_498:
        /* <DEDUP_REMOVED lines=35> */
.L_x_505:
        /* <DEDUP_REMOVED lines=42> */
.L_x_504:
[----:B------:R-:W-:Y:S01]  /*24f50*/  FMUL R3, RZ, R15 ;  /* 0x0000000fff037220 */ /* 0x000fe20000400000 */
[----:B------:R-:W-:-:S07]  /*24f60*/  IMAD.MOV.U32 R2, RZ, RZ, RZ ;  /* 0x000000ffff027224 */ /* 0x000fce00078e00ff */
.L_x_503:
[----:B------:R-:W-:Y:S05]  /*24f70*/  BSYNC.RECONVERGENT B0 ;  /* 0x0000000000007941 */ /* 0x000fea0003800200 */
.L_x_502:
        /* <DEDUP_REMOVED lines=24> */
.L_x_509:
        /* <DEDUP_REMOVED lines=42> */
.L_x_508:
[----:B------:R-:W-:Y:S01]  /*253a0*/  FMUL R11, RZ, R15 ;  /* 0x0000000fff0b7220 */ /* 0x000fe20000400000 */
[----:B------:R-:W-:-:S07]  /*253b0*/  IMAD.MOV.U32 R14, RZ, RZ, RZ ;  /* 0x000000ffff0e7224 */ /* 0x000fce00078e00ff */
.L_x_507:
[----:B------:R-:W-:Y:S05]  /*253c0*/  BSYNC.RECONVERGENT B0 ;  /* 0x0000000000007941 */ /* 0x000fea0003800200 */
.L_x_506:
        /* <DEDUP_REMOVED lines=35> */
.L_x_513:
        /* <DEDUP_REMOVED lines=42> */
.L_x_512:
[----:B------:R-:W-:Y:S01]  /*258a0*/  FMUL R3, RZ, R15 ;  /* 0x0000000fff037220 */ /* 0x000fe20000400000 */
[----:B------:R-:W-:-:S07]  /*258b0*/  IMAD.MOV.U32 R2, RZ, RZ, RZ ;  /* 0x000000ffff027224 */ /* 0x000fce00078e00ff */
.L_x_511:
[----:B------:R-:W-:Y:S05]  /*258c0*/  BSYNC.RECONVERGENT B0 ;  /* 0x0000000000007941 */ /* 0x000fea0003800200 */
.L_x_510:
        /* <DEDUP_REMOVED lines=24> */
.L_x_517:
        /* <DEDUP_REMOVED lines=42> */
.L_x_516:
[----:B------:R-:W-:Y:S01]  /*25cf0*/  FMUL R11, RZ, R15 ;  /* 0x0000000fff0b7220 */ /* 0x000fe20000400000 */
[----:B------:R-:W-:-:S07]  /*25d00*/  IMAD.MOV.U32 R14, RZ, RZ, RZ ;  /* 0x000000ffff0e7224 */ /* 0x000fce00078e00ff */
.L_x_515:
[----:B------:R-:W-:Y:S05]  /*25d10*/  BSYNC.RECONVERGENT B0 ;  /* 0x0000000000007941 */ /* 0x000fea0003800200 */
.L_x_514:
        /* <DEDUP_REMOVED lines=35> */
.L_x_521:
        /* <DEDUP_REMOVED lines=42> */
.L_x_520:
[----:B------:R-:W-:Y:S01]  /*261f0*/  FMUL R3, RZ, R15 ;  /* 0x0000000fff037220 */ /* 0x000fe20000400000 */
[----:B------:R-:W-:-:S07]  /*26200*/  IMAD.MOV.U32 R2, RZ, RZ, RZ ;  /* 0x000000ffff027224 */ /* 0x000fce00078e00ff */
.L_x_519:
[----:B------:R-:W-:Y:S05]  /*26210*/  BSYNC.RECONVERGENT B0 ;  /* 0x0000000000007941 */ /* 0x000fea0003800200 */
.L_x_518:
        /* <DEDUP_REMOVED lines=24> */
.L_x_525:
        /* <DEDUP_REMOVED lines=42> */
.L_x_524:
[----:B------:R-:W-:Y:S01]  /*26640*/  FMUL R11, RZ, R15 ;  /* 0x0000000fff0b7220 */ /* 0x000fe20000400000 */
[----:B------:R-:W-:-:S07]  /*26650*/  IMAD.MOV.U32 R14, RZ, RZ, RZ ;  /* 0x000000ffff0e7224 */ /* 0x000fce00078e00ff */
.L_x_523:
[----:B------:R-:W-:Y:S05]  /*26660*/  BSYNC.RECONVERGENT B0 ;  /* 0x0000000000007941 */ /* 0x000fea0003800200 */
.L_x_522:
        /* <DEDUP_REMOVED lines=35> */
.L_x_529:
        /* <DEDUP_REMOVED lines=42> */
.L_x_528:
[----:B------:R-:W-:Y:S01]  /*26b40*/  FMUL R3, RZ, R15 ;  /* 0x0000000fff037220 */ /* 0x000fe20000400000 */
[----:B------:R-:W-:-:S07]  /*26b50*/  IMAD.MOV.U32 R2, RZ, RZ, RZ ;  /* 0x000000ffff027224 */ /* 0x000fce00078e00ff */
.L_x_527:
[----:B------:R-:W-:Y:S05]  /*26b60*/  BSYNC.RECONVERGENT B0 ;  /* 0x0000000000007941 */ /* 0x000fea0003800200 */
.L_x_526:
        /* <DEDUP_REMOVED lines=24> */
.L_x_533:
        /* <DEDUP_REMOVED lines=42> */
.L_x_532:
[----:B------:R-:W-:Y:S01]  /*26f90*/  FMUL R11, RZ, R15 ;  /* 0x0000000fff0b7220 */ /* 0x000fe20000400000 */
[----:B------:R-:W-:-:S07]  /*26fa0*/  IMAD.MOV.U32 R14, RZ, RZ, RZ ;  /* 0x000000ffff0e7224 */ /* 0x000fce00078e00ff */
.L_x_531:
[----:B------:R-:W-:Y:S05]  /*26fb0*/  BSYNC.RECONVERGENT B0 ;  /* 0x0000000000007941 */ /* 0x000fea0003800200 */
.L_x_530:
        /* <DEDUP_REMOVED lines=35> */
.L_x_537:
        /* <DEDUP_REMOVED lines=42> */
.L_x_536:
[----:B------:R-:W-:Y:S01]  /*27490*/  FMUL R3, RZ, R15 ;  /* 0x0000000fff037220 */ /* 0x000fe20000400000 */
[----:B------:R-:W-:-:S07]  /*274a0*/  IMAD.MOV.U32 R2, RZ, RZ, RZ ;  /* 0x000000ffff027224 */ /* 0x000fce00078e00ff */
.L_x_535:
[----:B------:R-:W-:Y:S05]  /*274b0*/  BSYNC.RECONVERGENT B0 ;  /* 0x0000000000007941 */ /* 0x000fea0003800200 */
.L_x_534:
        /* <DEDUP_REMOVED lines=24> */
.L_x_541:
        /* <DEDUP_REMOVED lines=42> */
.L_x_540:
[----:B------:R-:W-:Y:S01]  /*278e0*/  FMUL R11, RZ, R15 ;  /* 0x0000000fff0b7220 */ /* 0x000fe20000400000 */
[----:B------:R-:W-:-:S07]  /*278f0*/  IMAD.MOV.U32 R14, RZ, RZ, RZ ;  /* 0x000000ffff0e7224 */ /* 0x000fce00078e00ff */
.L_x_539:
[----:B------:R-:W-:Y:S05]  /*27900*/  BSYNC.RECONVERGENT B0 ;  /* 0x0000000000007941 */ /* 0x000fea0003800200 */
.L_x_538:
        /* <DEDUP_REMOVED lines=35> */
.L_x_545:
        /* <DEDUP_REMOVED lines=42> */
.L_x_544:
[----:B------:R-:W-:Y:S01]  /*27de0*/  FMUL R3, RZ, R15 ;  /* 0x0000000fff037220 */ /* 0x000fe20000400000 */
[----:B------:R-:W-:-:S07]  /*27df0*/  IMAD.MOV.U32 R2, RZ, RZ, RZ ;  /* 0x000000ffff027224 */ /* 0x000fce00078e00ff */
.L_x_543:
[----:B------:R-:W-:Y:S05]  /*27e00*/  BSYNC.RECONVERGENT B0 ;  /* 0x0000000000007941 */ /* 0x000fea0003800200 */
.L_x_542:
        /* <DEDUP_REMOVED lines=24> */
.L_x_549:
        /* <DEDUP_REMOVED lines=42> */
.L_x_548:
[----:B------:R-:W-:Y:S01]  /*28230*/  FMUL R11, RZ, R15 ;  /* 0x0000000fff0b7220 */ /* 0x000fe20000400000 */
[----:B------:R-:W-:-:S07]  /*28240*/  IMAD.MOV.U32 R14, RZ, RZ, RZ ;  /* 0x000000ffff0e7224 */ /* 0x000fce00078e00ff */
.L_x_547:
[----:B------:R-:W-:Y:S05]  /*28250*/  BSYNC.RECONVERGENT B0 ;  /* 0x0000000000007941 */ /* 0x000fea0003800200 */
.L_x_546:
        /* <DEDUP_REMOVED lines=35> */
.L_x_553:
        /* <DEDUP_REMOVED lines=42> */
.L_x_552:
[----:B------:R-:W-:Y:S01]  /*28730*/  FMUL R3, RZ, R15 ;  /* 0x0000000fff037220 */ /* 0x000fe20000400000 */
[----:B------:R-:W-:-:S07]  /*28740*/  IMAD.MOV.U32 R2, RZ, RZ, RZ ;  /* 0x000000ffff027224 */ /* 0x000fce00078e00ff */
.L_x_551:
[----:B------:R-:W-:Y:S05]  /*28750*/  BSYNC.RECONVERGENT B0 ;  /* 0x0000000000007941 */ /* 0x000fea0003800200 */
.L_x_550:
        /* <DEDUP_REMOVED lines=24> */
.L_x_557:
        /* <DEDUP_REMOVED lines=42> */
.L_x_556:
[----:B------:R-:W-:Y:S01]  /*28b80*/  FMUL R11, RZ, R15 ;  /* 0x0000000fff0b7220 */ /* 0x000fe20000400000 */
[----:B------:R-:W-:-:S07]  /*28b90*/  IMAD.MOV.U32 R14, RZ, RZ, RZ ;  /* 0x000000ffff0e7224 */ /* 0x000fce00078e00ff */
.L_x_555:
[----:B------:R-:W-:Y:S05]  /*28ba0*/  BSYNC.RECONVERGENT B0 ;  /* 0x0000000000007941 */ /* 0x000fea0003800200 */
.L_x_554:
        /* <DEDUP_REMOVED lines=35> */
.L_x_561:
        /* <DEDUP_REMOVED lines=42> */
.L_x_560:
[----:B------:R-:W-:Y:S01]  /*29080*/  FMUL R3, RZ, R15 ;  /* 0x0000000fff037220 */ /* 0x000fe20000400000 */
[----:B------:R-:W-:-:S07]  /*29090*/  IMAD.MOV.U32 R2, RZ, RZ, RZ ;  /* 0x000000ffff027224 */ /* 0x000fce00078e00ff */
.L_x_559:
[----:B------:R-:W-:Y:S05]  /*290a0*/  BSYNC.RECONVERGENT B0 ;  /* 0x0000000000007941 */ /* 0x000fea0003800200 */
.L_x_558:
        /* <DEDUP_REMOVED lines=24> */
.L_x_565:
        /* <DEDUP_REMOVED lines=42> */
.L_x_564:
[----:B------:R-:W-:Y:S01]  /*294d0*/  FMUL R11, RZ, R15 ;  /* 0x0000000fff0b7220 */ /* 0x000fe20000400000 */
[----:B------:R-:W-:-:S07]  /*294e0*/  IMAD.MOV.U32 R14, RZ, RZ, RZ ;  /* 0x000000ffff0e7224 */ /* 0x000fce00078e00ff */
.L_x_563:
[----:B------:R-:W-:Y:S05]  /*294f0*/  BSYNC.RECONVERGENT B0 ;  /* 0x0000000000007941 */ /* 0x000fea0003800200 */
.L_x_562:
        /* <DEDUP_REMOVED lines=35> */
.L_x_569:
        /* <DEDUP_REMOVED lines=42> */
.L_x_568:
[----:B------:R-:W-:Y:S01]  /*299d0*/  FMUL R3, RZ, R15 ;  /* 0x0000000fff037220 */ /* 0x000fe20000400000 */
[----:B------:R-:W-:-:S07]  /*299e0*/  IMAD.MOV.U32 R2, RZ, RZ, RZ ;  /* 0x000000ffff027224 */ /* 0x000fce00078e00ff */
.L_x_567:
[----:B------:R-:W-:Y:S05]  /*299f0*/  BSYNC.RECONVERGENT B0 ;  /* 0x0000000000007941 */ /* 0x000fea0003800200 */
.L_x_566:
        /* <DEDUP_REMOVED lines=24> */
.L_x_573:
        /* <DEDUP_REMOVED lines=42> */
.L_x_572:
[----:B------:R-:W-:Y:S01]  /*29e20*/  FMUL R11, RZ, R15 ;  /* 0x0000000fff0b7220 */ /* 0x000fe20000400000 */
[----:B------:R-:W-:-:S07]  /*29e30*/  IMAD.MOV.U32 R14, RZ, RZ, RZ ;  /* 0x000000ffff0e7224 */ /* 0x000fce00078e00ff */
.L_x_571:
[----:B------:R-:W-:Y:S05]  /*29e40*/  BSYNC.RECONVERGENT B0 ;  /* 0x0000000000007941 */ /* 0x000fea0003800200 */
.L_x_570:
        /* <DEDUP_REMOVED lines=35> */
.L_x_577:
        /* <DEDUP_REMOVED lines=42> */
.L_x_576:
[----:B------:R-:W-:Y:S01]  /*2a320*/  FMUL R3, RZ, R15 ;  /* 0x0000000fff037220 */ /* 0x000fe20000400000 */
[----:B------:R-:W-:-:S07]  /*2a330*/  IMAD.MOV.U32 R2, RZ, RZ, RZ ;  /* 0x000000ffff027224 */ /* 0x000fce00078e00ff */
.L_x_575:
[----:B------:R-:W-:Y:S05]  /*2a340*/  BSYNC.RECONVERGENT B0 ;  /* 0x0000000000007941 */ /* 0x000fea0003800200 */
.L_x_574:
        /* <DEDUP_REMOVED lines=24> */
.L_x_581:
        /* <DEDUP_REMOVED lines=42> */
.L_x_580:
[----:B------:R-:W-:Y:S01]  /*2a770*/  FMUL R11, RZ, R15 ;  /* 0x0000000fff0b7220 */ /* 0x000fe20000400000 */
[----:B------:R-:W-:-:S07]  /*2a780*/  IMAD.MOV.U32 R14, RZ, RZ, RZ ;  /* 0x000000ffff0e7224 */ /* 0x000fce00078e00ff */
.L_x_579:
[----:B------:R-:W-:Y:S05]  /*2a790*/  BSYNC.RECONVERGENT B0 ;  /* 0x0000000000007941 */ /* 0x000fea0003800200 */
.L_x_578:
        /* <DEDUP_REMOVED lines=35> */
.L_x_585:
        /* <DEDUP_REMOVED lines=42> */
.L_x_584:
[----:B------:R-:W-:Y:S01]  /*2ac70*/  FMUL R3, RZ, R15 ;  /* 0x0000000fff037220 */ /* 0x000fe20000400000 */
[----:B------:R-:W-:-:S07]  /*2ac80*/  IMAD.MOV.U32 R2, RZ, RZ, RZ ;  /* 0x000000ffff027224 */ /* 0x000fce00078e00ff */
.L_x_583:
[----:B------:R-:W-:Y:S05]  /*2ac90*/  BSYNC.RECONVERGENT B0 ;  /* 0x0000000000007941 */ /* 0x000fea0003800200 */
.L_x_582:
        /* <DEDUP_REMOVED lines=24> */
.L_x_589:
        /* <DEDUP_REMOVED lines=42> */
.L_x_588:
[----:B------:R-:W-:Y:S01]  /*2b0c0*/  FMUL R11, RZ, R15 ;  /* 0x0000000fff0b7220 */ /* 0x000fe20000400000 */
[----:B------:R-:W-:-:S07]  /*2b0d0*/  IMAD.MOV.U32 R14, RZ, RZ, RZ ;  /* 0x000000ffff0e7224 */ /* 0x000fce00078e00ff */
.L_x_587:
[----:B------:R-:W-:Y:S05]  /*2b0e0*/  BSYNC.RECONVERGENT B0 ;  /* 0x0000000000007941 */ /* 0x000fea0003800200 */
.L_x_586:
        /* <DEDUP_REMOVED lines=35> */
.L_x_593:
        /* <DEDUP_REMOVED lines=42> */
.L_x_592:
[----:B------:R-:W-:Y:S01]  /*2b5c0*/  FMUL R3, RZ, R15 ;  /* 0x0000000fff037220 */ /* 0x000fe20000400000 */
[----:B------:R-:W-:-:S07]  /*2b5d0*/  IMAD.MOV.U32 R2, RZ, RZ, RZ ;  /* 0x000000ffff027224 */ /* 0x000fce00078e00ff */
.L_x_591:
[----:B------:R-:W-:Y:S05]  /*2b5e0*/  BSYNC.RECONVERGENT B0 ;  /* 0x0000000000007941 */ /* 0x000fea0003800200 */
.L_x_590:
        /* <DEDUP_REMOVED lines=24> */
.L_x_597:
        /* <DEDUP_REMOVED lines=42> */
.L_x_596:
[----:B------:R-:W-:Y:S01]  /*2ba10*/  FMUL R11, RZ, R15 ;  /* 0x0000000fff0b7220 */ /* 0x000fe20000400000 */
[----:B------:R-:W-:-:S07]  /*2ba20*/  IMAD.MOV.U32 R14, RZ, RZ, RZ ;  /* 0x000000ffff0e7224 */ /* 0x000fce00078e00ff */
.L_x_595:
[----:B------:R-:W-:Y:S05]  /*2ba30*/  BSYNC.RECONVERGENT B0 ;  /* 0x0000000000007941 */ /* 0x000fea0003800200 */
.L_x_594:
        /* <DEDUP_REMOVED lines=35> */
.L_x_601:
        /* <DEDUP_REMOVED lines=42> */
.L_x_600:
[----:B------:R-:W-:Y:S01]  /*2bf10*/  FMUL R3, RZ, R15 ;  /* 0x0000000fff037220 */ /* 0x000fe20000400000 */
[----:B------:R-:W-:-:S07]  /*2bf20*/  IMAD.MOV.U32 R2, RZ, RZ, RZ ;  /* 0x000000ffff027224 */ /* 0x000fce00078e00ff */
.L_x_599:
[----:B------:R-:W-:Y:S05]  /*2bf30*/  BSYNC.RECONVERGENT B0 ;  /* 0x0000000000007941 */ /* 0x000fea0003800200 */
.L_x_598:
        /* <DEDUP_REMOVED lines=24> */
.L_x_605:
        /* <DEDUP_REMOVED lines=42> */
.L_x_604:
[----:B------:R-:W-:Y:S01]  /*2c360*/  FMUL R11, RZ, R15 ;  /* 0x0000000fff0b7220 */ /* 0x000fe20000400000 */
[----:B------:R-:W-:-:S07]  /*2c370*/  IMAD.MOV.U32 R14, RZ, RZ, RZ ;  /* 0x000000ffff0e7224 */ /* 0x000fce00078e00ff */
.L_x_603:
[----:B------:R-:W-:Y:S05]  /*2c380*/  BSYNC.RECONVERGENT B0 ;  /* 0x0000000000007941 */ /* 0x000fea0003800200 */
.L_x_602:
        /* <DEDUP_REMOVED lines=35> */
.L_x_609:
        /* <DEDUP_REMOVED lines=42> */
.L_x_608:
[----:B------:R-:W-:Y:S01]  /*2c860*/  FMUL R3, RZ, R15 ;  /* 0x0000000fff037220 */ /* 0x000fe20000400000 */
[----:B------:R-:W-:-:S07]  /*2c870*/  IMAD.MOV.U32 R2, RZ, RZ, RZ ;  /* 0x000000ffff027224 */ /* 0x000fce00078e00ff */
.L_x_607:
[----:B------:R-:W-:Y:S05]  /*2c880*/  BSYNC.RECONVERGENT B0 ;  /* 0x0000000000007941 */ /* 0x000fea0003800200 */
.L_x_606:
        /* <DEDUP_REMOVED lines=24> */
.L_x_613:
        /* <DEDUP_REMOVED lines=42> */
.L_x_612:
[----:B------:R-:W-:Y:S01]  /*2ccb0*/  FMUL R11, RZ, R15 ;  /* 0x0000000fff0b7220 */ /* 0x000fe20000400000 */
[----:B------:R-:W-:-:S07]  /*2ccc0*/  IMAD.MOV.U32 R14, RZ, RZ, RZ ;  /* 0x000000ffff0e7224 */ /* 0x000fce00078e00ff */
.L_x_611:
[----:B------:R-:W-:Y:S05]  /*2ccd0*/  BSYNC.RECONVERGENT B0 ;  /* 0x0000000000007941 */ /* 0x000fea0003800200 */
.L_x_610:
        /* <DEDUP_REMOVED lines=35> */
.L_x_617:
        /* <DEDUP_REMOVED lines=42> */
.L_x_616:
[----:B------:R-:W-:Y:S01]  /*2d1b0*/  FMUL R3, RZ, R15 ;  /* 0x0000000fff037220 */ /* 0x000fe20000400000 */
[----:B------:R-:W-:-:S07]  /*2d1c0*/  IMAD.MOV.U32 R2, RZ, RZ, RZ ;  /* 0x000000ffff027224 */ /* 0x000fce00078e00ff */
.L_x_615:
[----:B------:R-:W-:Y:S05]  /*2d1d0*/  BSYNC.RECONVERGENT B0 ;  /* 0x0000000000007941 */ /* 0x000fea0003800200 */
.L_x_614:
        /* <DEDUP_REMOVED lines=24> */
.L_x_621:
        /* <DEDUP_REMOVED lines=42> */
.L_x_620:
[----:B------:R-:W-:Y:S01]  /*2d600*/  FMUL R11, RZ, R15 ;  /* 0x0000000fff0b7220 */ /* 0x000fe20000400000 */
[----:B------:R-:W-:-:S07]  /*2d610*/  IMAD.MOV.U32 R14, RZ, RZ, RZ ;  /* 0x000000ffff0e7224 */ /* 0x000fce00078e00ff */
.L_x_619:
[----:B------:R-:W-:Y:S05]  /*2d620*/  BSYNC.RECONVERGENT B0 ;  /* 0x0000000000007941 */ /* 0x000fea0003800200 */
.L_x_618:
        /* <DEDUP_REMOVED lines=35> */
.L_x_625:
        /* <DEDUP_REMOVED lines=42> */
.L_x_624:
[----:B------:R-:W-:Y:S01]  /*2db00*/  FMUL R3, RZ, R15 ;  /* 0x0000000fff037220 */ /* 0x000fe20000400000 */
[----:B------:R-:W-:-:S07]  /*2db10*/  IMAD.MOV.U32 R2, RZ, RZ, RZ ;  /* 0x000000ffff027224 */ /* 0x000fce00078e00ff */
.L_x_623:
[----:B------:R-:W-:Y:S05]  /*2db20*/  BSYNC.RECONVERGENT B0 ;  /* 0x0000000000007941 */ /* 0x000fea0003800200 */
.L_x_622:
        /* <DEDUP_REMOVED lines=24> */
.L_x_629:
        /* <DEDUP_REMOVED lines=42> */
.L_x_628:
[----:B------:R-:W-:Y:S01]  /*2df50*/  FMUL R11, RZ, R15 ;  /* 0x0000000fff0b7220 */ /* 0x000fe20000400000 */
[----:B------:R-:W-:-:S07]  /*2df60*/  IMAD.MOV.U32 R14, RZ, RZ, RZ ;  /* 0x000000ffff0e7224 */ /* 0x000fce00078e00ff */
.L_x_627:
[----:B------:R-:W-:Y:S05]  /*2df70*/  BSYNC.RECONVERGENT B0 ;  /* 0x0000000000007941 */ /* 0x000fea0003800200 */
.L_x_626:
        /* <DEDUP_REMOVED lines=35> */
.L_x_633:
        /* <DEDUP_REMOVED lines=42> */
.L_x_632:
[----:B------:R-:W-:Y:S01]  /*2e450*/  FMUL R3, RZ, R15 ;  /* 0x0000000fff037220 */ /* 0x000fe20000400000 */
[----:B------:R-:W-:-:S07]  /*2e460*/  IMAD.MOV.U32 R2, RZ, RZ, RZ ;  /* 0x000000ffff027224 */ /* 0x000fce00078e00ff */
.L_x_631:
[----:B------:R-:W-:Y:S05]  /*2e470*/  BSYNC.RECONVERGENT B0 ;  /* 0x0000000000007941 */ /* 0x000fea0003800200 */
.L_x_630:
        /* <DEDUP_REMOVED lines=24> */
.L_x_637:
        /* <DEDUP_REMOVED lines=42> */
.L_x_636:
[----:B------:R-:W-:Y:S01]  /*2e8a0*/  FMUL R11, RZ, R15 ;  /* 0x0000000fff0b7220 */ /* 0x000fe20000400000 */
[----:B------:R-:W-:-:S07]  /*2e8b0*/  IMAD.MOV.U32 R14, RZ, RZ, RZ ;  /* 0x000000ffff0e7224 */ /* 0x000fce00078e00ff */
.L_x_635:
[----:B------:R-:W-:Y:S05]  /*2e8c0*/  BSYNC.RECONVERGENT B0 ;  /* 0x0000000000007941 */ /* 0x000fea0003800200 */
.L_x_634:
        /* <DEDUP_REMOVED lines=35> */
.L_x_641:
        /* <DEDUP_REMOVED lines=42> */
.L_x_640:
[----:B------:R-:W-:Y:S01]  /*2eda0*/  FMUL R3, RZ, R15 ;  /* 0x0000000fff037220 */ /* 0x000fe20000400000 */
[----:B------:R-:W-:-:S07]  /*2edb0*/  IMAD.MOV.U32 R2, RZ, RZ, RZ ;  /* 0x000000ffff027224 */ /* 0x000fce00078e00ff */
.L_x_639:
[----:B------:R-:W-:Y:S05]  /*2edc0*/  BSYNC.RECONVERGENT B0 ;  /* 0x0000000000007941 */ /* 0x000fea0003800200 */
.L_x_638:
        /* <DEDUP_REMOVED lines=24> */
.L_x_645:
        /* <DEDUP_REMOVED lines=42> */
.L_x_644:
[----:B------:R-:W-:Y:S01]  /*2f1f0*/  FMUL R11, RZ, R15 ;  /* 0x0000000fff0b7220 */ /* 0x000fe20000400000 */
[----:B------:R-:W-:-:S07]  /*2f200*/  IMAD.MOV.U32 R14, RZ, RZ, RZ ;  /* 0x000000ffff0e7224 */ /* 0x000fce00078e00ff */
.L_x_643:
[----:B------:R-:W-:Y:S05]  /*2f210*/  BSYNC.RECONVERGENT B0 ;  /* 0x0000000000007941 */ /* 0x000fea0003800200 */
.L_x_642:
        /* <DEDUP_REMOVED lines=35> */
.L_x_649:
        /* <DEDUP_REMOVED lines=42> */
.L_x_648:
[----:B------:R-:W-:Y:S01]  /*2f6f0*/  FMUL R3, RZ, R15 ;  /* 0x0000000fff037220 */ /* 0x000fe20000400000 */
[----:B------:R-:W-:-:S07]  /*2f700*/  IMAD.MOV.U32 R2, RZ, RZ, RZ ;  /* 0x000000ffff027224 */ /* 0x000fce00078e00ff */
.L_x_647:
[----:B------:R-:W-:Y:S05]  /*2f710*/  BSYNC.RECONVERGENT B0 ;  /* 0x0000000000007941 */ /* 0x000fea0003800200 */
.L_x_646:
        /* <DEDUP_REMOVED lines=24> */
.L_x_653:
        /* <DEDUP_REMOVED lines=42> */
.L_x_652:
[----:B------:R-:W-:Y:S01]  /*2fb40*/  FMUL R11, RZ, R15 ;  /* 0x0000000fff0b7220 */ /* 0x000fe20000400000 */
[----:B------:R-:W-:-:S07]  /*2fb50*/  IMAD.MOV.U32 R14, RZ, RZ, RZ ;  /* 0x000000ffff0e7224 */ /* 0x000fce00078e00ff */
.L_x_651:
[----:B------:R-:W-:Y:S05]  /*2fb60*/  BSYNC.RECONVERGENT B0 ;  /* 0x0000000000007941 */ /* 0x000fea0003800200 */
.L_x_650:
        /* <DEDUP_REMOVED lines=35> */
.L_x_657:
        /* <DEDUP_REMOVED lines=42> */
.L_x_656:
[----:B------:R-:W-:Y:S01]  /*30040*/  FMUL R3, RZ, R15 ;  /* 0x0000000fff037220 */ /* 0x000fe20000400000 */
[----:B------:R-:W-:-:S07]  /*30050*/  IMAD.MOV.U32 R2, RZ, RZ, RZ ;  /* 0x000000ffff027224 */ /* 0x000fce00078e00ff */
.L_x_655:
[----:B------:R-:W-:Y:S05]  /*30060*/  BSYNC.RECONVERGENT B0 ;  /* 0x0000000000007941 */ /* 0x000fea0003800200 */
.L_x_654:
        /* <DEDUP_REMOVED lines=24> */
.L_x_661:
        /* <DEDUP_REMOVED lines=42> */
.L_x_660:
[----:B------:R-:W-:Y:S01]  /*30490*/  FMUL R11, RZ, R15 ;  /* 0x0000000fff0b7220 */ /* 0x000fe20000400000 */
[----:B------:R-:W-:-:S07]  /*304a0*/  IMAD.MOV.U32 R14, RZ, RZ, RZ ;  /* 0x000000ffff0e7224 */ /* 0x000fce00078e00ff */
.L_x_659:
[----:B------:R-:W-:Y:S05]  /*304b0*/  BSYNC.RECONVERGENT B0 ;  /* 0x0000000000007941 */ /* 0x000fea0003800200 */
.L_x_658:
        /* <DEDUP_REMOVED lines=35> */
.L_x_665:
        /* <DEDUP_REMOVED lines=42> */
.L_x_664:
[----:B------:R-:W-:Y:S01]  /*30990*/  FMUL R3, RZ, R15 ;  /* 0x0000000fff037220 */ /* 0x000fe20000400000 */
[----:B------:R-:W-:-:S07]  /*309a0*/  IMAD.MOV.U32 R2, RZ, RZ, RZ ;  /* 0x000000ffff027224 */ /* 0x000fce00078e00ff */
.L_x_663:
[----:B------:R-:W-:Y:S05]  /*309b0*/  BSYNC.RECONVERGENT B0 ;  /* 0x0000000000007941 */ /* 0x000fea0003800200 */
.L_x_662:
        /* <DEDUP_REMOVED lines=24> */
.L_x_669:
        /* <DEDUP_REMOVED lines=42> */
.L_x_668:
[----:B------:R-:W-:Y:S01]  /*30de0*/  FMUL R11, RZ, R15 ;  /* 0x0000000fff0b7220 */ /* 0x000fe20000400000 */
[----:B------:R-:W-:-:S07]  /*30df0*/  IMAD.MOV.U32 R14, RZ, RZ, RZ ;  /* 0x000000ffff0e7224 */ /* 0x000fce00078e00ff */
.L_x_667:
[----:B------:R-:W-:Y:S05]  /*30e00*/  BSYNC.RECONVERGENT B0 ;  /* 0x0000000000007941 */ /* 0x000fea0003800200 */
.L_x_666:
        /* <DEDUP_REMOVED lines=35> */
.L_x_673:
        /* <DEDUP_REMOVED lines=42> */
.L_x_672:
[----:B------:R-:W-:Y:S01]  /*312e0*/  FMUL R3, RZ, R15 ;  /* 0x0000000fff037220 */ /* 0x000fe20000400000 */
[----:B------:R-:W-:-:S07]  /*312f0*/  IMAD.MOV.U32 R2, RZ, RZ, RZ ;  /* 0x000000ffff027224 */ /* 0x000fce00078e00ff */
.L_x_671:
[----:B------:R-:W-:Y:S05]  /*31300*/  BSYNC.RECONVERGENT B0 ;  /* 0x0000000000007941 */ /* 0x000fea0003800200 */
.L_x_670:
        /* <DEDUP_REMOVED lines=24> */
.L_x_677:
        /* <DEDUP_REMOVED lines=42> */
.L_x_676:
[----:B------:R-:W-:Y:S01]  /*31730*/  FMUL R11, RZ, R15 ;  /* 0x0000000fff0b7220 */ /* 0x000fe20000400000 */
[----:B------:R-:W-:-:S07]  /*31740*/  IMAD.MOV.U32 R14, RZ, RZ, RZ ;  /* 0x000000ffff0e7224 */ /* 0x000fce00078e00ff */
.L_x_675:
[----:B------:R-:W-:Y:S05]  /*31750*/  BSYNC.RECONVERGENT B0 ;  /* 0x0000000000007941 */ /* 0x000fea0003800200 */
.L_x_674:
        /* <DEDUP_REMOVED lines=35> */
.L_x_681:
        /* <DEDUP_REMOVED lines=42> */
.L_x_680:
[----:B------:R-:W-:Y:S01]  /*31c30*/  FMUL R3, RZ, R15 ;  /* 0x0000000fff037220 */ /* 0x000fe20000400000 */
[----:B------:R-:W-:-:S07]  /*31c40*/  IMAD.MOV.U32 R2, RZ, RZ, RZ ;  /* 0x000000ffff027224 */ /* 0x000fce00078e00ff */
.L_x_679:
[----:B------:R-:W-:Y:S05]  /*31c50*/  BSYNC.RECONVERGENT B0 ;  /* 0x0000000000007941 */ /* 0x000fea0003800200 */
.L_x_678:
        /* <DEDUP_REMOVED lines=24> */
.L_x_685:
        /* <DEDUP_REMOVED lines=42> */
.L_x_684:
[----:B------:R-:W-:Y:S01]  /*32080*/  FMUL R11, RZ, R15 ;  /* 0x0000000fff0b7220 */ /* 0x000fe20000400000 */
[----:B------:R-:W-:-:S07]  /*32090*/  IMAD.MOV.U32 R14, RZ, RZ, RZ ;  /* 0x000000ffff0e7224 */ /* 0x000fce00078e00ff */
.L_x_683:
[----:B------:R-:W-:Y:S05]  /*320a0*/  BSYNC.RECONVERGENT B0 ;  /* 0x0000000000007941 */ /* 0x000fea0003800200 */
.L_x_682:
        /* <DEDUP_REMOVED lines=35> */
.L_x_689:
        /* <DEDUP_REMOVED lines=42> */
.L_x_688:
[----:B------:R-:W-:Y:S01]  /*32580*/  FMUL R3, RZ, R15 ;  /* 0x0000000fff037220 */ /* 0x000fe20000400000 */
[----:B------:R-:W-:-:S07]  /*32590*/  IMAD.MOV.U32 R2, RZ, RZ, RZ ;  /* 0x000000ffff027224 */ /* 0x000fce00078e00ff */
.L_x_687:
[----:B------:R-:W-:Y:S05]  /*325a0*/  BSYNC.RECONVERGENT B0 ;  /* 0x0000000000007941 */ /* 0x000fea0003800200 */
.L_x_686:
        /* <DEDUP_REMOVED lines=24> */
.L_x_693:
        /* <DEDUP_REMOVED lines=42> */
.L_x_692:
[----:B------:R-:W-:Y:S01]  /*329d0*/  FMUL R11, RZ, R15 ;  /* 0x0000000fff0b7220 */ /* 0x000fe20000400000 */
[----:B------:R-:W-:-:S07]  /*329e0*/  IMAD.MOV.U32 R14, RZ, RZ, RZ ;  /* 0x000000ffff0e7224 */ /* 0x000fce00078e00ff */
.L_x_691:
[----:B------:R-:W-:Y:S05]  /*329f0*/  BSYNC.RECONVERGENT B0 ;  /* 0x0000000000007941 */ /* 0x000fea0003800200 */
.L_x_690:
        /* <DEDUP_REMOVED lines=35> */
.L_x_697:
        /* <DEDUP_REMOVED lines=42> */
.L_x_696:
[----:B------:R-:W-:Y:S01]  /*32ed0*/  FMUL R3, RZ, R15 ;  /* 0x0000000fff037220 */ /* 0x000fe20000400000 */
[----:B------:R-:W-:-:S07]  /*32ee0*/  IMAD.MOV.U32 R2, RZ, RZ, RZ ;  /* 0x000000ffff027224 */ /* 0x000fce00078e00ff */
.L_x_695:
[----:B------:R-:W-:Y:S05]  /*32ef0*/  BSYNC.RECONVERGENT B0 ;  /* 0x0000000000007941 */ /* 0x000fea0003800200 */
.L_x_694:
        /* <DEDUP_REMOVED lines=24> */
.L_x_701:
        /* <DEDUP_REMOVED lines=42> */
.L_x_700:
[----:B------:R-:W-:Y:S01]  /*33320*/  FMUL R11, RZ, R15 ;  /* 0x0000000fff0b7220 */ /* 0x000fe20000400000 */
[----:B------:R-:W-:-:S07]  /*33330*/  IMAD.MOV.U32 R14, RZ, RZ, RZ ;  /* 0x000000ffff0e7224 */ /* 0x000fce00078e00ff */
.L_x_699:
[----:B------:R-:W-:Y:S05]  /*33340*/  BSYNC.RECONVERGENT B0 ;  /* 0x0000000000007941 */ /* 0x000fea0003800200 */
.L_x_698:
        /* <DEDUP_REMOVED lines=35> */
.L_x_705:
        /* <DEDUP_REMOVED lines=42> */
.L_x_704:
[----:B------:R-:W-:Y:S01]  /*33820*/  FMUL R3, RZ, R15 ;  /* 0x0000000fff037220 */ /* 0x000fe20000400000 */
[----:B------:R-:W-:-:S07]  /*33830*/  IMAD.MOV.U32 R2, RZ, RZ, RZ ;  /* 0x000000ffff027224 */ /* 0x000fce00078e00ff */
.L_x_703:
[----:B------:R-:W-:Y:S05]  /*33840*/  BSYNC.RECONVERGENT B0 ;  /* 0x0000000000007941 */ /* 0x000fea0003800200 */
.L_x_702:
        /* <DEDUP_REMOVED lines=24> */
.L_x_709:
        /* <DEDUP_REMOVED lines=42> */
.L_x_708:
[----:B------:R-:W-:Y:S01]  /*33c70*/  FMUL R11, RZ, R15 ;  /* 0x0000000fff0b7220 */ /* 0x000fe20000400000 */
[----:B------:R-:W-:-:S07]  /*33c80*/  IMAD.MOV.U32 R14, RZ, RZ, RZ ;  /* 0x000000ffff0e7224 */ /* 0x000fce00078e00ff */
.L_x_707:
[----:B------:R-:W-:Y:S05]  /*33c90*/  BSYNC.RECONVERGENT B0 ;  /* 0x0000000000007941 */ /* 0x000fea0003800200 */
.L_x_706:
        /* <DEDUP_REMOVED lines=35> */
.L_x_713:
        /* <DEDUP_REMOVED lines=42> */
.L_x_712:
[----:B------:R-:W-:Y:S01]  /*34170*/  FMUL R3, RZ, R15 ;  /* 0x0000000fff037220 */ /* 0x000fe20000400000 */
[----:B------:R-:W-:-:S07]  /*34180*/  IMAD.MOV.U32 R2, RZ, RZ, RZ ;  /* 0x000000ffff027224 */ /* 0x000fce00078e00ff */
.L_x_711:
[----:B------:R-:W-:Y:S05]  /*34190*/  BSYNC.RECONVERGENT B0 ;  /* 0x0000000000007941 */ /* 0x000fea0003800200 */
.L_x_710:
        /* <DEDUP_REMOVED lines=24> */
.L_x_717:
        /* <DEDUP_REMOVED lines=42> */
.L_x_716:
[----:B------:R-:W-:Y:S01]  /*345c0*/  FMUL R11, RZ, R15 ;  /* 0x0000000fff0b7220 */ /* 0x000fe20000400000 */
[----:B------:R-:W-:-:S07]  /*345d0*/  IMAD.MOV.U32 R14, RZ, RZ, RZ ;  /* 0x000000ffff0e7224 */ /* 0x000fce00078e00ff */
.L_x_715:
[----:B------:R-:W-:Y:S05]  /*345e0*/  BSYNC.RECONVERGENT B0 ;  /* 0x0000000000007941 */ /* 0x000fea0003800200 */
.L_x_714:
        /* <DEDUP_REMOVED lines=35> */
.L_x_721:
        /* <DEDUP_REMOVED lines=42> */
.L_x_720:
[----:B------:R-:W-:Y:S01]  /*34ac0*/  FMUL R3, RZ, R15 ;  /* 0x0000000fff037220 */ /* 0x000fe20000400000 */
[----:B------:R-:W-:-:S07]  /*34ad0*/  IMAD.MOV.U32 R2, RZ, RZ, RZ ;  /* 0x000000ffff027224 */ /* 0x000fce00078e00ff */
.L_x_719:
[----:B------:R-:W-:Y:S05]  /*34ae0*/  BSYNC.RECONVERGENT B0 ;  /* 0x0000000000007941 */ /* 0x000fea0003800200 */
.L_x_718:
        /* <DEDUP_REMOVED lines=24> */
.L_x_725:
        /* <DEDUP_REMOVED lines=42> */
.L_x_724:
[----:B------:R-:W-:Y:S01]  /*34f10*/  FMUL R11, RZ, R15 ;  /* 0x0000000fff0b7220 */ /* 0x000fe20000400000 */
[----:B------:R-:W-:-:S07]  /*34f20*/  IMAD.MOV.U32 R14, RZ, RZ, RZ ;  /* 0x000000ffff0e7224 */ /* 0x000fce00078e00ff */
.L_x_723:
[----:B------:R-:W-:Y:S05]  /*34f30*/  BSYNC.RECONVERGENT B0 ;  /* 0x0000000000007941 */ /* 0x000fea0003800200 */
.L_x_722:
        /* <DEDUP_REMOVED lines=35> */
.L_x_729:
        /* <DEDUP_REMOVED lines=42> */
.L_x_728:
[----:B------:R-:W-:Y:S01]  /*35410*/  FMUL R3, RZ, R15 ;  /* 0x0000000fff037220 */ /* 0x000fe20000400000 */
[----:B------:R-:W-:-:S07]  /*35420*/  IMAD.MOV.U32 R2, RZ, RZ, RZ ;  /* 0x000000ffff027224 */ /* 0x000fce00078e00ff */
.L_x_727:
[----:B------:R-:W-:Y:S05]  /*35430*/  BSYNC.RECONVERGENT B0 ;  /* 0x0000000000007941 */ /* 0x000fea0003800200 */
.L_x_726:
        /* <DEDUP_REMOVED lines=24> */
.L_x_733:
        /* <DEDUP_REMOVED lines=42> */
.L_x_732:
[----:B------:R-:W-:Y:S01]  /*35860*/  FMUL R11, RZ, R15 ;  /* 0x0000000fff0b7220 */ /* 0x000fe20000400000 */
[----:B------:R-:W-:-:S07]  /*35870*/  IMAD.MOV.U32 R14, RZ, RZ, RZ ;  /* 0x000000ffff0e7224 */ /* 0x000fce00078e00ff */
.L_x_731:
[----:B------:R-:W-:Y:S05]  /*35880*/  BSYNC.RECONVERGENT B0 ;  /* 0x0000000000007941 */ /* 0x000fea0003800200 */
.L_x_730:
        /* <DEDUP_REMOVED lines=35> */
.L_x_737:
        /* <DEDUP_REMOVED lines=42> */
.L_x_736:
[----:B------:R-:W-:Y:S01]  /*35d60*/  FMUL R3, RZ, R15 ;  /* 0x0000000fff037220 */ /* 0x000fe20000400000 */
[----:B------:R-:W-:-:S07]  /*35d70*/  IMAD.MOV.U32 R2, RZ, RZ, RZ ;  /* 0x000000ffff027224 */ /* 0x000fce00078e00ff */
.L_x_735:
[----:B------:R-:W-:Y:S05]  /*35d80*/  BSYNC.RECONVERGENT B0 ;  /* 0x0000000000007941 */ /* 0x000fea0003800200 */
.L_x_734:
        /* <DEDUP_REMOVED lines=24> */
.L_x_741:
        /* <DEDUP_REMOVED lines=42> */
.L_x_740:
[----:B------:R-:W-:Y:S01]  /*361b0*/  FMUL R11, RZ, R15 ;  /* 0x0000000fff0b7220 */ /* 0x000fe20000400000 */
[----:B------:R-:W-:-:S07]  /*361c0*/  IMAD.MOV.U32 R14, RZ, RZ, RZ ;  /* 0x000000ffff0e7224 */ /* 0x000fce00078e00ff */
.L_x_739:
[----:B------:R-:W-:Y:S05]  /*361d0*/  BSYNC.RECONVERGENT B0 ;  /* 0x0000000000007941 */ /* 0x000fea0003800200 */
.L_x_738:
        /* <DEDUP_REMOVED lines=35> */
.L_x_745:
        /* <DEDUP_REMOVED lines=42> */
.L_x_744:
[----:B------:R-:W-:Y:S01]  /*366b0*/  FMUL R3, RZ, R15 ;  /* 0x0000000fff037220 */ /* 0x000fe20000400000 */
[----:B------:R-:W-:-:S07]  /*366c0*/  IMAD.MOV.U32 R2, RZ, RZ, RZ ;  /* 0x000000ffff027224 */ /* 0x000fce00078e00ff */
.L_x_743:
[----:B------:R-:W-:Y:S05]  /*366d0*/  BSYNC.RECONVERGENT B0 ;  /* 0x0000000000007941 */ /* 0x000fea0003800200 */
.L_x_742:
        /* <DEDUP_REMOVED lines=24> */
.L_x_749:
        /* <DEDUP_REMOVED lines=42> */
.L_x_748:
[----:B------:R-:W-:Y:S01]  /*36b00*/  FMUL R11, RZ, R15 ;  /* 0x0000000fff0b7220 */ /* 0x000fe20000400000 */
[----:B------:R-:W-:-:S07]  /*36b10*/  IMAD.MOV.U32 R14, RZ, RZ, RZ ;  /* 0x000000ffff0e7224 */ /* 0x000fce00078e00ff */
.L_x_747:
[----:B------:R-:W-:Y:S05]  /*36b20*/  BSYNC.RECONVERGENT B0 ;  /* 0x0000000000007941 */ /* 0x000fea0003800200 */
.L_x_746:
        /* <DEDUP_REMOVED lines=35> */
.L_x_753:
        /* <DEDUP_REMOVED lines=42> */
.L_x_752:
[----:B------:R-:W-:Y:S01]  /*37000*/  FMUL R3, RZ, R15 ;  /* 0x0000000fff037220 */ /* 0x000fe20000400000 */
[----:B------:R-:W-:-:S07]  /*37010*/  IMAD.MOV.U32 R2, RZ, RZ, RZ ;  /* 0x000000ffff027224 */ /* 0x000fce00078e00ff */
.L_x_751:
[----:B------:R-:W-:Y:S05]  /*37020*/  BSYNC.RECONVERGENT B0 ;  /* 0x0000000000007941 */ /* 0x000fea0003800200 */
.L_x_750:
        /* <DEDUP_REMOVED lines=24> */
.L_x_757:
        /* <DEDUP_REMOVED lines=42> */
.L_x_756:
[----:B------:R-:W-:Y:S01]  /*37450*/  FMUL R11, RZ, R15 ;  /* 0x0000000fff0b7220 */ /* 0x000fe20000400000 */
[----:B------:R-:W-:-:S07]  /*37460*/  IMAD.MOV.U32 R14, RZ, RZ, RZ ;  /* 0x000000ffff0e7224 */ /* 0x000fce00078e00ff */
.L_x_755:
[----:B------:R-:W-:Y:S05]  /*37470*/  BSYNC.RECONVERGENT B0 ;  /* 0x0000000000007941 */ /* 0x000fea0003800200 */
.L_x_754:
        /* <DEDUP_REMOVED lines=35> */
.L_x_761:
        /* <DEDUP_REMOVED lines=42> */
.L_x_760:
[----:B------:R-:W-:Y:S01]  /*37950*/  FMUL R3, RZ, R15 ;  /* 0x0000000fff037220 */ /* 0x000fe20000400000 */
[----:B------:R-:W-:-:S07]  /*37960*/  IMAD.MOV.U32 R2, RZ, RZ, RZ ;  /* 0x000000ffff027224 */ /* 0x000fce00078e00ff */
.L_x_759:
[----:B------:R-:W-:Y:S05]  /*37970*/  BSYNC.RECONVERGENT B0 ;  /* 0x0000000000007941 */ /* 0x000fea0003800200 */
.L_x_758:
        /* <DEDUP_REMOVED lines=24> */
.L_x_765:
        /* <DEDUP_REMOVED lines=42> */
.L_x_764:
[----:B------:R-:W-:Y:S01]  /*37da0*/  FMUL R11, RZ, R15 ;  /* 0x0000000fff0b7220 */ /* 0x000fe20000400000 */
[----:B------:R-:W-:-:S07]  /*37db0*/  IMAD.MOV.U32 R14, RZ, RZ, RZ ;  /* 0x000000ffff0e7224 */ /* 0x000fce00078e00ff */
.L_x_763:
[----:B------:R-:W-:Y:S05]  /*37dc0*/  BSYNC.RECONVERGENT B0 ;  /* 0x0000000000007941 */ /* 0x000fea0003800200 */
.L_x_762:
        /* <DEDUP_REMOVED lines=35> */
.L_x_769:
        /* <DEDUP_REMOVED lines=42> */
.L_x_768:
[----:B------:R-:W-:Y:S01]  /*382a0*/  FMUL R3, RZ, R15 ;  /* 0x0000000fff037220 */ /* 0x000fe20000400000 */
[----:B------:R-:W-:-:S07]  /*382b0*/  IMAD.MOV.U32 R2, RZ, RZ, RZ ;  /* 0x000000ffff027224 */ /* 0x000fce00078e00ff */
.L_x_767:
[----:B------:R-:W-:Y:S05]  /*382c0*/  BSYNC.RECONVERGENT B0 ;  /* 0x0000000000007941 */ /* 0x000fea0003800200 */
.L_x_766:
        /* <DEDUP_REMOVED lines=24> */
.L_x_773:
        /* <DEDUP_REMOVED lines=42> */
.L_x_772:
[----:B------:R-:W-:Y:S01]  /*386f0*/  FMUL R11, RZ, R15 ;  /* 0x0000000fff0b7220 */ /* 0x000fe20000400000 */
[----:B------:R-:W-:-:S07]  /*38700*/  IMAD.MOV.U32 R14, RZ, RZ, RZ ;  /* 0x000000ffff0e7224 */ /* 0x000fce00078e00ff */
.L_x_771:
[----:B------:R-:W-:Y:S05]  /*38710*/  BSYNC.RECONVERGENT B0 ;  /* 0x0000000000007941 */ /* 0x000fea0003800200 */
.L_x_770:
        /* <DEDUP_REMOVED lines=35> */
.L_x_777:
        /* <DEDUP_REMOVED lines=42> */
.L_x_776:
[----:B------:R-:W-:Y:S01]  /*38bf0*/  FMUL R3, RZ, R15 ;  /* 0x0000000fff037220 */ /* 0x000fe20000400000 */
[----:B------:R-:W-:-:S07]  /*38c00*/  IMAD.MOV.U32 R2, RZ, RZ, RZ ;  /* 0x000000ffff027224 */ /* 0x000fce00078e00ff */
.L_x_775:
[----:B------:R-:W-:Y:S05]  /*38c10*/  BSYNC.RECONVERGENT B0 ;  /* 0x0000000000007941 */ /* 0x000fea0003800200 */
.L_x_774:
        /* <DEDUP_REMOVED lines=24> */
.L_x_781:
        /* <DEDUP_REMOVED lines=42> */
.L_x_780:
[----:B------:R-:W-:Y:S01]  /*39040*/  FMUL R11, RZ, R15 ;  /* 0x0000000fff0b7220 */ /* 0x000fe20000400000 */
[----:B------:R-:W-:-:S07]  /*39050*/  IMAD.MOV.U32 R14, RZ, RZ, RZ ;  /* 0x000000ffff0e7224 */ /* 0x000fce00078e00ff */
.L_x_779:
[----:B------:R-:W-:Y:S05]  /*39060*/  BSYNC.RECONVERGENT B0 ;  /* 0x0000000000007941 */ /* 0x000fea0003800200 */
.L_x_778:
        /* <DEDUP_REMOVED lines=35> */
.L_x_785:
        /* <DEDUP_REMOVED lines=42> */
.L_x_784:
[----:B------:R-:W-:Y:S01]  /*39540*/  FMUL R3, RZ, R15 ;  /* 0x0000000fff037220 */ /* 0x000fe20000400000 */
[----:B------:R-:W-:-:S07]  /*39550*/  IMAD.MOV.U32 R2, RZ, RZ, RZ ;  /* 0x000000ffff027224 */ /* 0x000fce00078e00ff */
.L_x_783:
[----:B------:R-:W-:Y:S05]  /*39560*/  BSYNC.RECONVERGENT B0 ;  /* 0x0000000000007941 */ /* 0x000fea0003800200 */
.L_x_782:
        /* <DEDUP_REMOVED lines=24> */
.L_x_789:
        /* <DEDUP_REMOVED lines=42> */
.L_x_788:
[----:B------:R-:W-:Y:S01]  /*39990*/  FMUL R11, RZ, R15 ;  /* 0x0000000fff0b7220 */ /* 0x000fe20000400000 */
[----:B------:R-:W-:-:S07]  /*399a0*/  IMAD.MOV.U32 R14, RZ, RZ, RZ ;  /* 0x000000ffff0e7224 */ /* 0x000fce00078e00ff */
.L_x_787:
[----:B------:R-:W-:Y:S05]  /*399b0*/  BSYNC.RECONVERGENT B0 ;  /* 0x0000000000007941 */ /* 0x000fea0003800200 */
.L_x_786:
        /* <DEDUP_REMOVED lines=35> */
.L_x_793:
        /* <DEDUP_REMOVED lines=42> */
.L_x_792:
[----:B------:R-:W-:Y:S01]  /*39e90*/  FMUL R3, RZ, R15 ;  /* 0x0000000fff037220 */ /* 0x000fe20000400000 */
[----:B------:R-:W-:-:S07]  /*39ea0*/  IMAD.MOV.U32 R2, RZ, RZ, RZ ;  /* 0x000000ffff027224 */ /* 0x000fce00078e00ff */
.L_x_791:
[----:B------:R-:W-:Y:S05]  /*39eb0*/  BSYNC.RECONVERGENT B0 ;  /* 0x0000000000007941 */ /* 0x000fea0003800200 */
.L_x_790:
        /* <DEDUP_REMOVED lines=24> */
.L_x_797:
        /* <DEDUP_REMOVED lines=42> */
.L_x_796:
[----:B------:R-:W-:Y:S01]  /*3a2e0*/  FMUL R11, RZ, R15 ;  /* 0x0000000fff0b7220 */ /* 0x000fe20000400000 */
[----:B------:R-:W-:-:S07]  /*3a2f0*/  IMAD.MOV.U32 R14, RZ, RZ, RZ ;  /* 0x000000ffff0e7224 */ /* 0x000fce00078e00ff */
.L_x_795:
[----:B------:R-:W-:Y:S05]  /*3a300*/  BSYNC.RECONVERGENT B0 ;  /* 0x0000000000007941 */ /* 0x000fea0003800200 */
.L_x_794:
[----:B------:R-:W-:Y:S01]  /*3a310*/  FMUL R3, R11, R11 ;  /* 0x0000000b0b037220 */ /* 0x000fe20000400000 */
[C---:B------:R-:W-:Y:S01]  /*3a320*/  LOP3.LUT R2, R14.reuse, 0x1, RZ, 0xc0, !PT ;  /* 0x000000010e027812 */ /* 0x040fe200078ec0ff */
[----:B------:R-:W-:Y:S01]  /*3a330*/  VIADD R14, R14, 0x1 ;  /* 0x000000010e0e7836 */ /* 0x000fe20000000000 */
[----:B------:R-:W-:Y:S01]  /*3a340*/  UIADD3 UR4, UPT, UPT, UR4, 0x64, URZ ;  /* 0x0000006404047890 */ /* 0x000fe2000fffe0ff */
[----:B------:R-:W-:Y:S01]  /*3a350*/  FFMA R7, R3, R7, -0.0013887860113754868507 ;  /* 0xbab607ed03077423 */ /* 0x000fe20000000007 */
[----:B------:R-:W-:Y:S02]  /*3a360*/  ISETP.NE.U32.AND P0, PT, R2, 0x1, PT ;  /* 0x000000010200780c */ /* 0x000fe40003f05070 */
[----:B------:R-:W-:Y:S01]  /*3a370*/  LOP3.LUT P1, RZ, R14, 0x2, RZ, 0xc0, !PT ;  /* 0x000000020eff7812 */ /* 0x000fe2000782c0ff */
[----:B------:R-:W-:Y:S01]  /*3a380*/  UISETP.NE.AND UP0, UPT, UR4, 0x989680, UPT ;  /* 0x009896800400788c */ /* 0x000fe2000bf05270 */
[----:B------:R-:W-:Y:S02]  /*3a390*/  FSEL R8, R8, 0.0083327032625675201416, P0 ;  /* 0x3c0885e408087808 */ /* 0x000fe40000000000 */
[----:B------:R-:W-:-:S02]  /*3a3a0*/  FSEL R4, R7, -0.00019574658654164522886, P0 ;  /* 0xb94d415307047808 */ /* 0x000fc40000000000 */
[----:B------:R-:W-:Y:S02]  /*3a3b0*/  FSEL R2, R11, 1, !P0 ;  /* 0x3f8000000b027808 */ /* 0x000fe40004000000 */
[----:B------:R-:W-:Y:S01]  /*3a3c0*/  FSEL R9, -R9, -0.16666662693023681641, P0 ;  /* 0xbe2aaaa809097808 */ /* 0x000fe20000000100 */
[C---:B------:R-:W-:Y:S02]  /*3a3d0*/  FFMA R4, R3.reuse, R4, R8 ;  /* 0x0000000403047223 */ /* 0x040fe40000000008 */
[C---:B------:R-:W-:Y:S02]  /*3a3e0*/  FFMA R5, R3.reuse, R2, RZ ;  /* 0x0000000203057223 */ /* 0x040fe400000000ff */
[----:B------:R-:W-:-:S04]  /*3a3f0*/  FFMA R4, R3, R4, R9 ;  /* 0x0000000403047223 */ /* 0x000fc80000000009 */
[----:B------:R-:W-:-:S04]  /*3a400*/  FFMA R2, R5, R4, R2 ;  /* 0x0000000405027223 */ /* 0x000fc80000000002 */
[----:B------:R-:W-:-:S04]  /*3a410*/  @P1 FADD R2, RZ, -R2 ;  /* 0x80000002ff021221 */ /* 0x000fc80000000000 */
[----:B------:R-:W-:Y:S01]  /*3a420*/  FFMA R15, R16, R2, R15 ;  /* 0x00000002100f7223 */ /* 0x000fe2000000000f */
[----:B------:R-:W-:Y:S06]  /*3a430*/  BRA.U UP0, `(.L_x_798) ;  /* 0xfffffc5d00107547 */ /* 0x000fec000b83ffff */
[----:B------:R-:W-:Y:S01]  /*3a440*/  MOV R2, 0x0 ;  /* 0x0000000000027802 */ /* 0x000fe20000000f00 */
[----:B------:R0:W-:Y:S01]  /*3a450*/  STL [R1+0x20], R0 ;  /* 0x0000200001007387 */ /* 0x0001e20000100800 */
[----:B------:R-:W1:Y:S01]  /*3a460*/  LDCU.64 UR4, c[0x4][0x8] ;  /* 0x01000100ff0477ac */ /* 0x000e620008000a00 */
[----:B--2---:R-:W-:-:S03]  /*3a470*/  IADD3 R6, P0, P1, R1, 0x20, R6 ;  /* 0x0000002001067810 */ /* 0x004fc6000791e006 */
[----:B------:R-:W2:Y:S01]  /*3a480*/  LDC.64 R2, c[0x4][R2] ;  /* 0x0100000002027b82 */ /* 0x000ea20000000a00 */
[----:B------:R-:W-:Y:S01]  /*3a490*/  IADD3.X R7, PT, PT, RZ, UR8, RZ, P0, P1 ;  /* 0x00000008ff077c10 */ /* 0x000fe200087e24ff */
[----:B-1----:R-:W-:Y:S02]  /*3a4a0*/  IMAD.U32 R4, RZ, RZ, UR4 ;  /* 0x00000004ff047e24 */ /* 0x002fe4000f8e00ff */
[----:B0-----:R-:W-:-:S07]  /*3a4b0*/  IMAD.U32 R5, RZ, RZ, UR5 ;  /* 0x00000005ff057e24 */ /* 0x001fce000f8e00ff */
[----:B------:R-:W-:-:S07]  /*3a4c0*/  LEPC R20, `(.L_x_799) ;  /* 0x000000001014794e */ /* 0x000fce0000000000 */
[----:B--2---:R-:W-:Y:S05]  /*3a4d0*/  CALL.ABS.NOINC R2 ;  /* 0x0000000002007343 */ /* 0x004fea0003c00000 */
.L_x_799:
[----:B------:R-:W-:Y:S05]  /*3a4e0*/  EXIT ;  /* 0x000000000000794d */ /* 0x000fea0003800000 */
.L_x_800:
[----:B------:R-:W-:-:S00]  /*3a4f0*/  BRA `(.L_x_800) ;  /* 0xfffffffc00fc7947 */ /* 0x000fc0000383ffff */
[----:B------:R-:W-:-:S00]  /*3a500*/  NOP ;  /* 0x0000000000007918 */ /* 0x000fc00000000000 */
[----:B------:R-:W-:-:S00]  /*3a510*/  NOP ;  /* 0x0000000000007918 */ /* 0x000fc00000000000 */
[----:B------:R-:W-:-:S00]  /*3a520*/  NOP ;  /* 0x0000000000007918 */ /* 0x000fc00000000000 */
[----:B------:R-:W-:-:S00]  /*3a530*/  NOP ;  /* 0x0000000000007918 */ /* 0x000fc00000000000 */
[----:B------:R-:W-:-:S00]  /*3a540*/  NOP ;  /* 0x0000000000007918 */ /* 0x000fc00000000000 */
[----:B------:R-:W-:-:S00]  /*3a550*/  NOP ;  /* 0x0000000000007918 */ /* 0x000fc00000000000 */
[----:B------:R-:W-:-:S00]  /*3a560*/  NOP ;  /* 0x0000000000007918 */ /* 0x000fc00000000000 */
[----:B------:R-:W-:-:S00]  /*3a570*/  NOP ;  /* 0x0000000000007918 */ /* 0x000fc00000000000 */
.L_x_801:


//--------------------- .nv.global.init           --------------------------
	.section	.nv.global.init,"aw",@progbits
	.align	4
.nv.global.init:
	.type		__cudart_i2opi_f,@object
	.size		__cudart_i2opi_f,($str - __cudart_i2opi_f)
__cudart_i2opi_f:
        /*0000*/ 	.byte	0x41, 0x90, 0x43, 0x3c, 0x99, 0x95, 0x62, 0xdb, 0xc0, 0xdd, 0x34, 0xf5, 0xd1, 0x57, 0x27, 0xfc
        /*0010*/ 	.byte	0x29, 0x15, 0x44, 0x4e, 0x6e, 0x83, 0xf9, 0xa2
	.type		$str,@object
	.size		$str,(.L_0 - $str)
$str:
        /*0018*/ 	.byte	0x54, 0x68, 0x72, 0x65, 0x61, 0x64, 0x20, 0x25, 0x64, 0x20, 0x66, 0x69, 0x6e, 0x69, 0x73, 0x68
        /*0028*/ 	.byte	0x65, 0x64, 0x20, 0x63, 0x6f, 0x6d, 0x70, 0x75, 0x74, 0x61, 0x74, 0x69, 0x6f, 0x6e, 0x0a, 0x00
.L_0:


//--------------------- .nv.shared.reserved.0     --------------------------
	.section	.nv.shared.reserved.0,"aw",@nobits
	.weak		__nv_reservedSMEM_offset_0_alias
	.size		__nv_reservedSMEM_offset_0_alias, 0, 64
	.other		__nv_reservedSMEM_offset_0_alias,@"STO_CUDA_RESERVED_SHARED STV_DEFAULT"
__nv_reservedSMEM_offset_0_alias:
	.zero		0
	.zero		64


//--------------------- .nv.constant0._Z12quick_kernelv --------------------------
	.section	.nv.constant0._Z12quick_kernelv,"a",@progbits
	.sectionflags	@""
	.align	4
.nv.constant0._Z12quick_kernelv:
	.zero		896


//--------------------- SYMBOLS --------------------------

	.type		.nv.reservedSmem.offset0,@object
	.size		.nv.reservedSmem.offset0,0x4
	.type		vprintf,@function
